	.target	sm_90a

	.elftype	@"ET_EXEC"


//--------------------- .note.nv.tkinfo           --------------------------
	.section	.note.nv.tkinfo,"",@"SHT_NOTE"
	.sectionflags	@"SHF_NOTE_NV_TKINFO"
	.tkinfo
        /*0018*/ 	.word	0x00000002
        /*0030*/ 	.string	""
        /*0030*/ 	.string	"ptxas"
        /*0030*/ 	.string	"Cuda compilation tools, release 13.0, V13.0.88"
        /*0030*/ 	.string	"Build cuda_13.0.r13.0/compiler.36424714_0"
        /*0030*/ 	.string	"-arch sm_90a -m 64 "



//--------------------- .note.nv.cuinfo           --------------------------
	.section	.note.nv.cuinfo,"",@"SHT_NOTE"
	.sectionflags	@"SHF_NOTE_NV_CUINFO"
        /*0018*/ 	.short	0x0002
        /*001a*/ 	.short	0x005a
        /*001c*/ 	.short	0x0082
	.zero		2


//--------------------- .nv.info                  --------------------------
	.section	.nv.info,"",@"SHT_CUDA_INFO"
	.align	4


	//----- nvinfo : EIATTR_REGCOUNT
	.align		4
        /*0000*/ 	.byte	0x04, 0x2f
        /*0002*/ 	.short	(.L_43 - .L_42)
	.align		4
.L_42:
        /*0004*/ 	.word	index@(_ZN3cub17CUB_300001_SM_9006detail11EmptyKernelIvEEvv)
        /*0008*/ 	.word	0x00000004


	//----- nvinfo : EIATTR_FRAME_SIZE
	.align		4
.L_43:
        /*000c*/ 	.byte	0x04, 0x11
        /*000e*/ 	.short	(.L_45 - .L_44)
	.align		4
.L_44:
        /*0010*/ 	.word	index@(_ZN3cub17CUB_300001_SM_9006detail11EmptyKernelIvEEvv)
        /*0014*/ 	.word	0x00000000


	//----- nvinfo : EIATTR_REGCOUNT
	.align		4
.L_45:
        /*0018*/ 	.byte	0x04, 0x2f
        /*001a*/ 	.short	(.L_47 - .L_46)
	.align		4
.L_46:
        /*001c*/ 	.word	index@(_ZN4vllm31rms_norm_per_block_quant_kernelIfN3c1013Float8_e4m3fnELb1ELb1ELi128EEEvPT0_PfPKT_S8_PKffiiPS6_l)
        /*0020*/ 	.word	0x00000034


	//----- nvinfo : EIATTR_FRAME_SIZE
	.align		4
.L_47:
        /*0024*/ 	.byte	0x04, 0x11
        /*0026*/ 	.short	(.L_49 - .L_48)
	.align		4
.L_48:
        /*0028*/ 	.word	index@($__internal_87_$__cuda_sm20_rem_s64)
        /*002c*/ 	.word	0x00000000


	//----- nvinfo : EIATTR_FRAME_SIZE
	.align		4
.L_49:
        /*0030*/ 	.byte	0x04, 0x11
        /*0032*/ 	.short	(.L_51 - .L_50)
	.align		4
.L_50:
        /*0034*/ 	.word	index@($__internal_86_$__cuda_sm20_div_u64)
        /*0038*/ 	.word	0x00000000


	//----- nvinfo : EIATTR_FRAME_SIZE
	.align		4
.L_51:
        /*003c*/ 	.byte	0x04, 0x11
        /*003e*/ 	.short	(.L_53 - .L_52)
	.align		4
.L_52:
        /*0040*/ 	.word	index@($__internal_85_$__cuda_sm20_div_s64)
        /*0044*/ 	.word	0x00000000


	//----- nvinfo : EIATTR_FRAME_SIZE
	.align		4
.L_53:
        /*0048*/ 	.byte	0x04, 0x11
        /*004a*/ 	.short	(.L_55 - .L_54)
	.align		4
.L_54:
        /*004c*/ 	.word	index@(_ZN4vllm31rms_norm_per_block_quant_kernelIfN3c1013Float8_e4m3fnELb1ELb1ELi128EEEvPT0_PfPKT_S8_PKffiiPS6_l)
        /*0050*/ 	.word	0x00000000


	//----- nvinfo : EIATTR_REGCOUNT
	.align		4
.L_55:
        /*0054*/ 	.byte	0x04, 0x2f
        /*0056*/ 	.short	(.L_57 - .L_56)
	.align		4
.L_56:
        /*0058*/ 	.word	index@(_ZN4vllm31rms_norm_per_block_quant_kernelIfaLb1ELb1ELi128EEEvPT0_PfPKT_S6_PKffiiPS4_l)
        /*005c*/ 	.word	0x00000038


	//----- nvinfo : EIATTR_FRAME_SIZE
	.align		4
.L_57:
        /*0060*/ 	.byte	0x04, 0x11
        /*0062*/ 	.short	(.L_59 - .L_58)
	.align		4
.L_58:
        /*0064*/ 	.word	index@($__internal_84_$__cuda_sm20_rem_s64)
        /*0068*/ 	.word	0x00000000


	//----- nvinfo : EIATTR_FRAME_SIZE
	.align		4
.L_59:
        /*006c*/ 	.byte	0x04, 0x11
        /*006e*/ 	.short	(.L_61 - .L_60)
	.align		4
.L_60:
        /*0070*/ 	.word	index@($__internal_83_$__cuda_sm20_div_u64)
        /*0074*/ 	.word	0x00000000


	//----- nvinfo : EIATTR_FRAME_SIZE
	.align		4
.L_61:
        /*0078*/ 	.byte	0x04, 0x11
        /*007a*/ 	.short	(.L_63 - .L_62)
	.align		4
.L_62:
        /*007c*/ 	.word	index@($__internal_82_$__cuda_sm20_div_s64)
        /*0080*/ 	.word	0x00000000


	//----- nvinfo : EIATTR_FRAME_SIZE
	.align		4
.L_63:
        /*0084*/ 	.byte	0x04, 0x11
        /*0086*/ 	.short	(.L_65 - .L_64)
	.align		4
.L_64:
        /*0088*/ 	.word	index@(_ZN4vllm31rms_norm_per_block_quant_kernelIfaLb1ELb1ELi128EEEvPT0_PfPKT_S6_PKffiiPS4_l)
        /*008c*/ 	.word	0x00000000


	//----- nvinfo : EIATTR_REGCOUNT
	.align		4
.L_65:
        /*0090*/ 	.byte	0x04, 0x2f
        /*0092*/ 	.short	(.L_67 - .L_66)
	.align		4
.L_66:
        /*0094*/ 	.word	index@(_ZN4vllm31rms_norm_per_block_quant_kernelIfN3c1013Float8_e4m3fnELb1ELb0ELi128EEEvPT0_PfPKT_S8_PKffiiPS6_l)
        /*0098*/ 	.word	0x00000037


	//----- nvinfo : EIATTR_FRAME_SIZE
	.align		4
.L_67:
        /*009c*/ 	.byte	0x04, 0x11
        /*009e*/ 	.short	(.L_69 - .L_68)
	.align		4
.L_68:
        /*00a0*/ 	.word	index@($__internal_81_$__cuda_sm20_div_u64)
        /*00a4*/ 	.word	0x00000000


	//----- nvinfo : EIATTR_FRAME_SIZE
	.align		4
.L_69:
        /*00a8*/ 	.byte	0x04, 0x11
        /*00aa*/ 	.short	(.L_71 - .L_70)
	.align		4
.L_70:
        /*00ac*/ 	.word	index@($__internal_80_$__cuda_sm20_div_s64)
        /*00b0*/ 	.word	0x00000000


	//----- nvinfo : EIATTR_FRAME_SIZE
	.align		4
.L_71:
        /*00b4*/ 	.byte	0x04, 0x11
        /*00b6*/ 	.short	(.L_73 - .L_72)
	.align		4
.L_72:
        /*00b8*/ 	.word	index@(_ZN4vllm31rms_norm_per_block_quant_kernelIfN3c1013Float8_e4m3fnELb1ELb0ELi128EEEvPT0_PfPKT_S8_PKffiiPS6_l)
        /*00bc*/ 	.word	0x00000000


	//----- nvinfo : EIATTR_REGCOUNT
	.align		4
.L_73:
        /*00c0*/ 	.byte	0x04, 0x2f
        /*00c2*/ 	.short	(.L_75 - .L_74)
	.align		4
.L_74:
        /*00c4*/ 	.word	index@(_ZN4vllm31rms_norm_per_block_quant_kernelIfaLb1ELb0ELi128EEEvPT0_PfPKT_S6_PKffiiPS4_l)
        /*00c8*/ 	.word	0x00000038


	//----- nvinfo : EIATTR_FRAME_SIZE
	.align		4
.L_75:
        /*00cc*/ 	.byte	0x04, 0x11
        /*00ce*/ 	.short	(.L_77 - .L_76)
	.align		4
.L_76:
        /*00d0*/ 	.word	index@($__internal_79_$__cuda_sm20_div_u64)
        /*00d4*/ 	.word	0x00000000


	//----- nvinfo : EIATTR_FRAME_SIZE
	.align		4
.L_77:
        /*00d8*/ 	.byte	0x04, 0x11
        /*00da*/ 	.short	(.L_79 - .L_78)
	.align		4
.L_78:
        /*00dc*/ 	.word	index@($__internal_78_$__cuda_sm20_div_s64)
        /*00e0*/ 	.word	0x00000000


	//----- nvinfo : EIATTR_FRAME_SIZE
	.align		4
.L_79:
        /*00e4*/ 	.byte	0x04, 0x11
        /*00e6*/ 	.short	(.L_81 - .L_80)
	.align		4
.L_80:
        /*00e8*/ 	.word	index@(_ZN4vllm31rms_norm_per_block_quant_kernelIfaLb1ELb0ELi128EEEvPT0_PfPKT_S6_PKffiiPS4_l)
        /*00ec*/ 	.word	0x00000000


	//----- nvinfo : EIATTR_REGCOUNT
	.align		4
.L_81:
        /*00f0*/ 	.byte	0x04, 0x2f
        /*00f2*/ 	.short	(.L_83 - .L_82)
	.align		4
.L_82:
        /*00f4*/ 	.word	index@(_ZN4vllm31rms_norm_per_block_quant_kernelIfN3c1013Float8_e4m3fnELb0ELb1ELi128EEEvPT0_PfPKT_S8_PKffiiPS6_l)
        /*00f8*/ 	.word	0x00000038


	//----- nvinfo : EIATTR_FRAME_SIZE
	.align		4
.L_83:
        /*00fc*/ 	.byte	0x04, 0x11
        /*00fe*/ 	.short	(.L_85 - .L_84)
	.align		4
.L_84:
        /*0100*/ 	.word	index@($__internal_77_$__cuda_sm20_rem_s64)
        /*0104*/ 	.word	0x00000000


	//----- nvinfo : EIATTR_FRAME_SIZE
	.align		4
.L_85:
        /*0108*/ 	.byte	0x04, 0x11
        /*010a*/ 	.short	(.L_87 - .L_86)
	.align		4
.L_86:
        /*010c*/ 	.word	index@($__internal_76_$__cuda_sm20_div_u64)
        /*0110*/ 	.word	0x00000000


	//----- nvinfo : EIATTR_FRAME_SIZE
	.align		4
.L_87:
        /*0114*/ 	.byte	0x04, 0x11
        /*0116*/ 	.short	(.L_89 - .L_88)
	.align		4
.L_88:
        /*0118*/ 	.word	index@($__internal_75_$__cuda_sm20_div_s64)
        /*011c*/ 	.word	0x00000000


	//----- nvinfo : EIATTR_FRAME_SIZE
	.align		4
.L_89:
        /*0120*/ 	.byte	0x04, 0x11
        /*0122*/ 	.short	(.L_91 - .L_90)
	.align		4
.L_90:
        /*0124*/ 	.word	index@(_ZN4vllm31rms_norm_per_block_quant_kernelIfN3c1013Float8_e4m3fnELb0ELb1ELi128EEEvPT0_PfPKT_S8_PKffiiPS6_l)
        /*0128*/ 	.word	0x00000000


	//----- nvinfo : EIATTR_REGCOUNT
	.align		4
.L_91:
        /*012c*/ 	.byte	0x04, 0x2f
        /*012e*/ 	.short	(.L_93 - .L_92)
	.align		4
.L_92:
        /*0130*/ 	.word	index@(_ZN4vllm31rms_norm_per_block_quant_kernelIfaLb0ELb1ELi128EEEvPT0_PfPKT_S6_PKffiiPS4_l)
        /*0134*/ 	.word	0x00000038


	//----- nvinfo : EIATTR_FRAME_SIZE
	.align		4
.L_93:
        /*0138*/ 	.byte	0x04, 0x11
        /*013a*/ 	.short	(.L_95 - .L_94)
	.align		4
.L_94:
        /*013c*/ 	.word	index@($__internal_74_$__cuda_sm20_rem_s64)
        /*0140*/ 	.word	0x00000000


	//----- nvinfo : EIATTR_FRAME_SIZE
	.align		4
.L_95:
        /*0144*/ 	.byte	0x04, 0x11
        /*0146*/ 	.short	(.L_97 - .L_96)
	.align		4
.L_96:
        /*0148*/ 	.word	index@($__internal_73_$__cuda_sm20_div_u64)
        /*014c*/ 	.word	0x00000000


	//----- nvinfo : EIATTR_FRAME_SIZE
	.align		4
.L_97:
        /*0150*/ 	.byte	0x04, 0x11
        /*0152*/ 	.short	(.L_99 - .L_98)
	.align		4
.L_98:
        /*0154*/ 	.word	index@($__internal_72_$__cuda_sm20_div_s64)
        /*0158*/ 	.word	0x00000000


	//----- nvinfo : EIATTR_FRAME_SIZE
	.align		4
.L_99:
        /*015c*/ 	.byte	0x04, 0x11
        /*015e*/ 	.short	(.L_101 - .L_100)
	.align		4
.L_100:
        /*0160*/ 	.word	index@(_ZN4vllm31rms_norm_per_block_quant_kernelIfaLb0ELb1ELi128EEEvPT0_PfPKT_S6_PKffiiPS4_l)
        /*0164*/ 	.word	0x00000000


	//----- nvinfo : EIATTR_REGCOUNT
	.align		4
.L_101:
        /*0168*/ 	.byte	0x04, 0x2f
        /*016a*/ 	.short	(.L_103 - .L_102)
	.align		4
.L_102:
        /*016c*/ 	.word	index@(_ZN4vllm31rms_norm_per_block_quant_kernelIfN3c1013Float8_e4m3fnELb0ELb0ELi128EEEvPT0_PfPKT_S8_PKffiiPS6_l)
        /*0170*/ 	.word	0x00000038


	//----- nvinfo : EIATTR_FRAME_SIZE
	.align		4
.L_103:
        /*0174*/ 	.byte	0x04, 0x11
        /*0176*/ 	.short	(.L_105 - .L_104)
	.align		4
.L_104:
        /*0178*/ 	.word	index@($__internal_71_$__cuda_sm20_div_u64)
        /*017c*/ 	.word	0x00000000


	//----- nvinfo : EIATTR_FRAME_SIZE
	.align		4
.L_105:
        /*0180*/ 	.byte	0x04, 0x11
        /*0182*/ 	.short	(.L_107 - .L_106)
	.align		4
.L_106:
        /*0184*/ 	.word	index@($__internal_70_$__cuda_sm20_div_s64)
        /*0188*/ 	.word	0x00000000


	//----- nvinfo : EIATTR_FRAME_SIZE
	.align		4
.L_107:
        /*018c*/ 	.byte	0x04, 0x11
        /*018e*/ 	.short	(.L_109 - .L_108)
	.align		4
.L_108:
        /*0190*/ 	.word	index@(_ZN4vllm31rms_norm_per_block_quant_kernelIfN3c1013Float8_e4m3fnELb0ELb0ELi128EEEvPT0_PfPKT_S8_PKffiiPS6_l)
        /*0194*/ 	.word	0x00000000


	//----- nvinfo : EIATTR_REGCOUNT
	.align		4
.L_109:
        /*0198*/ 	.byte	0x04, 0x2f
        /*019a*/ 	.short	(.L_111 - .L_110)
	.align		4
.L_110:
        /*019c*/ 	.word	index@(_ZN4vllm31rms_norm_per_block_quant_kernelIfaLb0ELb0ELi128EEEvPT0_PfPKT_S6_PKffiiPS4_l)
        /*01a0*/ 	.word	0x00000038


	//----- nvinfo : EIATTR_FRAME_SIZE
	.align		4
.L_111:
        /*01a4*/ 	.byte	0x04, 0x11
        /*01a6*/ 	.short	(.L_113 - .L_112)
	.align		4
.L_112:
        /*01a8*/ 	.word	index@($__internal_69_$__cuda_sm20_div_u64)
        /*01ac*/ 	.word	0x00000000


	//----- nvinfo : EIATTR_FRAME_SIZE
	.align		4
.L_113:
        /*01b0*/ 	.byte	0x04, 0x11
        /*01b2*/ 	.short	(.L_115 - .L_114)
	.align		4
.L_114:
        /*01b4*/ 	.word	index@($__internal_68_$__cuda_sm20_div_s64)
        /*01b8*/ 	.word	0x00000000


	//----- nvinfo : EIATTR_FRAME_SIZE
	.align		4
.L_115:
        /*01bc*/ 	.byte	0x04, 0x11
        /*01be*/ 	.short	(.L_117 - .L_116)
	.align		4
.L_116:
        /*01c0*/ 	.word	index@(_ZN4vllm31rms_norm_per_block_quant_kernelIfaLb0ELb0ELi128EEEvPT0_PfPKT_S6_PKffiiPS4_l)
        /*01c4*/ 	.word	0x00000000


	//----- nvinfo : EIATTR_REGCOUNT
	.align		4
.L_117:
        /*01c8*/ 	.byte	0x04, 0x2f
        /*01ca*/ 	.short	(.L_119 - .L_118)
	.align		4
.L_118:
        /*01cc*/ 	.word	index@(_ZN4vllm31rms_norm_per_block_quant_kernelIfN3c1013Float8_e4m3fnELb1ELb1ELi64EEEvPT0_PfPKT_S8_PKffiiPS6_l)
        /*01d0*/ 	.word	0x00000034


	//----- nvinfo : EIATTR_FRAME_SIZE
	.align		4
.L_119:
        /*01d4*/ 	.byte	0x04, 0x11
        /*01d6*/ 	.short	(.L_121 - .L_120)
	.align		4
.L_120:
        /*01d8*/ 	.word	index@($__internal_67_$__cuda_sm20_rem_s64)
        /*01dc*/ 	.word	0x00000000


	//----- nvinfo : EIATTR_FRAME_SIZE
	.align		4
.L_121:
        /*01e0*/ 	.byte	0x04, 0x11
        /*01e2*/ 	.short	(.L_123 - .L_122)
	.align		4
.L_122:
        /*01e4*/ 	.word	index@($__internal_66_$__cuda_sm20_div_u64)
        /*01e8*/ 	.word	0x00000000


	//----- nvinfo : EIATTR_FRAME_SIZE
	.align		4
.L_123:
        /*01ec*/ 	.byte	0x04, 0x11
        /*01ee*/ 	.short	(.L_125 - .L_124)
	.align		4
.L_124:
        /*01f0*/ 	.word	index@($__internal_65_$__cuda_sm20_div_s64)
        /*01f4*/ 	.word	0x00000000


	//----- nvinfo : EIATTR_FRAME_SIZE
	.align		4
.L_125:
        /*01f8*/ 	.byte	0x04, 0x11
        /*01fa*/ 	.short	(.L_127 - .L_126)
	.align		4
.L_126:
        /*01fc*/ 	.word	index@(_ZN4vllm31rms_norm_per_block_quant_kernelIfN3c1013Float8_e4m3fnELb1ELb1ELi64EEEvPT0_PfPKT_S8_PKffiiPS6_l)
        /*0200*/ 	.word	0x00000000


	//----- nvinfo : EIATTR_REGCOUNT
	.align		4
.L_127:
        /*0204*/ 	.byte	0x04, 0x2f
        /*0206*/ 	.short	(.L_129 - .L_128)
	.align		4
.L_128:
        /*0208*/ 	.word	index@(_ZN4vllm31rms_norm_per_block_quant_kernelIfaLb1ELb1ELi64EEEvPT0_PfPKT_S6_PKffiiPS4_l)
        /*020c*/ 	.word	0x00000038


	//----- nvinfo : EIATTR_FRAME_SIZE
	.align		4
.L_129:
        /*0210*/ 	.byte	0x04, 0x11
        /*0212*/ 	.short	(.L_131 - .L_130)
	.align		4
.L_130:
        /*0214*/ 	.word	index@($__internal_64_$__cuda_sm20_rem_s64)
        /*0218*/ 	.word	0x00000000


	//----- nvinfo : EIATTR_FRAME_SIZE
	.align		4
.L_131:
        /*021c*/ 	.byte	0x04, 0x11
        /*021e*/ 	.short	(.L_133 - .L_132)
	.align		4
.L_132:
        /*0220*/ 	.word	index@($__internal_63_$__cuda_sm20_div_u64)
        /*0224*/ 	.word	0x00000000


	//----- nvinfo : EIATTR_FRAME_SIZE
	.align		4
.L_133:
        /*0228*/ 	.byte	0x04, 0x11
        /*022a*/ 	.short	(.L_135 - .L_134)
	.align		4
.L_134:
        /*022c*/ 	.word	index@($__internal_62_$__cuda_sm20_div_s64)
        /*0230*/ 	.word	0x00000000


	//----- nvinfo : EIATTR_FRAME_SIZE
	.align		4
.L_135:
        /*0234*/ 	.byte	0x04, 0x11
        /*0236*/ 	.short	(.L_137 - .L_136)
	.align		4
.L_136:
        /*0238*/ 	.word	index@(_ZN4vllm31rms_norm_per_block_quant_kernelIfaLb1ELb1ELi64EEEvPT0_PfPKT_S6_PKffiiPS4_l)
        /*023c*/ 	.word	0x00000000


	//----- nvinfo : EIATTR_REGCOUNT
	.align		4
.L_137:
        /*0240*/ 	.byte	0x04, 0x2f
        /*0242*/ 	.short	(.L_139 - .L_138)
	.align		4
.L_138:
        /*0244*/ 	.word	index@(_ZN4vllm31rms_norm_per_block_quant_kernelIfN3c1013Float8_e4m3fnELb1ELb0ELi64EEEvPT0_PfPKT_S8_PKffiiPS6_l)
        /*0248*/ 	.word	0x00000037


	//----- nvinfo : EIATTR_FRAME_SIZE
	.align		4
.L_139:
        /*024c*/ 	.byte	0x04, 0x11
        /*024e*/ 	.short	(.L_141 - .L_140)
	.align		4
.L_140:
        /*0250*/ 	.word	index@($__internal_61_$__cuda_sm20_div_u64)
        /*0254*/ 	.word	0x00000000


	//----- nvinfo : EIATTR_FRAME_SIZE
	.align		4
.L_141:
        /*0258*/ 	.byte	0x04, 0x11
        /*025a*/ 	.short	(.L_143 - .L_142)
	.align		4
.L_142:
        /*025c*/ 	.word	index@($__internal_60_$__cuda_sm20_div_s64)
        /*0260*/ 	.word	0x00000000


	//----- nvinfo : EIATTR_FRAME_SIZE
	.align		4
.L_143:
        /*0264*/ 	.byte	0x04, 0x11
        /*0266*/ 	.short	(.L_145 - .L_144)
	.align		4
.L_144:
        /*0268*/ 	.word	index@(_ZN4vllm31rms_norm_per_block_quant_kernelIfN3c1013Float8_e4m3fnELb1ELb0ELi64EEEvPT0_PfPKT_S8_PKffiiPS6_l)
        /*026c*/ 	.word	0x00000000


	//----- nvinfo : EIATTR_REGCOUNT
	.align		4
.L_145:
        /*0270*/ 	.byte	0x04, 0x2f
        /*0272*/ 	.short	(.L_147 - .L_146)
	.align		4
.L_146:
        /*0274*/ 	.word	index@(_ZN4vllm31rms_norm_per_block_quant_kernelIfaLb1ELb0ELi64EEEvPT0_PfPKT_S6_PKffiiPS4_l)
        /*0278*/ 	.word	0x00000038


	//----- nvinfo : EIATTR_FRAME_SIZE
	.align		4
.L_147:
        /*027c*/ 	.byte	0x04, 0x11
        /*027e*/ 	.short	(.L_149 - .L_148)
	.align		4
.L_148:
        /*0280*/ 	.word	index@($__internal_59_$__cuda_sm20_div_u64)
        /*0284*/ 	.word	0x00000000


	//----- nvinfo : EIATTR_FRAME_SIZE
	.align		4
.L_149:
        /*0288*/ 	.byte	0x04, 0x11
        /*028a*/ 	.short	(.L_151 - .L_150)
	.align		4
.L_150:
        /*028c*/ 	.word	index@($__internal_58_$__cuda_sm20_div_s64)
        /*0290*/ 	.word	0x00000000


	//----- nvinfo : EIATTR_FRAME_SIZE
	.align		4
.L_151:
        /*0294*/ 	.byte	0x04, 0x11
        /*0296*/ 	.short	(.L_153 - .L_152)
	.align		4
.L_152:
        /*0298*/ 	.word	index@(_ZN4vllm31rms_norm_per_block_quant_kernelIfaLb1ELb0ELi64EEEvPT0_PfPKT_S6_PKffiiPS4_l)
        /*029c*/ 	.word	0x00000000


	//----- nvinfo : EIATTR_REGCOUNT
	.align		4
.L_153:
        /*02a0*/ 	.byte	0x04, 0x2f
        /*02a2*/ 	.short	(.L_155 - .L_154)
	.align		4
.L_154:
        /*02a4*/ 	.word	index@(_ZN4vllm31rms_norm_per_block_quant_kernelIfN3c1013Float8_e4m3fnELb0ELb1ELi64EEEvPT0_PfPKT_S8_PKffiiPS6_l)
        /*02a8*/ 	.word	0x00000038


	//----- nvinfo : EIATTR_FRAME_SIZE
	.align		4
.L_155:
        /*02ac*/ 	.byte	0x04, 0x11
        /*02ae*/ 	.short	(.L_157 - .L_156)
	.align		4
.L_156:
        /*02b0*/ 	.word	index@($__internal_57_$__cuda_sm20_rem_s64)
        /*02b4*/ 	.word	0x00000000


	//----- nvinfo : EIATTR_FRAME_SIZE
	.align		4
.L_157:
        /*02b8*/ 	.byte	0x04, 0x11
        /*02ba*/ 	.short	(.L_159 - .L_158)
	.align		4
.L_158:
        /*02bc*/ 	.word	index@($__internal_56_$__cuda_sm20_div_u64)
        /*02c0*/ 	.word	0x00000000


	//----- nvinfo : EIATTR_FRAME_SIZE
	.align		4
.L_159:
        /*02c4*/ 	.byte	0x04, 0x11
        /*02c6*/ 	.short	(.L_161 - .L_160)
	.align		4
.L_160:
        /*02c8*/ 	.word	index@($__internal_55_$__cuda_sm20_div_s64)
        /*02cc*/ 	.word	0x00000000


	//----- nvinfo : EIATTR_FRAME_SIZE
	.align		4
.L_161:
        /*02d0*/ 	.byte	0x04, 0x11
        /*02d2*/ 	.short	(.L_163 - .L_162)
	.align		4
.L_162:
        /*02d4*/ 	.word	index@(_ZN4vllm31rms_norm_per_block_quant_kernelIfN3c1013Float8_e4m3fnELb0ELb1ELi64EEEvPT0_PfPKT_S8_PKffiiPS6_l)
        /*02d8*/ 	.word	0x00000000


	//----- nvinfo : EIATTR_REGCOUNT
	.align		4
.L_163:
        /*02dc*/ 	.byte	0x04, 0x2f
        /*02de*/ 	.short	(.L_165 - .L_164)
	.align		4
.L_164:
        /*02e0*/ 	.word	index@(_ZN4vllm31rms_norm_per_block_quant_kernelIfaLb0ELb1ELi64EEEvPT0_PfPKT_S6_PKffiiPS4_l)
        /*02e4*/ 	.word	0x00000038


	//----- nvinfo : EIATTR_FRAME_SIZE
	.align		4
.L_165:
        /*02e8*/ 	.byte	0x04, 0x11
        /*02ea*/ 	.short	(.L_167 - .L_166)
	.align		4
.L_166:
        /*02ec*/ 	.word	index@($__internal_54_$__cuda_sm20_rem_s64)
        /*02f0*/ 	.word	0x00000000


	//----- nvinfo : EIATTR_FRAME_SIZE
	.align		4
.L_167:
        /*02f4*/ 	.byte	0x04, 0x11
        /*02f6*/ 	.short	(.L_169 - .L_168)
	.align		4
.L_168:
        /*02f8*/ 	.word	index@($__internal_53_$__cuda_sm20_div_u64)
        /*02fc*/ 	.word	0x00000000


	//----- nvinfo : EIATTR_FRAME_SIZE
	.align		4
.L_169:
        /*0300*/ 	.byte	0x04, 0x11
        /*0302*/ 	.short	(.L_171 - .L_170)
	.align		4
.L_170:
        /*0304*/ 	.word	index@($__internal_52_$__cuda_sm20_div_s64)
        /*0308*/ 	.word	0x00000000


	//----- nvinfo : EIATTR_FRAME_SIZE
	.align		4
.L_171:
        /*030c*/ 	.byte	0x04, 0x11
        /*030e*/ 	.short	(.L_173 - .L_172)
	.align		4
.L_172:
        /*0310*/ 	.word	index@(_ZN4vllm31rms_norm_per_block_quant_kernelIfaLb0ELb1ELi64EEEvPT0_PfPKT_S6_PKffiiPS4_l)
        /*0314*/ 	.word	0x00000000


	//----- nvinfo : EIATTR_REGCOUNT
	.align		4
.L_173:
        /*0318*/ 	.byte	0x04, 0x2f
        /*031a*/ 	.short	(.L_175 - .L_174)
	.align		4
.L_174:
        /*031c*/ 	.word	index@(_ZN4vllm31rms_norm_per_block_quant_kernelIfN3c1013Float8_e4m3fnELb0ELb0ELi64EEEvPT0_PfPKT_S8_PKffiiPS6_l)
        /*0320*/ 	.word	0x00000038


	//----- nvinfo : EIATTR_FRAME_SIZE
	.align		4
.L_175:
        /*0324*/ 	.byte	0x04, 0x11
        /*0326*/ 	.short	(.L_177 - .L_176)
	.align		4
.L_176:
        /*0328*/ 	.word	index@($__internal_51_$__cuda_sm20_div_u64)
        /*032c*/ 	.word	0x00000000


	//----- nvinfo : EIATTR_FRAME_SIZE
	.align		4
.L_177:
        /*0330*/ 	.byte	0x04, 0x11
        /*0332*/ 	.short	(.L_179 - .L_178)
	.align		4
.L_178:
        /*0334*/ 	.word	index@($__internal_50_$__cuda_sm20_div_s64)
        /*0338*/ 	.word	0x00000000


	//----- nvinfo : EIATTR_FRAME_SIZE
	.align		4
.L_179:
        /*033c*/ 	.byte	0x04, 0x11
        /*033e*/ 	.short	(.L_181 - .L_180)
	.align		4
.L_180:
        /*0340*/ 	.word	index@(_ZN4vllm31rms_norm_per_block_quant_kernelIfN3c1013Float8_e4m3fnELb0ELb0ELi64EEEvPT0_PfPKT_S8_PKffiiPS6_l)
        /*0344*/ 	.word	0x00000000


	//----- nvinfo : EIATTR_REGCOUNT
	.align		4
.L_181:
        /*0348*/ 	.byte	0x04, 0x2f
        /*034a*/ 	.short	(.L_183 - .L_182)
	.align		4
.L_182:
        /*034c*/ 	.word	index@(_ZN4vllm31rms_norm_per_block_quant_kernelIfaLb0ELb0ELi64EEEvPT0_PfPKT_S6_PKffiiPS4_l)
        /*0350*/ 	.word	0x00000038


	//----- nvinfo : EIATTR_FRAME_SIZE
	.align		4
.L_183:
        /*0354*/ 	.byte	0x04, 0x11
        /*0356*/ 	.short	(.L_185 - .L_184)
	.align		4
.L_184:
        /*0358*/ 	.word	index@($__internal_49_$__cuda_sm20_div_u64)
        /*035c*/ 	.word	0x00000000


	//----- nvinfo : EIATTR_FRAME_SIZE
	.align		4
.L_185:
        /*0360*/ 	.byte	0x04, 0x11
        /*0362*/ 	.short	(.L_187 - .L_186)
	.align		4
.L_186:
        /*0364*/ 	.word	index@($__internal_48_$__cuda_sm20_div_s64)
        /*0368*/ 	.word	0x00000000


	//----- nvinfo : EIATTR_FRAME_SIZE
	.align		4
.L_187:
        /*036c*/ 	.byte	0x04, 0x11
        /*036e*/ 	.short	(.L_189 - .L_188)
	.align		4
.L_188:
        /*0370*/ 	.word	index@(_ZN4vllm31rms_norm_per_block_quant_kernelIfaLb0ELb0ELi64EEEvPT0_PfPKT_S6_PKffiiPS4_l)
        /*0374*/ 	.word	0x00000000


	//----- nvinfo : EIATTR_REGCOUNT
	.align		4
.L_189:
        /*0378*/ 	.byte	0x04, 0x2f
        /*037a*/ 	.short	(.L_191 - .L_190)
	.align		4
.L_190:
        /*037c*/ 	.word	index@(_ZN4vllm31rms_norm_per_block_quant_kernelIN3c104HalfENS1_13Float8_e4m3fnELb1ELb1ELi128EEEvPT0_PfPKT_S9_PKffiiPS7_l)
        /*0380*/ 	.word	0x0000002e


	//----- nvinfo : EIATTR_FRAME_SIZE
	.align		4
.L_191:
        /*0384*/ 	.byte	0x04, 0x11
        /*0386*/ 	.short	(.L_193 - .L_192)
	.align		4
.L_192:
        /*0388*/ 	.word	index@($__internal_47_$__cuda_sm20_rem_s64)
        /*038c*/ 	.word	0x00000000


	//----- nvinfo : EIATTR_FRAME_SIZE
	.align		4
.L_193:
        /*0390*/ 	.byte	0x04, 0x11
        /*0392*/ 	.short	(.L_195 - .L_194)
	.align		4
.L_194:
        /*0394*/ 	.word	index@($__internal_46_$__cuda_sm20_div_s64)
        /*0398*/ 	.word	0x00000000


	//----- nvinfo : EIATTR_FRAME_SIZE
	.align		4
.L_195:
        /*039c*/ 	.byte	0x04, 0x11
        /*039e*/ 	.short	(.L_197 - .L_196)
	.align		4
.L_196:
        /*03a0*/ 	.word	index@(_ZN4vllm31rms_norm_per_block_quant_kernelIN3c104HalfENS1_13Float8_e4m3fnELb1ELb1ELi128EEEvPT0_PfPKT_S9_PKffiiPS7_l)
        /*03a4*/ 	.word	0x00000000


	//----- nvinfo : EIATTR_REGCOUNT
	.align		4
.L_197:
        /*03a8*/ 	.byte	0x04, 0x2f
        /*03aa*/ 	.short	(.L_199 - .L_198)
	.align		4
.L_198:
        /*03ac*/ 	.word	index@(_ZN4vllm31rms_norm_per_block_quant_kernelIN3c104HalfEaLb1ELb1ELi128EEEvPT0_PfPKT_S8_PKffiiPS6_l)
        /*03b0*/ 	.word	0x0000002e


	//----- nvinfo : EIATTR_FRAME_SIZE
	.align		4
.L_199:
        /*03b4*/ 	.byte	0x04, 0x11
        /*03b6*/ 	.short	(.L_201 - .L_200)
	.align		4
.L_200:
        /*03b8*/ 	.word	index@($__internal_45_$__cuda_sm20_rem_s64)
        /*03bc*/ 	.word	0x00000000


	//----- nvinfo : EIATTR_FRAME_SIZE
	.align		4
.L_201:
        /*03c0*/ 	.byte	0x04, 0x11
        /*03c2*/ 	.short	(.L_203 - .L_202)
	.align		4
.L_202:
        /*03c4*/ 	.word	index@($__internal_44_$__cuda_sm20_div_s64)
        /*03c8*/ 	.word	0x00000000


	//----- nvinfo : EIATTR_FRAME_SIZE
	.align		4
.L_203:
        /*03cc*/ 	.byte	0x04, 0x11
        /*03ce*/ 	.short	(.L_205 - .L_204)
	.align		4
.L_204:
        /*03d0*/ 	.word	index@(_ZN4vllm31rms_norm_per_block_quant_kernelIN3c104HalfEaLb1ELb1ELi128EEEvPT0_PfPKT_S8_PKffiiPS6_l)
        /*03d4*/ 	.word	0x00000000


	//----- nvinfo : EIATTR_REGCOUNT
	.align		4
.L_205:
        /*03d8*/ 	.byte	0x04, 0x2f
        /*03da*/ 	.short	(.L_207 - .L_206)
	.align		4
.L_206:
        /*03dc*/ 	.word	index@(_ZN4vllm31rms_norm_per_block_quant_kernelIN3c104HalfENS1_13Float8_e4m3fnELb1ELb0ELi128EEEvPT0_PfPKT_S9_PKffiiPS7_l)
        /*03e0*/ 	.word	0x00000030


	//----- nvinfo : EIATTR_FRAME_SIZE
	.align		4
.L_207:
        /*03e4*/ 	.byte	0x04, 0x11
        /*03e6*/ 	.short	(.L_209 - .L_208)
	.align		4
.L_208:
        /*03e8*/ 	.word	index@($__internal_43_$__cuda_sm20_div_s64)
        /*03ec*/ 	.word	0x00000000


	//----- nvinfo : EIATTR_FRAME_SIZE
	.align		4
.L_209:
        /*03f0*/ 	.byte	0x04, 0x11
        /*03f2*/ 	.short	(.L_211 - .L_210)
	.align		4
.L_210:
        /*03f4*/ 	.word	index@(_ZN4vllm31rms_norm_per_block_quant_kernelIN3c104HalfENS1_13Float8_e4m3fnELb1ELb0ELi128EEEvPT0_PfPKT_S9_PKffiiPS7_l)
        /*03f8*/ 	.word	0x00000000


	//----- nvinfo : EIATTR_REGCOUNT
	.align		4
.L_211:
        /*03fc*/ 	.byte	0x04, 0x2f
        /*03fe*/ 	.short	(.L_213 - .L_212)
	.align		4
.L_212:
        /*0400*/ 	.word	index@(_ZN4vllm31rms_norm_per_block_quant_kernelIN3c104HalfEaLb1ELb0ELi128EEEvPT0_PfPKT_S8_PKffiiPS6_l)
        /*0404*/ 	.word	0x00000030


	//----- nvinfo : EIATTR_FRAME_SIZE
	.align		4
.L_213:
        /*0408*/ 	.byte	0x04, 0x11
        /*040a*/ 	.short	(.L_215 - .L_214)
	.align		4
.L_214:
        /*040c*/ 	.word	index@($__internal_42_$__cuda_sm20_div_s64)
        /*0410*/ 	.word	0x00000000


	//----- nvinfo : EIATTR_FRAME_SIZE
	.align		4
.L_215:
        /*0414*/ 	.byte	0x04, 0x11
        /*0416*/ 	.short	(.L_217 - .L_216)
	.align		4
.L_216:
        /*0418*/ 	.word	index@(_ZN4vllm31rms_norm_per_block_quant_kernelIN3c104HalfEaLb1ELb0ELi128EEEvPT0_PfPKT_S8_PKffiiPS6_l)
        /*041c*/ 	.word	0x00000000


	//----- nvinfo : EIATTR_REGCOUNT
	.align		4
.L_217:
        /*0420*/ 	.byte	0x04, 0x2f
        /*0422*/ 	.short	(.L_219 - .L_218)
	.align		4
.L_218:
        /*0424*/ 	.word	index@(_ZN4vllm31rms_norm_per_block_quant_kernelIN3c104HalfENS1_13Float8_e4m3fnELb0ELb1ELi128EEEvPT0_PfPKT_S9_PKffiiPS7_l)
        /*0428*/ 	.word	0x00000034


	//----- nvinfo : EIATTR_FRAME_SIZE
	.align		4
.L_219:
        /*042c*/ 	.byte	0x04, 0x11
        /*042e*/ 	.short	(.L_221 - .L_220)
	.align		4
.L_220:
        /*0430*/ 	.word	index@($__internal_41_$__cuda_sm20_rem_s64)
        /*0434*/ 	.word	0x00000000


	//----- nvinfo : EIATTR_FRAME_SIZE
	.align		4
.L_221:
        /*0438*/ 	.byte	0x04, 0x11
        /*043a*/ 	.short	(.L_223 - .L_222)
	.align		4
.L_222:
        /*043c*/ 	.word	index@($__internal_40_$__cuda_sm20_div_s64)
        /*0440*/ 	.word	0x00000000


	//----- nvinfo : EIATTR_FRAME_SIZE
	.align		4
.L_223:
        /*0444*/ 	.byte	0x04, 0x11
        /*0446*/ 	.short	(.L_225 - .L_224)
	.align		4
.L_224:
        /*0448*/ 	.word	index@(_ZN4vllm31rms_norm_per_block_quant_kernelIN3c104HalfENS1_13Float8_e4m3fnELb0ELb1ELi128EEEvPT0_PfPKT_S9_PKffiiPS7_l)
        /*044c*/ 	.word	0x00000000


	//----- nvinfo : EIATTR_REGCOUNT
	.align		4
.L_225:
        /*0450*/ 	.byte	0x04, 0x2f
        /*0452*/ 	.short	(.L_227 - .L_226)
	.align		4
.L_226:
        /*0454*/ 	.word	index@(_ZN4vllm31rms_norm_per_block_quant_kernelIN3c104HalfEaLb0ELb1ELi128EEEvPT0_PfPKT_S8_PKffiiPS6_l)
        /*0458*/ 	.word	0x00000034


	//----- nvinfo : EIATTR_FRAME_SIZE
	.align		4
.L_227:
        /*045c*/ 	.byte	0x04, 0x11
        /*045e*/ 	.short	(.L_229 - .L_228)
	.align		4
.L_228:
        /*0460*/ 	.word	index@($__internal_39_$__cuda_sm20_rem_s64)
        /*0464*/ 	.word	0x00000000


	//----- nvinfo : EIATTR_FRAME_SIZE
	.align		4
.L_229:
        /*0468*/ 	.byte	0x04, 0x11
        /*046a*/ 	.short	(.L_231 - .L_230)
	.align		4
.L_230:
        /*046c*/ 	.word	index@($__internal_38_$__cuda_sm20_div_s64)
        /*0470*/ 	.word	0x00000000


	//----- nvinfo : EIATTR_FRAME_SIZE
	.align		4
.L_231:
        /*0474*/ 	.byte	0x04, 0x11
        /*0476*/ 	.short	(.L_233 - .L_232)
	.align		4
.L_232:
        /*0478*/ 	.word	index@(_ZN4vllm31rms_norm_per_block_quant_kernelIN3c104HalfEaLb0ELb1ELi128EEEvPT0_PfPKT_S8_PKffiiPS6_l)
        /*047c*/ 	.word	0x00000000


	//----- nvinfo : EIATTR_REGCOUNT
	.align		4
.L_233:
        /*0480*/ 	.byte	0x04, 0x2f
        /*0482*/ 	.short	(.L_235 - .L_234)
	.align		4
.L_234:
        /*0484*/ 	.word	index@(_ZN4vllm31rms_norm_per_block_quant_kernelIN3c104HalfENS1_13Float8_e4m3fnELb0ELb0ELi128EEEvPT0_PfPKT_S9_PKffiiPS7_l)
        /*0488*/ 	.word	0x00000034


	//----- nvinfo : EIATTR_FRAME_SIZE
	.align		4
.L_235:
        /*048c*/ 	.byte	0x04, 0x11
        /*048e*/ 	.short	(.L_237 - .L_236)
	.align		4
.L_236:
        /*0490*/ 	.word	index@($__internal_37_$__cuda_sm20_div_s64)
        /*0494*/ 	.word	0x00000000


	//----- nvinfo : EIATTR_FRAME_SIZE
	.align		4
.L_237:
        /*0498*/ 	.byte	0x04, 0x11
        /*049a*/ 	.short	(.L_239 - .L_238)
	.align		4
.L_238:
        /*049c*/ 	.word	index@(_ZN4vllm31rms_norm_per_block_quant_kernelIN3c104HalfENS1_13Float8_e4m3fnELb0ELb0ELi128EEEvPT0_PfPKT_S9_PKffiiPS7_l)
        /*04a0*/ 	.word	0x00000000


	//----- nvinfo : EIATTR_REGCOUNT
	.align		4
.L_239:
        /*04a4*/ 	.byte	0x04, 0x2f
        /*04a6*/ 	.short	(.L_241 - .L_240)
	.align		4
.L_240:
        /*04a8*/ 	.word	index@(_ZN4vllm31rms_norm_per_block_quant_kernelIN3c104HalfEaLb0ELb0ELi128EEEvPT0_PfPKT_S8_PKffiiPS6_l)
        /*04ac*/ 	.word	0x00000034


	//----- nvinfo : EIATTR_FRAME_SIZE
	.align		4
.L_241:
        /*04b0*/ 	.byte	0x04, 0x11
        /*04b2*/ 	.short	(.L_243 - .L_242)
	.align		4
.L_242:
        /*04b4*/ 	.word	index@($__internal_36_$__cuda_sm20_div_s64)
        /*04b8*/ 	.word	0x00000000


	//----- nvinfo : EIATTR_FRAME_SIZE
	.align		4
.L_243:
        /*04bc*/ 	.byte	0x04, 0x11
        /*04be*/ 	.short	(.L_245 - .L_244)
	.align		4
.L_244:
        /*04c0*/ 	.word	index@(_ZN4vllm31rms_norm_per_block_quant_kernelIN3c104HalfEaLb0ELb0ELi128EEEvPT0_PfPKT_S8_PKffiiPS6_l)
        /*04c4*/ 	.word	0x00000000


	//----- nvinfo : EIATTR_REGCOUNT
	.align		4
.L_245:
        /*04c8*/ 	.byte	0x04, 0x2f
        /*04ca*/ 	.short	(.L_247 - .L_246)
	.align		4
.L_246:
        /*04cc*/ 	.word	index@(_ZN4vllm31rms_norm_per_block_quant_kernelIN3c104HalfENS1_13Float8_e4m3fnELb1ELb1ELi64EEEvPT0_PfPKT_S9_PKffiiPS7_l)
        /*04d0*/ 	.word	0x0000002e


	//----- nvinfo : EIATTR_FRAME_SIZE
	.align		4
.L_247:
        /*04d4*/ 	.byte	0x04, 0x11
        /*04d6*/ 	.short	(.L_249 - .L_248)
	.align		4
.L_248:
        /*04d8*/ 	.word	index@($__internal_35_$__cuda_sm20_rem_s64)
        /*04dc*/ 	.word	0x00000000


	//----- nvinfo : EIATTR_FRAME_SIZE
	.align		4
.L_249:
        /*04e0*/ 	.byte	0x04, 0x11
        /*04e2*/ 	.short	(.L_251 - .L_250)
	.align		4
.L_250:
        /*04e4*/ 	.word	index@($__internal_34_$__cuda_sm20_div_s64)
        /*04e8*/ 	.word	0x00000000


	//----- nvinfo : EIATTR_FRAME_SIZE
	.align		4
.L_251:
        /*04ec*/ 	.byte	0x04, 0x11
        /*04ee*/ 	.short	(.L_253 - .L_252)
	.align		4
.L_252:
        /*04f0*/ 	.word	index@(_ZN4vllm31rms_norm_per_block_quant_kernelIN3c104HalfENS1_13Float8_e4m3fnELb1ELb1ELi64EEEvPT0_PfPKT_S9_PKffiiPS7_l)
        /*04f4*/ 	.word	0x00000000


	//----- nvinfo : EIATTR_REGCOUNT
	.align		4
.L_253:
        /*04f8*/ 	.byte	0x04, 0x2f
        /*04fa*/ 	.short	(.L_255 - .L_254)
	.align		4
.L_254:
        /*04fc*/ 	.word	index@(_ZN4vllm31rms_norm_per_block_quant_kernelIN3c104HalfEaLb1ELb1ELi64EEEvPT0_PfPKT_S8_PKffiiPS6_l)
        /*0500*/ 	.word	0x0000002e


	//----- nvinfo : EIATTR_FRAME_SIZE
	.align		4
.L_255:
        /*0504*/ 	.byte	0x04, 0x11
        /*0506*/ 	.short	(.L_257 - .L_256)
	.align		4
.L_256:
        /*0508*/ 	.word	index@($__internal_33_$__cuda_sm20_rem_s64)
        /*050c*/ 	.word	0x00000000


	//----- nvinfo : EIATTR_FRAME_SIZE
	.align		4
.L_257:
        /*0510*/ 	.byte	0x04, 0x11
        /*0512*/ 	.short	(.L_259 - .L_258)
	.align		4
.L_258:
        /*0514*/ 	.word	index@($__internal_32_$__cuda_sm20_div_s64)
        /*0518*/ 	.word	0x00000000


	//----- nvinfo : EIATTR_FRAME_SIZE
	.align		4
.L_259:
        /*051c*/ 	.byte	0x04, 0x11
        /*051e*/ 	.short	(.L_261 - .L_260)
	.align		4
.L_260:
        /*0520*/ 	.word	index@(_ZN4vllm31rms_norm_per_block_quant_kernelIN3c104HalfEaLb1ELb1ELi64EEEvPT0_PfPKT_S8_PKffiiPS6_l)
        /*0524*/ 	.word	0x00000000


	//----- nvinfo : EIATTR_REGCOUNT
	.align		4
.L_261:
        /*0528*/ 	.byte	0x04, 0x2f
        /*052a*/ 	.short	(.L_263 - .L_262)
	.align		4
.L_262:
        /*052c*/ 	.word	index@(_ZN4vllm31rms_norm_per_block_quant_kernelIN3c104HalfENS1_13Float8_e4m3fnELb1ELb0ELi64EEEvPT0_PfPKT_S9_PKffiiPS7_l)
        /*0530*/ 	.word	0x00000030


	//----- nvinfo : EIATTR_FRAME_SIZE
	.align		4
.L_263:
        /*0534*/ 	.byte	0x04, 0x11
        /*0536*/ 	.short	(.L_265 - .L_264)
	.align		4
.L_264:
        /*0538*/ 	.word	index@($__internal_31_$__cuda_sm20_div_s64)
        /*053c*/ 	.word	0x00000000


	//----- nvinfo : EIATTR_FRAME_SIZE
	.align		4
.L_265:
        /*0540*/ 	.byte	0x04, 0x11
        /*0542*/ 	.short	(.L_267 - .L_266)
	.align		4
.L_266:
        /*0544*/ 	.word	index@(_ZN4vllm31rms_norm_per_block_quant_kernelIN3c104HalfENS1_13Float8_e4m3fnELb1ELb0ELi64EEEvPT0_PfPKT_S9_PKffiiPS7_l)
        /*0548*/ 	.word	0x00000000


	//----- nvinfo : EIATTR_REGCOUNT
	.align		4
.L_267:
        /*054c*/ 	.byte	0x04, 0x2f
        /*054e*/ 	.short	(.L_269 - .L_268)
	.align		4
.L_268:
        /*0550*/ 	.word	index@(_ZN4vllm31rms_norm_per_block_quant_kernelIN3c104HalfEaLb1ELb0ELi64EEEvPT0_PfPKT_S8_PKffiiPS6_l)
        /*0554*/ 	.word	0x00000030


	//----- nvinfo : EIATTR_FRAME_SIZE
	.align		4
.L_269:
        /*0558*/ 	.byte	0x04, 0x11
        /*055a*/ 	.short	(.L_271 - .L_270)
	.align		4
.L_270:
        /*055c*/ 	.word	index@($__internal_30_$__cuda_sm20_div_s64)
        /*0560*/ 	.word	0x00000000


	//----- nvinfo : EIATTR_FRAME_SIZE
	.align		4
.L_271:
        /*0564*/ 	.byte	0x04, 0x11
        /*0566*/ 	.short	(.L_273 - .L_272)
	.align		4
.L_272:
        /*0568*/ 	.word	index@(_ZN4vllm31rms_norm_per_block_quant_kernelIN3c104HalfEaLb1ELb0ELi64EEEvPT0_PfPKT_S8_PKffiiPS6_l)
        /*056c*/ 	.word	0x00000000


	//----- nvinfo : EIATTR_REGCOUNT
	.align		4
.L_273:
        /*0570*/ 	.byte	0x04, 0x2f
        /*0572*/ 	.short	(.L_275 - .L_274)
	.align		4
.L_274:
        /*0574*/ 	.word	index@(_ZN4vllm31rms_norm_per_block_quant_kernelIN3c104HalfENS1_13Float8_e4m3fnELb0ELb1ELi64EEEvPT0_PfPKT_S9_PKffiiPS7_l)
        /*0578*/ 	.word	0x00000034


	//----- nvinfo : EIATTR_FRAME_SIZE
	.align		4
.L_275:
        /*057c*/ 	.byte	0x04, 0x11
        /*057e*/ 	.short	(.L_277 - .L_276)
	.align		4
.L_276:
        /*0580*/ 	.word	index@($__internal_29_$__cuda_sm20_rem_s64)
        /*0584*/ 	.word	0x00000000


	//----- nvinfo : EIATTR_FRAME_SIZE
	.align		4
.L_277:
        /*0588*/ 	.byte	0x04, 0x11
        /*058a*/ 	.short	(.L_279 - .L_278)
	.align		4
.L_278:
        /*058c*/ 	.word	index@($__internal_28_$__cuda_sm20_div_s64)
        /*0590*/ 	.word	0x00000000


	//----- nvinfo : EIATTR_FRAME_SIZE
	.align		4
.L_279:
        /*0594*/ 	.byte	0x04, 0x11
        /*0596*/ 	.short	(.L_281 - .L_280)
	.align		4
.L_280:
        /*0598*/ 	.word	index@(_ZN4vllm31rms_norm_per_block_quant_kernelIN3c104HalfENS1_13Float8_e4m3fnELb0ELb1ELi64EEEvPT0_PfPKT_S9_PKffiiPS7_l)
        /*059c*/ 	.word	0x00000000


	//----- nvinfo : EIATTR_REGCOUNT
	.align		4
.L_281:
        /*05a0*/ 	.byte	0x04, 0x2f
        /*05a2*/ 	.short	(.L_283 - .L_282)
	.align		4
.L_282:
        /*05a4*/ 	.word	index@(_ZN4vllm31rms_norm_per_block_quant_kernelIN3c104HalfEaLb0ELb1ELi64EEEvPT0_PfPKT_S8_PKffiiPS6_l)
        /*05a8*/ 	.word	0x00000034


	//----- nvinfo : EIATTR_FRAME_SIZE
	.align		4
.L_283:
        /*05ac*/ 	.byte	0x04, 0x11
        /*05ae*/ 	.short	(.L_285 - .L_284)
	.align		4
.L_284:
        /*05b0*/ 	.word	index@($__internal_27_$__cuda_sm20_rem_s64)
        /*05b4*/ 	.word	0x00000000


	//----- nvinfo : EIATTR_FRAME_SIZE
	.align		4
.L_285:
        /*05b8*/ 	.byte	0x04, 0x11
        /*05ba*/ 	.short	(.L_287 - .L_286)
	.align		4
.L_286:
        /*05bc*/ 	.word	index@($__internal_26_$__cuda_sm20_div_s64)
        /*05c0*/ 	.word	0x00000000


	//----- nvinfo : EIATTR_FRAME_SIZE
	.align		4
.L_287:
        /*05c4*/ 	.byte	0x04, 0x11
        /*05c6*/ 	.short	(.L_289 - .L_288)
	.align		4
.L_288:
        /*05c8*/ 	.word	index@(_ZN4vllm31rms_norm_per_block_quant_kernelIN3c104HalfEaLb0ELb1ELi64EEEvPT0_PfPKT_S8_PKffiiPS6_l)
        /*05cc*/ 	.word	0x00000000


	//----- nvinfo : EIATTR_REGCOUNT
	.align		4
.L_289:
        /*05d0*/ 	.byte	0x04, 0x2f
        /*05d2*/ 	.short	(.L_291 - .L_290)
	.align		4
.L_290:
        /*05d4*/ 	.word	index@(_ZN4vllm31rms_norm_per_block_quant_kernelIN3c104HalfENS1_13Float8_e4m3fnELb0ELb0ELi64EEEvPT0_PfPKT_S9_PKffiiPS7_l)
        /*05d8*/ 	.word	0x00000034


	//----- nvinfo : EIATTR_FRAME_SIZE
	.align		4
.L_291:
        /*05dc*/ 	.byte	0x04, 0x11
        /*05de*/ 	.short	(.L_293 - .L_292)
	.align		4
.L_292:
        /*05e0*/ 	.word	index@($__internal_25_$__cuda_sm20_div_s64)
        /*05e4*/ 	.word	0x00000000


	//----- nvinfo : EIATTR_FRAME_SIZE
	.align		4
.L_293:
        /*05e8*/ 	.byte	0x04, 0x11
        /*05ea*/ 	.short	(.L_295 - .L_294)
	.align		4
.L_294:
        /*05ec*/ 	.word	index@(_ZN4vllm31rms_norm_per_block_quant_kernelIN3c104HalfENS1_13Float8_e4m3fnELb0ELb0ELi64EEEvPT0_PfPKT_S9_PKffiiPS7_l)
        /*05f0*/ 	.word	0x00000000


	//----- nvinfo : EIATTR_REGCOUNT
	.align		4
.L_295:
        /*05f4*/ 	.byte	0x04, 0x2f
        /*05f6*/ 	.short	(.L_297 - .L_296)
	.align		4
.L_296:
        /*05f8*/ 	.word	index@(_ZN4vllm31rms_norm_per_block_quant_kernelIN3c104HalfEaLb0ELb0ELi64EEEvPT0_PfPKT_S8_PKffiiPS6_l)
        /*05fc*/ 	.word	0x00000034


	//----- nvinfo : EIATTR_FRAME_SIZE
	.align		4
.L_297:
        /*0600*/ 	.byte	0x04, 0x11
        /*0602*/ 	.short	(.L_299 - .L_298)
	.align		4
.L_298:
        /*0604*/ 	.word	index@($__internal_24_$__cuda_sm20_div_s64)
        /*0608*/ 	.word	0x00000000


	//----- nvinfo : EIATTR_FRAME_SIZE
	.align		4
.L_299:
        /*060c*/ 	.byte	0x04, 0x11
        /*060e*/ 	.short	(.L_301 - .L_300)
	.align		4
.L_300:
        /*0610*/ 	.word	index@(_ZN4vllm31rms_norm_per_block_quant_kernelIN3c104HalfEaLb0ELb0ELi64EEEvPT0_PfPKT_S8_PKffiiPS6_l)
        /*0614*/ 	.word	0x00000000


	//----- nvinfo : EIATTR_REGCOUNT
	.align		4
.L_301:
        /*0618*/ 	.byte	0x04, 0x2f
        /*061a*/ 	.short	(.L_303 - .L_302)
	.align		4
.L_302:
        /*061c*/ 	.word	index@(_ZN4vllm31rms_norm_per_block_quant_kernelIN3c108BFloat16ENS1_13Float8_e4m3fnELb1ELb1ELi128EEEvPT0_PfPKT_S9_PKffiiPS7_l)
        /*0620*/ 	.word	0x0000002e


	//----- nvinfo : EIATTR_FRAME_SIZE
	.align		4
.L_303:
        /*0624*/ 	.byte	0x04, 0x11
        /*0626*/ 	.short	(.L_305 - .L_304)
	.align		4
.L_304:
        /*0628*/ 	.word	index@($__internal_23_$__cuda_sm20_rem_s64)
        /*062c*/ 	.word	0x00000000


	//----- nvinfo : EIATTR_FRAME_SIZE
	.align		4
.L_305:
        /*0630*/ 	.byte	0x04, 0x11
        /*0632*/ 	.short	(.L_307 - .L_306)
	.align		4
.L_306:
        /*0634*/ 	.word	index@($__internal_22_$__cuda_sm20_div_s64)
        /*0638*/ 	.word	0x00000000


	//----- nvinfo : EIATTR_FRAME_SIZE
	.align		4
.L_307:
        /*063c*/ 	.byte	0x04, 0x11
        /*063e*/ 	.short	(.L_309 - .L_308)
	.align		4
.L_308:
        /*0640*/ 	.word	index@(_ZN4vllm31rms_norm_per_block_quant_kernelIN3c108BFloat16ENS1_13Float8_e4m3fnELb1ELb1ELi128EEEvPT0_PfPKT_S9_PKffiiPS7_l)
        /*0644*/ 	.word	0x00000000


	//----- nvinfo : EIATTR_REGCOUNT
	.align		4
.L_309:
        /*0648*/ 	.byte	0x04, 0x2f
        /*064a*/ 	.short	(.L_311 - .L_310)
	.align		4
.L_310:
        /*064c*/ 	.word	index@(_ZN4vllm31rms_norm_per_block_quant_kernelIN3c108BFloat16EaLb1ELb1ELi128EEEvPT0_PfPKT_S8_PKffiiPS6_l)
        /*0650*/ 	.word	0x0000002e


	//----- nvinfo : EIATTR_FRAME_SIZE
	.align		4
.L_311:
        /*0654*/ 	.byte	0x04, 0x11
        /*0656*/ 	.short	(.L_313 - .L_312)
	.align		4
.L_312:
        /*0658*/ 	.word	index@($__internal_21_$__cuda_sm20_rem_s64)
        /*065c*/ 	.word	0x00000000


	//----- nvinfo : EIATTR_FRAME_SIZE
	.align		4
.L_313:
        /*0660*/ 	.byte	0x04, 0x11
        /*0662*/ 	.short	(.L_315 - .L_314)
	.align		4
.L_314:
        /*0664*/ 	.word	index@($__internal_20_$__cuda_sm20_div_s64)
        /*0668*/ 	.word	0x00000000


	//----- nvinfo : EIATTR_FRAME_SIZE
	.align		4
.L_315:
        /*066c*/ 	.byte	0x04, 0x11
        /*066e*/ 	.short	(.L_317 - .L_316)
	.align		4
.L_316:
        /*0670*/ 	.word	index@(_ZN4vllm31rms_norm_per_block_quant_kernelIN3c108BFloat16EaLb1ELb1ELi128EEEvPT0_PfPKT_S8_PKffiiPS6_l)
        /*0674*/ 	.word	0x00000000


	//----- nvinfo : EIATTR_REGCOUNT
	.align		4
.L_317:
        /*0678*/ 	.byte	0x04, 0x2f
        /*067a*/ 	.short	(.L_319 - .L_318)
	.align		4
.L_318:
        /*067c*/ 	.word	index@(_ZN4vllm31rms_norm_per_block_quant_kernelIN3c108BFloat16ENS1_13Float8_e4m3fnELb1ELb0ELi128EEEvPT0_PfPKT_S9_PKffiiPS7_l)
        /*0680*/ 	.word	0x00000030


	//----- nvinfo : EIATTR_FRAME_SIZE
	.align		4
.L_319:
        /*0684*/ 	.byte	0x04, 0x11
        /*0686*/ 	.short	(.L_321 - .L_320)
	.align		4
.L_320:
        /*0688*/ 	.word	index@($__internal_19_$__cuda_sm20_div_s64)
        /*068c*/ 	.word	0x00000000


	//----- nvinfo : EIATTR_FRAME_SIZE
	.align		4
.L_321:
        /*0690*/ 	.byte	0x04, 0x11
        /*0692*/ 	.short	(.L_323 - .L_322)
	.align		4
.L_322:
        /*0694*/ 	.word	index@(_ZN4vllm31rms_norm_per_block_quant_kernelIN3c108BFloat16ENS1_13Float8_e4m3fnELb1ELb0ELi128EEEvPT0_PfPKT_S9_PKffiiPS7_l)
        /*0698*/ 	.word	0x00000000


	//----- nvinfo : EIATTR_REGCOUNT
	.align		4
.L_323:
        /*069c*/ 	.byte	0x04, 0x2f
        /*069e*/ 	.short	(.L_325 - .L_324)
	.align		4
.L_324:
        /*06a0*/ 	.word	index@(_ZN4vllm31rms_norm_per_block_quant_kernelIN3c108BFloat16EaLb1ELb0ELi128EEEvPT0_PfPKT_S8_PKffiiPS6_l)
        /*06a4*/ 	.word	0x00000030


	//----- nvinfo : EIATTR_FRAME_SIZE
	.align		4
.L_325:
        /*06a8*/ 	.byte	0x04, 0x11
        /*06aa*/ 	.short	(.L_327 - .L_326)
	.align		4
.L_326:
        /*06ac*/ 	.word	index@($__internal_18_$__cuda_sm20_div_s64)
        /*06b0*/ 	.word	0x00000000


	//----- nvinfo : EIATTR_FRAME_SIZE
	.align		4
.L_327:
        /*06b4*/ 	.byte	0x04, 0x11
        /*06b6*/ 	.short	(.L_329 - .L_328)
	.align		4
.L_328:
        /*06b8*/ 	.word	index@(_ZN4vllm31rms_norm_per_block_quant_kernelIN3c108BFloat16EaLb1ELb0ELi128EEEvPT0_PfPKT_S8_PKffiiPS6_l)
        /*06bc*/ 	.word	0x00000000


	//----- nvinfo : EIATTR_REGCOUNT
	.align		4
.L_329:
        /*06c0*/ 	.byte	0x04, 0x2f
        /*06c2*/ 	.short	(.L_331 - .L_330)
	.align		4
.L_330:
        /*06c4*/ 	.word	index@(_ZN4vllm31rms_norm_per_block_quant_kernelIN3c108BFloat16ENS1_13Float8_e4m3fnELb0ELb1ELi128EEEvPT0_PfPKT_S9_PKffiiPS7_l)
        /*06c8*/ 	.word	0x00000034


	//----- nvinfo : EIATTR_FRAME_SIZE
	.align		4
.L_331:
        /*06cc*/ 	.byte	0x04, 0x11
        /*06ce*/ 	.short	(.L_333 - .L_332)
	.align		4
.L_332:
        /*06d0*/ 	.word	index@($__internal_17_$__cuda_sm20_rem_s64)
        /*06d4*/ 	.word	0x00000000


	//----- nvinfo : EIATTR_FRAME_SIZE
	.align		4
.L_333:
        /*06d8*/ 	.byte	0x04, 0x11
        /*06da*/ 	.short	(.L_335 - .L_334)
	.align		4
.L_334:
        /*06dc*/ 	.word	index@($__internal_16_$__cuda_sm20_div_s64)
        /*06e0*/ 	.word	0x00000000


	//----- nvinfo : EIATTR_FRAME_SIZE
	.align		4
.L_335:
        /*06e4*/ 	.byte	0x04, 0x11
        /*06e6*/ 	.short	(.L_337 - .L_336)
	.align		4
.L_336:
        /*06e8*/ 	.word	index@(_ZN4vllm31rms_norm_per_block_quant_kernelIN3c108BFloat16ENS1_13Float8_e4m3fnELb0ELb1ELi128EEEvPT0_PfPKT_S9_PKffiiPS7_l)
        /*06ec*/ 	.word	0x00000000


	//----- nvinfo : EIATTR_REGCOUNT
	.align		4
.L_337:
        /*06f0*/ 	.byte	0x04, 0x2f
        /*06f2*/ 	.short	(.L_339 - .L_338)
	.align		4
.L_338:
        /*06f4*/ 	.word	index@(_ZN4vllm31rms_norm_per_block_quant_kernelIN3c108BFloat16EaLb0ELb1ELi128EEEvPT0_PfPKT_S8_PKffiiPS6_l)
        /*06f8*/ 	.word	0x00000034


	//----- nvinfo : EIATTR_FRAME_SIZE
	.align		4
.L_339:
        /*06fc*/ 	.byte	0x04, 0x11
        /*06fe*/ 	.short	(.L_341 - .L_340)
	.align		4
.L_340:
        /*0700*/ 	.word	index@($__internal_15_$__cuda_sm20_rem_s64)
        /*0704*/ 	.word	0x00000000


	//----- nvinfo : EIATTR_FRAME_SIZE
	.align		4
.L_341:
        /*0708*/ 	.byte	0x04, 0x11
        /*070a*/ 	.short	(.L_343 - .L_342)
	.align		4
.L_342:
        /*070c*/ 	.word	index@($__internal_14_$__cuda_sm20_div_s64)
        /*0710*/ 	.word	0x00000000


	//----- nvinfo : EIATTR_FRAME_SIZE
	.align		4
.L_343:
        /*0714*/ 	.byte	0x04, 0x11
        /*0716*/ 	.short	(.L_345 - .L_344)
	.align		4
.L_344:
        /*0718*/ 	.word	index@(_ZN4vllm31rms_norm_per_block_quant_kernelIN3c108BFloat16EaLb0ELb1ELi128EEEvPT0_PfPKT_S8_PKffiiPS6_l)
        /*071c*/ 	.word	0x00000000


	//----- nvinfo : EIATTR_REGCOUNT
	.align		4
.L_345:
        /*0720*/ 	.byte	0x04, 0x2f
        /*0722*/ 	.short	(.L_347 - .L_346)
	.align		4
.L_346:
        /*0724*/ 	.word	index@(_ZN4vllm31rms_norm_per_block_quant_kernelIN3c108BFloat16ENS1_13Float8_e4m3fnELb0ELb0ELi128EEEvPT0_PfPKT_S9_PKffiiPS7_l)
        /*0728*/ 	.word	0x00000034


	//----- nvinfo : EIATTR_FRAME_SIZE
	.align		4
.L_347:
        /*072c*/ 	.byte	0x04, 0x11
        /*072e*/ 	.short	(.L_349 - .L_348)
	.align		4
.L_348:
        /*0730*/ 	.word	index@($__internal_13_$__cuda_sm20_div_s64)
        /*0734*/ 	.word	0x00000000


	//----- nvinfo : EIATTR_FRAME_SIZE
	.align		4
.L_349:
        /*0738*/ 	.byte	0x04, 0x11
        /*073a*/ 	.short	(.L_351 - .L_350)
	.align		4
.L_350:
        /*073c*/ 	.word	index@(_ZN4vllm31rms_norm_per_block_quant_kernelIN3c108BFloat16ENS1_13Float8_e4m3fnELb0ELb0ELi128EEEvPT0_PfPKT_S9_PKffiiPS7_l)
        /*0740*/ 	.word	0x00000000


	//----- nvinfo : EIATTR_REGCOUNT
	.align		4
.L_351:
        /*0744*/ 	.byte	0x04, 0x2f
        /*0746*/ 	.short	(.L_353 - .L_352)
	.align		4
.L_352:
        /*0748*/ 	.word	index@(_ZN4vllm31rms_norm_per_block_quant_kernelIN3c108BFloat16EaLb0ELb0ELi128EEEvPT0_PfPKT_S8_PKffiiPS6_l)
        /*074c*/ 	.word	0x00000034


	//----- nvinfo : EIATTR_FRAME_SIZE
	.align		4
.L_353:
        /*0750*/ 	.byte	0x04, 0x11
        /*0752*/ 	.short	(.L_355 - .L_354)
	.align		4
.L_354:
        /*0754*/ 	.word	index@($__internal_12_$__cuda_sm20_div_s64)
        /*0758*/ 	.word	0x00000000


	//----- nvinfo : EIATTR_FRAME_SIZE
	.align		4
.L_355:
        /*075c*/ 	.byte	0x04, 0x11
        /*075e*/ 	.short	(.L_357 - .L_356)
	.align		4
.L_356:
        /*0760*/ 	.word	index@(_ZN4vllm31rms_norm_per_block_quant_kernelIN3c108BFloat16EaLb0ELb0ELi128EEEvPT0_PfPKT_S8_PKffiiPS6_l)
        /*0764*/ 	.word	0x00000000


	//----- nvinfo : EIATTR_REGCOUNT
	.align		4
.L_357:
        /*0768*/ 	.byte	0x04, 0x2f
        /*076a*/ 	.short	(.L_359 - .L_358)
	.align		4
.L_358:
        /*076c*/ 	.word	index@(_ZN4vllm31rms_norm_per_block_quant_kernelIN3c108BFloat16ENS1_13Float8_e4m3fnELb1ELb1ELi64EEEvPT0_PfPKT_S9_PKffiiPS7_l)
        /*0770*/ 	.word	0x0000002e


	//----- nvinfo : EIATTR_FRAME_SIZE
	.align		4
.L_359:
        /*0774*/ 	.byte	0x04, 0x11
        /*0776*/ 	.short	(.L_361 - .L_360)
	.align		4
.L_360:
        /*0778*/ 	.word	index@($__internal_11_$__cuda_sm20_rem_s64)
        /*077c*/ 	.word	0x00000000


	//----- nvinfo : EIATTR_FRAME_SIZE
	.align		4
.L_361:
        /*0780*/ 	.byte	0x04, 0x11
        /*0782*/ 	.short	(.L_363 - .L_362)
	.align		4
.L_362:
        /*0784*/ 	.word	index@($__internal_10_$__cuda_sm20_div_s64)
        /*0788*/ 	.word	0x00000000


	//----- nvinfo : EIATTR_FRAME_SIZE
	.align		4
.L_363:
        /*078c*/ 	.byte	0x04, 0x11
        /*078e*/ 	.short	(.L_365 - .L_364)
	.align		4
.L_364:
        /*0790*/ 	.word	index@(_ZN4vllm31rms_norm_per_block_quant_kernelIN3c108BFloat16ENS1_13Float8_e4m3fnELb1ELb1ELi64EEEvPT0_PfPKT_S9_PKffiiPS7_l)
        /*0794*/ 	.word	0x00000000


	//----- nvinfo : EIATTR_REGCOUNT
	.align		4
.L_365:
        /*0798*/ 	.byte	0x04, 0x2f
        /*079a*/ 	.short	(.L_367 - .L_366)
	.align		4
.L_366:
        /*079c*/ 	.word	index@(_ZN4vllm31rms_norm_per_block_quant_kernelIN3c108BFloat16EaLb1ELb1ELi64EEEvPT0_PfPKT_S8_PKffiiPS6_l)
        /*07a0*/ 	.word	0x0000002e


	//----- nvinfo : EIATTR_FRAME_SIZE
	.align		4
.L_367:
        /*07a4*/ 	.byte	0x04, 0x11
        /*07a6*/ 	.short	(.L_369 - .L_368)
	.align		4
.L_368:
        /*07a8*/ 	.word	index@($__internal_9_$__cuda_sm20_rem_s64)
        /*07ac*/ 	.word	0x00000000


	//----- nvinfo : EIATTR_FRAME_SIZE
	.align		4
.L_369:
        /*07b0*/ 	.byte	0x04, 0x11
        /*07b2*/ 	.short	(.L_371 - .L_370)
	.align		4
.L_370:
        /*07b4*/ 	.word	index@($__internal_8_$__cuda_sm20_div_s64)
        /*07b8*/ 	.word	0x00000000


	//----- nvinfo : EIATTR_FRAME_SIZE
	.align		4
.L_371:
        /*07bc*/ 	.byte	0x04, 0x11
        /*07be*/ 	.short	(.L_373 - .L_372)
	.align		4
.L_372:
        /*07c0*/ 	.word	index@(_ZN4vllm31rms_norm_per_block_quant_kernelIN3c108BFloat16EaLb1ELb1ELi64EEEvPT0_PfPKT_S8_PKffiiPS6_l)
        /*07c4*/ 	.word	0x00000000


	//----- nvinfo : EIATTR_REGCOUNT
	.align		4
.L_373:
        /*07c8*/ 	.byte	0x04, 0x2f
        /*07ca*/ 	.short	(.L_375 - .L_374)
	.align		4
.L_374:
        /*07cc*/ 	.word	index@(_ZN4vllm31rms_norm_per_block_quant_kernelIN3c108BFloat16ENS1_13Float8_e4m3fnELb1ELb0ELi64EEEvPT0_PfPKT_S9_PKffiiPS7_l)
        /*07d0*/ 	.word	0x00000030


	//----- nvinfo : EIATTR_FRAME_SIZE
	.align		4
.L_375:
        /*07d4*/ 	.byte	0x04, 0x11
        /*07d6*/ 	.short	(.L_377 - .L_376)
	.align		4
.L_376:
        /*07d8*/ 	.word	index@($__internal_7_$__cuda_sm20_div_s64)
        /*07dc*/ 	.word	0x00000000


	//----- nvinfo : EIATTR_FRAME_SIZE
	.align		4
.L_377:
        /*07e0*/ 	.byte	0x04, 0x11
        /*07e2*/ 	.short	(.L_379 - .L_378)
	.align		4
.L_378:
        /*07e4*/ 	.word	index@(_ZN4vllm31rms_norm_per_block_quant_kernelIN3c108BFloat16ENS1_13Float8_e4m3fnELb1ELb0ELi64EEEvPT0_PfPKT_S9_PKffiiPS7_l)
        /*07e8*/ 	.word	0x00000000


	//----- nvinfo : EIATTR_REGCOUNT
	.align		4
.L_379:
        /*07ec*/ 	.byte	0x04, 0x2f
        /*07ee*/ 	.short	(.L_381 - .L_380)
	.align		4
.L_380:
        /*07f0*/ 	.word	index@(_ZN4vllm31rms_norm_per_block_quant_kernelIN3c108BFloat16EaLb1ELb0ELi64EEEvPT0_PfPKT_S8_PKffiiPS6_l)
        /*07f4*/ 	.word	0x00000030


	//----- nvinfo : EIATTR_FRAME_SIZE
	.align		4
.L_381:
        /*07f8*/ 	.byte	0x04, 0x11
        /*07fa*/ 	.short	(.L_383 - .L_382)
	.align		4
.L_382:
        /*07fc*/ 	.word	index@($__internal_6_$__cuda_sm20_div_s64)
        /*0800*/ 	.word	0x00000000


	//----- nvinfo : EIATTR_FRAME_SIZE
	.align		4
.L_383:
        /*0804*/ 	.byte	0x04, 0x11
        /*0806*/ 	.short	(.L_385 - .L_384)
	.align		4
.L_384:
        /*0808*/ 	.word	index@(_ZN4vllm31rms_norm_per_block_quant_kernelIN3c108BFloat16EaLb1ELb0ELi64EEEvPT0_PfPKT_S8_PKffiiPS6_l)
        /*080c*/ 	.word	0x00000000


	//----- nvinfo : EIATTR_REGCOUNT
	.align		4
.L_385:
        /*0810*/ 	.byte	0x04, 0x2f
        /*0812*/ 	.short	(.L_387 - .L_386)
	.align		4
.L_386:
        /*0814*/ 	.word	index@(_ZN4vllm31rms_norm_per_block_quant_kernelIN3c108BFloat16ENS1_13Float8_e4m3fnELb0ELb1ELi64EEEvPT0_PfPKT_S9_PKffiiPS7_l)
        /*0818*/ 	.word	0x00000034


	//----- nvinfo : EIATTR_FRAME_SIZE
	.align		4
.L_387:
        /*081c*/ 	.byte	0x04, 0x11
        /*081e*/ 	.short	(.L_389 - .L_388)
	.align		4
.L_388:
        /*0820*/ 	.word	index@($__internal_5_$__cuda_sm20_rem_s64)
        /*0824*/ 	.word	0x00000000


	//----- nvinfo : EIATTR_FRAME_SIZE
	.align		4
.L_389:
        /*0828*/ 	.byte	0x04, 0x11
        /*082a*/ 	.short	(.L_391 - .L_390)
	.align		4
.L_390:
        /*082c*/ 	.word	index@($__internal_4_$__cuda_sm20_div_s64)
        /*0830*/ 	.word	0x00000000


	//----- nvinfo : EIATTR_FRAME_SIZE
	.align		4
.L_391:
        /*0834*/ 	.byte	0x04, 0x11
        /*0836*/ 	.short	(.L_393 - .L_392)
	.align		4
.L_392:
        /*0838*/ 	.word	index@(_ZN4vllm31rms_norm_per_block_quant_kernelIN3c108BFloat16ENS1_13Float8_e4m3fnELb0ELb1ELi64EEEvPT0_PfPKT_S9_PKffiiPS7_l)
        /*083c*/ 	.word	0x00000000


	//----- nvinfo : EIATTR_REGCOUNT
	.align		4
.L_393:
        /*0840*/ 	.byte	0x04, 0x2f
        /*0842*/ 	.short	(.L_395 - .L_394)
	.align		4
.L_394:
        /*0844*/ 	.word	index@(_ZN4vllm31rms_norm_per_block_quant_kernelIN3c108BFloat16EaLb0ELb1ELi64EEEvPT0_PfPKT_S8_PKffiiPS6_l)
        /*0848*/ 	.word	0x00000034


	//----- nvinfo : EIATTR_FRAME_SIZE
	.align		4
.L_395:
        /*084c*/ 	.byte	0x04, 0x11
        /*084e*/ 	.short	(.L_397 - .L_396)
	.align		4
.L_396:
        /*0850*/ 	.word	index@($__internal_3_$__cuda_sm20_rem_s64)
        /*0854*/ 	.word	0x00000000


	//----- nvinfo : EIATTR_FRAME_SIZE
	.align		4
.L_397:
        /*0858*/ 	.byte	0x04, 0x11
        /*085a*/ 	.short	(.L_399 - .L_398)
	.align		4
.L_398:
        /*085c*/ 	.word	index@($__internal_2_$__cuda_sm20_div_s64)
        /*0860*/ 	.word	0x00000000


	//----- nvinfo : EIATTR_FRAME_SIZE
	.align		4
.L_399:
        /*0864*/ 	.byte	0x04, 0x11
        /*0866*/ 	.short	(.L_401 - .L_400)
	.align		4
.L_400:
        /*0868*/ 	.word	index@(_ZN4vllm31rms_norm_per_block_quant_kernelIN3c108BFloat16EaLb0ELb1ELi64EEEvPT0_PfPKT_S8_PKffiiPS6_l)
        /*086c*/ 	.word	0x00000000


	//----- nvinfo : EIATTR_REGCOUNT
	.align		4
.L_401:
        /*0870*/ 	.byte	0x04, 0x2f
        /*0872*/ 	.short	(.L_403 - .L_402)
	.align		4
.L_402:
        /*0874*/ 	.word	index@(_ZN4vllm31rms_norm_per_block_quant_kernelIN3c108BFloat16ENS1_13Float8_e4m3fnELb0ELb0ELi64EEEvPT0_PfPKT_S9_PKffiiPS7_l)
        /*0878*/ 	.word	0x00000034


	//----- nvinfo : EIATTR_FRAME_SIZE
	.align		4
.L_403:
        /*087c*/ 	.byte	0x04, 0x11
        /*087e*/ 	.short	(.L_405 - .L_404)
	.align		4
.L_404:
        /*0880*/ 	.word	index@($__internal_1_$__cuda_sm20_div_s64)
        /*0884*/ 	.word	0x00000000


	//----- nvinfo : EIATTR_FRAME_SIZE
	.align		4
.L_405:
        /*0888*/ 	.byte	0x04, 0x11
        /*088a*/ 	.short	(.L_407 - .L_406)
	.align		4
.L_406:
        /*088c*/ 	.word	index@(_ZN4vllm31rms_norm_per_block_quant_kernelIN3c108BFloat16ENS1_13Float8_e4m3fnELb0ELb0ELi64EEEvPT0_PfPKT_S9_PKffiiPS7_l)
        /*0890*/ 	.word	0x00000000


	//----- nvinfo : EIATTR_REGCOUNT
	.align		4
.L_407:
        /*0894*/ 	.byte	0x04, 0x2f
        /*0896*/ 	.short	(.L_409 - .L_408)
	.align		4
.L_408:
        /*0898*/ 	.word	index@(_ZN4vllm31rms_norm_per_block_quant_kernelIN3c108BFloat16EaLb0ELb0ELi64EEEvPT0_PfPKT_S8_PKffiiPS6_l)
        /*089c*/ 	.word	0x00000034


	//----- nvinfo : EIATTR_FRAME_SIZE
	.align		4
.L_409:
        /*08a0*/ 	.byte	0x04, 0x11
        /*08a2*/ 	.short	(.L_411 - .L_410)
	.align		4
.L_410:
        /*08a4*/ 	.word	index@($__internal_0_$__cuda_sm20_div_s64)
        /*08a8*/ 	.word	0x00000000


	//----- nvinfo : EIATTR_FRAME_SIZE
	.align		4
.L_411:
        /*08ac*/ 	.byte	0x04, 0x11
        /*08ae*/ 	.short	(.L_413 - .L_412)
	.align		4
.L_412:
        /*08b0*/ 	.word	index@(_ZN4vllm31rms_norm_per_block_quant_kernelIN3c108BFloat16EaLb0ELb0ELi64EEEvPT0_PfPKT_S8_PKffiiPS6_l)
        /*08b4*/ 	.word	0x00000000


	//----- nvinfo : EIATTR_REGCOUNT
	.align		4
.L_413:
        /*08b8*/ 	.byte	0x04, 0x2f
        /*08ba*/ 	.short	(.L_415 - .L_414)
	.align		4
.L_414:
        /*08bc*/ 	.word	index@(_ZN4vllm39rms_norm_dynamic_per_token_quant_kernelIfN3c1013Float8_e4m3fnELb1EEEvPT0_PfPKT_S8_PKffiiPS6_)
        /*08c0*/ 	.word	0x00000020


	//----- nvinfo : EIATTR_FRAME_SIZE
	.align		4
.L_415:
        /*08c4*/ 	.byte	0x04, 0x11
        /*08c6*/ 	.short	(.L_417 - .L_416)
	.align		4
.L_416:
        /*08c8*/ 	.word	index@(_ZN4vllm39rms_norm_dynamic_per_token_quant_kernelIfN3c1013Float8_e4m3fnELb1EEEvPT0_PfPKT_S8_PKffiiPS6_)
        /*08cc*/ 	.word	0x00000000


	//----- nvinfo : EIATTR_REGCOUNT
	.align		4
.L_417:
        /*08d0*/ 	.byte	0x04, 0x2f
        /*08d2*/ 	.short	(.L_419 - .L_418)
	.align		4
.L_418:
        /*08d4*/ 	.word	index@(_ZN4vllm39rms_norm_dynamic_per_token_quant_kernelIfaLb1EEEvPT0_PfPKT_S6_PKffiiPS4_)
        /*08d8*/ 	.word	0x00000020


	//----- nvinfo : EIATTR_FRAME_SIZE
	.align		4
.L_419:
        /*08dc*/ 	.byte	0x04, 0x11
        /*08de*/ 	.short	(.L_421 - .L_420)
	.align		4
.L_420:
        /*08e0*/ 	.word	index@(_ZN4vllm39rms_norm_dynamic_per_token_quant_kernelIfaLb1EEEvPT0_PfPKT_S6_PKffiiPS4_)
        /*08e4*/ 	.word	0x00000000


	//----- nvinfo : EIATTR_REGCOUNT
	.align		4
.L_421:
        /*08e8*/ 	.byte	0x04, 0x2f
        /*08ea*/ 	.short	(.L_423 - .L_422)
	.align		4
.L_422:
        /*08ec*/ 	.word	index@(_ZN4vllm39rms_norm_dynamic_per_token_quant_kernelIfN3c1013Float8_e4m3fnELb0EEEvPT0_PfPKT_S8_PKffiiPS6_)
        /*08f0*/ 	.word	0x0000001c


	//----- nvinfo : EIATTR_FRAME_SIZE
	.align		4
.L_423:
        /*08f4*/ 	.byte	0x04, 0x11
        /*08f6*/ 	.short	(.L_425 - .L_424)
	.align		4
.L_424:
        /*08f8*/ 	.word	index@(_ZN4vllm39rms_norm_dynamic_per_token_quant_kernelIfN3c1013Float8_e4m3fnELb0EEEvPT0_PfPKT_S8_PKffiiPS6_)
        /*08fc*/ 	.word	0x00000000


	//----- nvinfo : EIATTR_REGCOUNT
	.align		4
.L_425:
        /*0900*/ 	.byte	0x04, 0x2f
        /*0902*/ 	.short	(.L_427 - .L_426)
	.align		4
.L_426:
        /*0904*/ 	.word	index@(_ZN4vllm39rms_norm_dynamic_per_token_quant_kernelIfaLb0EEEvPT0_PfPKT_S6_PKffiiPS4_)
        /*0908*/ 	.word	0x0000001c


	//----- nvinfo : EIATTR_FRAME_SIZE
	.align		4
.L_427:
        /*090c*/ 	.byte	0x04, 0x11
        /*090e*/ 	.short	(.L_429 - .L_428)
	.align		4
.L_428:
        /*0910*/ 	.word	index@(_ZN4vllm39rms_norm_dynamic_per_token_quant_kernelIfaLb0EEEvPT0_PfPKT_S6_PKffiiPS4_)
        /*0914*/ 	.word	0x00000000


	//----- nvinfo : EIATTR_REGCOUNT
	.align		4
.L_429:
        /*0918*/ 	.byte	0x04, 0x2f
        /*091a*/ 	.short	(.L_431 - .L_430)
	.align		4
.L_430:
        /*091c*/ 	.word	index@(_ZN4vllm39rms_norm_dynamic_per_token_quant_kernelIN3c104HalfENS1_13Float8_e4m3fnELb1EEEvPT0_PfPKT_S9_PKffiiPS7_)
        /*0920*/ 	.word	0x00000020


	//----- nvinfo : EIATTR_FRAME_SIZE
	.align		4
.L_431:
        /*0924*/ 	.byte	0x04, 0x11
        /*0926*/ 	.short	(.L_433 - .L_432)
	.align		4
.L_432:
        /*0928*/ 	.word	index@(_ZN4vllm39rms_norm_dynamic_per_token_quant_kernelIN3c104HalfENS1_13Float8_e4m3fnELb1EEEvPT0_PfPKT_S9_PKffiiPS7_)
        /*092c*/ 	.word	0x00000000


	//----- nvinfo : EIATTR_REGCOUNT
	.align		4
.L_433:
        /*0930*/ 	.byte	0x04, 0x2f
        /*0932*/ 	.short	(.L_435 - .L_434)
	.align		4
.L_434:
        /*0934*/ 	.word	index@(_ZN4vllm39rms_norm_dynamic_per_token_quant_kernelIN3c104HalfEaLb1EEEvPT0_PfPKT_S8_PKffiiPS6_)
        /*0938*/ 	.word	0x00000020


	//----- nvinfo : EIATTR_FRAME_SIZE
	.align		4
.L_435:
        /*093c*/ 	.byte	0x04, 0x11
        /*093e*/ 	.short	(.L_437 - .L_436)
	.align		4
.L_436:
        /*0940*/ 	.word	index@(_ZN4vllm39rms_norm_dynamic_per_token_quant_kernelIN3c104HalfEaLb1EEEvPT0_PfPKT_S8_PKffiiPS6_)
        /*0944*/ 	.word	0x00000000


	//----- nvinfo : EIATTR_REGCOUNT
	.align		4
.L_437:
        /*0948*/ 	.byte	0x04, 0x2f
        /*094a*/ 	.short	(.L_439 - .L_438)
	.align		4
.L_438:
        /*094c*/ 	.word	index@(_ZN4vllm39rms_norm_dynamic_per_token_quant_kernelIN3c104HalfENS1_13Float8_e4m3fnELb0EEEvPT0_PfPKT_S9_PKffiiPS7_)
        /*0950*/ 	.word	0x0000001c


	//----- nvinfo : EIATTR_FRAME_SIZE
	.align		4
.L_439:
        /*0954*/ 	.byte	0x04, 0x11
        /*0956*/ 	.short	(.L_441 - .L_440)
	.align		4
.L_440:
        /*0958*/ 	.word	index@(_ZN4vllm39rms_norm_dynamic_per_token_quant_kernelIN3c104HalfENS1_13Float8_e4m3fnELb0EEEvPT0_PfPKT_S9_PKffiiPS7_)
        /*095c*/ 	.word	0x00000000


	//----- nvinfo : EIATTR_REGCOUNT
	.align		4
.L_441:
        /*0960*/ 	.byte	0x04, 0x2f
        /*0962*/ 	.short	(.L_443 - .L_442)
	.align		4
.L_442:
        /*0964*/ 	.word	index@(_ZN4vllm39rms_norm_dynamic_per_token_quant_kernelIN3c104HalfEaLb0EEEvPT0_PfPKT_S8_PKffiiPS6_)
        /*0968*/ 	.word	0x0000001c


	//----- nvinfo : EIATTR_FRAME_SIZE
	.align		4
.L_443:
        /*096c*/ 	.byte	0x04, 0x11
        /*096e*/ 	.short	(.L_445 - .L_444)
	.align		4
.L_444:
        /*0970*/ 	.word	index@(_ZN4vllm39rms_norm_dynamic_per_token_quant_kernelIN3c104HalfEaLb0EEEvPT0_PfPKT_S8_PKffiiPS6_)
        /*0974*/ 	.word	0x00000000


	//----- nvinfo : EIATTR_REGCOUNT
	.align		4
.L_445:
        /*0978*/ 	.byte	0x04, 0x2f
        /*097a*/ 	.short	(.L_447 - .L_446)
	.align		4
.L_446:
        /*097c*/ 	.word	index@(_ZN4vllm39rms_norm_dynamic_per_token_quant_kernelIN3c108BFloat16ENS1_13Float8_e4m3fnELb1EEEvPT0_PfPKT_S9_PKffiiPS7_)
        /*0980*/ 	.word	0x00000020


	//----- nvinfo : EIATTR_FRAME_SIZE
	.align		4
.L_447:
        /*0984*/ 	.byte	0x04, 0x11
        /*0986*/ 	.short	(.L_449 - .L_448)
	.align		4
.L_448:
        /*0988*/ 	.word	index@(_ZN4vllm39rms_norm_dynamic_per_token_quant_kernelIN3c108BFloat16ENS1_13Float8_e4m3fnELb1EEEvPT0_PfPKT_S9_PKffiiPS7_)
        /*098c*/ 	.word	0x00000000


	//----- nvinfo : EIATTR_REGCOUNT
	.align		4
.L_449:
        /*0990*/ 	.byte	0x04, 0x2f
        /*0992*/ 	.short	(.L_451 - .L_450)
	.align		4
.L_450:
        /*0994*/ 	.word	index@(_ZN4vllm39rms_norm_dynamic_per_token_quant_kernelIN3c108BFloat16EaLb1EEEvPT0_PfPKT_S8_PKffiiPS6_)
        /*0998*/ 	.word	0x00000020


	//----- nvinfo : EIATTR_FRAME_SIZE
	.align		4
.L_451:
        /*099c*/ 	.byte	0x04, 0x11
        /*099e*/ 	.short	(.L_453 - .L_452)
	.align		4
.L_452:
        /*09a0*/ 	.word	index@(_ZN4vllm39rms_norm_dynamic_per_token_quant_kernelIN3c108BFloat16EaLb1EEEvPT0_PfPKT_S8_PKffiiPS6_)
        /*09a4*/ 	.word	0x00000000


	//----- nvinfo : EIATTR_REGCOUNT
	.align		4
.L_453:
        /*09a8*/ 	.byte	0x04, 0x2f
        /*09aa*/ 	.short	(.L_455 - .L_454)
	.align		4
.L_454:
        /*09ac*/ 	.word	index@(_ZN4vllm39rms_norm_dynamic_per_token_quant_kernelIN3c108BFloat16ENS1_13Float8_e4m3fnELb0EEEvPT0_PfPKT_S9_PKffiiPS7_)
        /*09b0*/ 	.word	0x0000001c


	//----- nvinfo : EIATTR_FRAME_SIZE
	.align		4
.L_455:
        /*09b4*/ 	.byte	0x04, 0x11
        /*09b6*/ 	.short	(.L_457 - .L_456)
	.align		4
.L_456:
        /*09b8*/ 	.word	index@(_ZN4vllm39rms_norm_dynamic_per_token_quant_kernelIN3c108BFloat16ENS1_13Float8_e4m3fnELb0EEEvPT0_PfPKT_S9_PKffiiPS7_)
        /*09bc*/ 	.word	0x00000000


	//----- nvinfo : EIATTR_REGCOUNT
	.align		4
.L_457:
        /*09c0*/ 	.byte	0x04, 0x2f
        /*09c2*/ 	.short	(.L_459 - .L_458)
	.align		4
.L_458:
        /*09c4*/ 	.word	index@(_ZN4vllm39rms_norm_dynamic_per_token_quant_kernelIN3c108BFloat16EaLb0EEEvPT0_PfPKT_S8_PKffiiPS6_)
        /*09c8*/ 	.word	0x0000001c


	//----- nvinfo : EIATTR_FRAME_SIZE
	.align		4
.L_459:
        /*09cc*/ 	.byte	0x04, 0x11
        /*09ce*/ 	.short	(.L_461 - .L_460)
	.align		4
.L_460:
        /*09d0*/ 	.word	index@(_ZN4vllm39rms_norm_dynamic_per_token_quant_kernelIN3c108BFloat16EaLb0EEEvPT0_PfPKT_S8_PKffiiPS6_)
        /*09d4*/ 	.word	0x00000000


	//----- nvinfo : EIATTR_MIN_STACK_SIZE
	.align		4
.L_461:
        /*09d8*/ 	.byte	0x04, 0x12
        /*09da*/ 	.short	(.L_463 - .L_462)
	.align		4
.L_462:
        /*09dc*/ 	.word	index@(_ZN4vllm39rms_norm_dynamic_per_token_quant_kernelIN3c108BFloat16EaLb0EEEvPT0_PfPKT_S8_PKffiiPS6_)
        /*09e0*/ 	.word	0x00000000


	//----- nvinfo : EIATTR_MIN_STACK_SIZE
	.align		4
.L_463:
        /*09e4*/ 	.byte	0x04, 0x12
        /*09e6*/ 	.short	(.L_465 - .L_464)
	.align		4
.L_464:
        /*09e8*/ 	.word	index@(_ZN4vllm39rms_norm_dynamic_per_token_quant_kernelIN3c108BFloat16ENS1_13Float8_e4m3fnELb0EEEvPT0_PfPKT_S9_PKffiiPS7_)
        /*09ec*/ 	.word	0x00000000


	//----- nvinfo : EIATTR_MIN_STACK_SIZE
	.align		4
.L_465:
        /*09f0*/ 	.byte	0x04, 0x12
        /*09f2*/ 	.short	(.L_467 - .L_466)
	.align		4
.L_466:
        /*09f4*/ 	.word	index@(_ZN4vllm39rms_norm_dynamic_per_token_quant_kernelIN3c108BFloat16EaLb1EEEvPT0_PfPKT_S8_PKffiiPS6_)
        /*09f8*/ 	.word	0x00000000


	//----- nvinfo : EIATTR_MIN_STACK_SIZE
	.align		4
.L_467:
        /*09fc*/ 	.byte	0x04, 0x12
        /*09fe*/ 	.short	(.L_469 - .L_468)
	.align		4
.L_468:
        /*0a00*/ 	.word	index@(_ZN4vllm39rms_norm_dynamic_per_token_quant_kernelIN3c108BFloat16ENS1_13Float8_e4m3fnELb1EEEvPT0_PfPKT_S9_PKffiiPS7_)
        /*0a04*/ 	.word	0x00000000


	//----- nvinfo : EIATTR_MIN_STACK_SIZE
	.align		4
.L_469:
        /*0a08*/ 	.byte	0x04, 0x12
        /*0a0a*/ 	.short	(.L_471 - .L_470)
	.align		4
.L_470:
        /*0a0c*/ 	.word	index@(_ZN4vllm39rms_norm_dynamic_per_token_quant_kernelIN3c104HalfEaLb0EEEvPT0_PfPKT_S8_PKffiiPS6_)
        /*0a10*/ 	.word	0x00000000


	//----- nvinfo : EIATTR_MIN_STACK_SIZE
	.align		4
.L_471:
        /*0a14*/ 	.byte	0x04, 0x12
        /*0a16*/ 	.short	(.L_473 - .L_472)
	.align		4
.L_472:
        /*0a18*/ 	.word	index@(_ZN4vllm39rms_norm_dynamic_per_token_quant_kernelIN3c104HalfENS1_13Float8_e4m3fnELb0EEEvPT0_PfPKT_S9_PKffiiPS7_)
        /*0a1c*/ 	.word	0x00000000


	//----- nvinfo : EIATTR_MIN_STACK_SIZE
	.align		4
.L_473:
        /*0a20*/ 	.byte	0x04, 0x12
        /*0a22*/ 	.short	(.L_475 - .L_474)
	.align		4
.L_474:
        /*0a24*/ 	.word	index@(_ZN4vllm39rms_norm_dynamic_per_token_quant_kernelIN3c104HalfEaLb1EEEvPT0_PfPKT_S8_PKffiiPS6_)
        /*0a28*/ 	.word	0x00000000


	//----- nvinfo : EIATTR_MIN_STACK_SIZE
	.align		4
.L_475:
        /*0a2c*/ 	.byte	0x04, 0x12
        /*0a2e*/ 	.short	(.L_477 - .L_476)
	.align		4
.L_476:
        /*0a30*/ 	.word	index@(_ZN4vllm39rms_norm_dynamic_per_token_quant_kernelIN3c104HalfENS1_13Float8_e4m3fnELb1EEEvPT0_PfPKT_S9_PKffiiPS7_)
        /*0a34*/ 	.word	0x00000000


	//----- nvinfo : EIATTR_MIN_STACK_SIZE
	.align		4
.L_477:
        /*0a38*/ 	.byte	0x04, 0x12
        /*0a3a*/ 	.short	(.L_479 - .L_478)
	.align		4
.L_478:
        /*0a3c*/ 	.word	index@(_ZN4vllm39rms_norm_dynamic_per_token_quant_kernelIfaLb0EEEvPT0_PfPKT_S6_PKffiiPS4_)
        /*0a40*/ 	.word	0x00000000


	//----- nvinfo : EIATTR_MIN_STACK_SIZE
	.align		4
.L_479:
        /*0a44*/ 	.byte	0x04, 0x12
        /*0a46*/ 	.short	(.L_481 - .L_480)
	.align		4
.L_480:
        /*0a48*/ 	.word	index@(_ZN4vllm39rms_norm_dynamic_per_token_quant_kernelIfN3c1013Float8_e4m3fnELb0EEEvPT0_PfPKT_S8_PKffiiPS6_)
        /*0a4c*/ 	.word	0x00000000


	//----- nvinfo : EIATTR_MIN_STACK_SIZE
	.align		4
.L_481:
        /*0a50*/ 	.byte	0x04, 0x12
        /*0a52*/ 	.short	(.L_483 - .L_482)
	.align		4
.L_482:
        /*0a54*/ 	.word	index@(_ZN4vllm39rms_norm_dynamic_per_token_quant_kernelIfaLb1EEEvPT0_PfPKT_S6_PKffiiPS4_)
        /*0a58*/ 	.word	0x00000000


	//----- nvinfo : EIATTR_MIN_STACK_SIZE
	.align		4
.L_483:
        /*0a5c*/ 	.byte	0x04, 0x12
        /*0a5e*/ 	.short	(.L_485 - .L_484)
	.align		4
.L_484:
        /*0a60*/ 	.word	index@(_ZN4vllm39rms_norm_dynamic_per_token_quant_kernelIfN3c1013Float8_e4m3fnELb1EEEvPT0_PfPKT_S8_PKffiiPS6_)
        /*0a64*/ 	.word	0x00000000


	//----- nvinfo : EIATTR_MIN_STACK_SIZE
	.align		4
.L_485:
        /*0a68*/ 	.byte	0x04, 0x12
        /*0a6a*/ 	.short	(.L_487 - .L_486)
	.align		4
.L_486:
        /*0a6c*/ 	.word	index@(_ZN4vllm31rms_norm_per_block_quant_kernelIN3c108BFloat16EaLb0ELb0ELi64EEEvPT0_PfPKT_S8_PKffiiPS6_l)
        /*0a70*/ 	.word	0x00000000


	//----- nvinfo : EIATTR_MIN_STACK_SIZE
	.align		4
.L_487:
        /*0a74*/ 	.byte	0x04, 0x12
        /*0a76*/ 	.short	(.L_489 - .L_488)
	.align		4
.L_488:
        /*0a78*/ 	.word	index@(_ZN4vllm31rms_norm_per_block_quant_kernelIN3c108BFloat16ENS1_13Float8_e4m3fnELb0ELb0ELi64EEEvPT0_PfPKT_S9_PKffiiPS7_l)
        /*0a7c*/ 	.word	0x00000000


	//----- nvinfo : EIATTR_MIN_STACK_SIZE
	.align		4
.L_489:
        /*0a80*/ 	.byte	0x04, 0x12
        /*0a82*/ 	.short	(.L_491 - .L_490)
	.align		4
.L_490:
        /*0a84*/ 	.word	index@(_ZN4vllm31rms_norm_per_block_quant_kernelIN3c108BFloat16EaLb0ELb1ELi64EEEvPT0_PfPKT_S8_PKffiiPS6_l)
        /*0a88*/ 	.word	0x00000000


	//----- nvinfo : EIATTR_MIN_STACK_SIZE
	.align		4
.L_491:
        /*0a8c*/ 	.byte	0x04, 0x12
        /*0a8e*/ 	.short	(.L_493 - .L_492)
	.align		4
.L_492:
        /*0a90*/ 	.word	index@(_ZN4vllm31rms_norm_per_block_quant_kernelIN3c108BFloat16ENS1_13Float8_e4m3fnELb0ELb1ELi64EEEvPT0_PfPKT_S9_PKffiiPS7_l)
        /*0a94*/ 	.word	0x00000000


	//----- nvinfo : EIATTR_MIN_STACK_SIZE
	.align		4
.L_493:
        /*0a98*/ 	.byte	0x04, 0x12
        /*0a9a*/ 	.short	(.L_495 - .L_494)
	.align		4
.L_494:
        /*0a9c*/ 	.word	index@(_ZN4vllm31rms_norm_per_block_quant_kernelIN3c108BFloat16EaLb1ELb0ELi64EEEvPT0_PfPKT_S8_PKffiiPS6_l)
        /*0aa0*/ 	.word	0x00000000


	//----- nvinfo : EIATTR_MIN_STACK_SIZE
	.align		4
.L_495:
        /*0aa4*/ 	.byte	0x04, 0x12
        /*0aa6*/ 	.short	(.L_497 - .L_496)
	.align		4
.L_496:
        /*0aa8*/ 	.word	index@(_ZN4vllm31rms_norm_per_block_quant_kernelIN3c108BFloat16ENS1_13Float8_e4m3fnELb1ELb0ELi64EEEvPT0_PfPKT_S9_PKffiiPS7_l)
        /*0aac*/ 	.word	0x00000000


	//----- nvinfo : EIATTR_MIN_STACK_SIZE
	.align		4
.L_497:
        /*0ab0*/ 	.byte	0x04, 0x12
        /*0ab2*/ 	.short	(.L_499 - .L_498)
	.align		4
.L_498:
        /*0ab4*/ 	.word	index@(_ZN4vllm31rms_norm_per_block_quant_kernelIN3c108BFloat16EaLb1ELb1ELi64EEEvPT0_PfPKT_S8_PKffiiPS6_l)
        /*0ab8*/ 	.word	0x00000000


	//----- nvinfo : EIATTR_MIN_STACK_SIZE
	.align		4
.L_499:
        /*0abc*/ 	.byte	0x04, 0x12
        /*0abe*/ 	.short	(.L_501 - .L_500)
	.align		4
.L_500:
        /*0ac0*/ 	.word	index@(_ZN4vllm31rms_norm_per_block_quant_kernelIN3c108BFloat16ENS1_13Float8_e4m3fnELb1ELb1ELi64EEEvPT0_PfPKT_S9_PKffiiPS7_l)
        /*0ac4*/ 	.word	0x00000000


	//----- nvinfo : EIATTR_MIN_STACK_SIZE
	.align		4
.L_501:
        /*0ac8*/ 	.byte	0x04, 0x12
        /*0aca*/ 	.short	(.L_503 - .L_502)
	.align		4
.L_502:
        /*0acc*/ 	.word	index@(_ZN4vllm31rms_norm_per_block_quant_kernelIN3c108BFloat16EaLb0ELb0ELi128EEEvPT0_PfPKT_S8_PKffiiPS6_l)
        /*0ad0*/ 	.word	0x00000000


	//----- nvinfo : EIATTR_MIN_STACK_SIZE
	.align		4
.L_503:
        /*0ad4*/ 	.byte	0x04, 0x12
        /*0ad6*/ 	.short	(.L_505 - .L_504)
	.align		4
.L_504:
        /*0ad8*/ 	.word	index@(_ZN4vllm31rms_norm_per_block_quant_kernelIN3c108BFloat16ENS1_13Float8_e4m3fnELb0ELb0ELi128EEEvPT0_PfPKT_S9_PKffiiPS7_l)
        /*0adc*/ 	.word	0x00000000


	//----- nvinfo : EIATTR_MIN_STACK_SIZE
	.align		4
.L_505:
        /*0ae0*/ 	.byte	0x04, 0x12
        /*0ae2*/ 	.short	(.L_507 - .L_506)
	.align		4
.L_506:
        /*0ae4*/ 	.word	index@(_ZN4vllm31rms_norm_per_block_quant_kernelIN3c108BFloat16EaLb0ELb1ELi128EEEvPT0_PfPKT_S8_PKffiiPS6_l)
        /*0ae8*/ 	.word	0x00000000


	//----- nvinfo : EIATTR_MIN_STACK_SIZE
	.align		4
.L_507:
        /*0aec*/ 	.byte	0x04, 0x12
        /*0aee*/ 	.short	(.L_509 - .L_508)
	.align		4
.L_508:
        /*0af0*/ 	.word	index@(_ZN4vllm31rms_norm_per_block_quant_kernelIN3c108BFloat16ENS1_13Float8_e4m3fnELb0ELb1ELi128EEEvPT0_PfPKT_S9_PKffiiPS7_l)
        /*0af4*/ 	.word	0x00000000


	//----- nvinfo : EIATTR_MIN_STACK_SIZE
	.align		4
.L_509:
        /*0af8*/ 	.byte	0x04, 0x12
        /*0afa*/ 	.short	(.L_511 - .L_510)
	.align		4
.L_510:
        /*0afc*/ 	.word	index@(_ZN4vllm31rms_norm_per_block_quant_kernelIN3c108BFloat16EaLb1ELb0ELi128EEEvPT0_PfPKT_S8_PKffiiPS6_l)
        /*0b00*/ 	.word	0x00000000


	//----- nvinfo : EIATTR_MIN_STACK_SIZE
	.align		4
.L_511:
        /*0b04*/ 	.byte	0x04, 0x12
        /*0b06*/ 	.short	(.L_513 - .L_512)
	.align		4
.L_512:
        /*0b08*/ 	.word	index@(_ZN4vllm31rms_norm_per_block_quant_kernelIN3c108BFloat16ENS1_13Float8_e4m3fnELb1ELb0ELi128EEEvPT0_PfPKT_S9_PKffiiPS7_l)
        /*0b0c*/ 	.word	0x00000000


	//----- nvinfo : EIATTR_MIN_STACK_SIZE
	.align		4
.L_513:
        /*0b10*/ 	.byte	0x04, 0x12
        /*0b12*/ 	.short	(.L_515 - .L_514)
	.align		4
.L_514:
        /*0b14*/ 	.word	index@(_ZN4vllm31rms_norm_per_block_quant_kernelIN3c108BFloat16EaLb1ELb1ELi128EEEvPT0_PfPKT_S8_PKffiiPS6_l)
        /*0b18*/ 	.word	0x00000000


	//----- nvinfo : EIATTR_MIN_STACK_SIZE
	.align		4
.L_515:
        /*0b1c*/ 	.byte	0x04, 0x12
        /*0b1e*/ 	.short	(.L_517 - .L_516)
	.align		4
.L_516:
        /*0b20*/ 	.word	index@(_ZN4vllm31rms_norm_per_block_quant_kernelIN3c108BFloat16ENS1_13Float8_e4m3fnELb1ELb1ELi128EEEvPT0_PfPKT_S9_PKffiiPS7_l)
        /*0b24*/ 	.word	0x00000000


	//----- nvinfo : EIATTR_MIN_STACK_SIZE
	.align		4
.L_517:
        /*0b28*/ 	.byte	0x04, 0x12
        /*0b2a*/ 	.short	(.L_519 - .L_518)
	.align		4
.L_518:
        /*0b2c*/ 	.word	index@(_ZN4vllm31rms_norm_per_block_quant_kernelIN3c104HalfEaLb0ELb0ELi64EEEvPT0_PfPKT_S8_PKffiiPS6_l)
        /*0b30*/ 	.word	0x00000000


	//----- nvinfo : EIATTR_MIN_STACK_SIZE
	.align		4
.L_519:
        /*0b34*/ 	.byte	0x04, 0x12
        /*0b36*/ 	.short	(.L_521 - .L_520)
	.align		4
.L_520:
        /*0b38*/ 	.word	index@(_ZN4vllm31rms_norm_per_block_quant_kernelIN3c104HalfENS1_13Float8_e4m3fnELb0ELb0ELi64EEEvPT0_PfPKT_S9_PKffiiPS7_l)
        /*0b3c*/ 	.word	0x00000000


	//----- nvinfo : EIATTR_MIN_STACK_SIZE
	.align		4
.L_521:
        /*0b40*/ 	.byte	0x04, 0x12
        /*0b42*/ 	.short	(.L_523 - .L_522)
	.align		4
.L_522:
        /*0b44*/ 	.word	index@(_ZN4vllm31rms_norm_per_block_quant_kernelIN3c104HalfEaLb0ELb1ELi64EEEvPT0_PfPKT_S8_PKffiiPS6_l)
        /*0b48*/ 	.word	0x00000000


	//----- nvinfo : EIATTR_MIN_STACK_SIZE
	.align		4
.L_523:
        /*0b4c*/ 	.byte	0x04, 0x12
        /*0b4e*/ 	.short	(.L_525 - .L_524)
	.align		4
.L_524:
        /*0b50*/ 	.word	index@(_ZN4vllm31rms_norm_per_block_quant_kernelIN3c104HalfENS1_13Float8_e4m3fnELb0ELb1ELi64EEEvPT0_PfPKT_S9_PKffiiPS7_l)
        /*0b54*/ 	.word	0x00000000


	//----- nvinfo : EIATTR_MIN_STACK_SIZE
	.align		4
.L_525:
        /*0b58*/ 	.byte	0x04, 0x12
        /*0b5a*/ 	.short	(.L_527 - .L_526)
	.align		4
.L_526:
        /*0b5c*/ 	.word	index@(_ZN4vllm31rms_norm_per_block_quant_kernelIN3c104HalfEaLb1ELb0ELi64EEEvPT0_PfPKT_S8_PKffiiPS6_l)
        /*0b60*/ 	.word	0x00000000


	//----- nvinfo : EIATTR_MIN_STACK_SIZE
	.align		4
.L_527:
        /*0b64*/ 	.byte	0x04, 0x12
        /*0b66*/ 	.short	(.L_529 - .L_528)
	.align		4
.L_528:
        /*0b68*/ 	.word	index@(_ZN4vllm31rms_norm_per_block_quant_kernelIN3c104HalfENS1_13Float8_e4m3fnELb1ELb0ELi64EEEvPT0_PfPKT_S9_PKffiiPS7_l)
        /*0b6c*/ 	.word	0x00000000


	//----- nvinfo : EIATTR_MIN_STACK_SIZE
	.align		4
.L_529:
        /*0b70*/ 	.byte	0x04, 0x12
        /*0b72*/ 	.short	(.L_531 - .L_530)
	.align		4
.L_530:
        /*0b74*/ 	.word	index@(_ZN4vllm31rms_norm_per_block_quant_kernelIN3c104HalfEaLb1ELb1ELi64EEEvPT0_PfPKT_S8_PKffiiPS6_l)
        /*0b78*/ 	.word	0x00000000


	//----- nvinfo : EIATTR_MIN_STACK_SIZE
	.align		4
.L_531:
        /*0b7c*/ 	.byte	0x04, 0x12
        /*0b7e*/ 	.short	(.L_533 - .L_532)
	.align		4
.L_532:
        /*0b80*/ 	.word	index@(_ZN4vllm31rms_norm_per_block_quant_kernelIN3c104HalfENS1_13Float8_e4m3fnELb1ELb1ELi64EEEvPT0_PfPKT_S9_PKffiiPS7_l)
        /*0b84*/ 	.word	0x00000000


	//----- nvinfo : EIATTR_MIN_STACK_SIZE
	.align		4
.L_533:
        /*0b88*/ 	.byte	0x04, 0x12
        /*0b8a*/ 	.short	(.L_535 - .L_534)
	.align		4
.L_534:
        /*0b8c*/ 	.word	index@(_ZN4vllm31rms_norm_per_block_quant_kernelIN3c104HalfEaLb0ELb0ELi128EEEvPT0_PfPKT_S8_PKffiiPS6_l)
        /*0b90*/ 	.word	0x00000000


	//----- nvinfo : EIATTR_MIN_STACK_SIZE
	.align		4
.L_535:
        /*0b94*/ 	.byte	0x04, 0x12
        /*0b96*/ 	.short	(.L_537 - .L_536)
	.align		4
.L_536:
        /*0b98*/ 	.word	index@(_ZN4vllm31rms_norm_per_block_quant_kernelIN3c104HalfENS1_13Float8_e4m3fnELb0ELb0ELi128EEEvPT0_PfPKT_S9_PKffiiPS7_l)
        /*0b9c*/ 	.word	0x00000000


	//----- nvinfo : EIATTR_MIN_STACK_SIZE
	.align		4
.L_537:
        /*0ba0*/ 	.byte	0x04, 0x12
        /*0ba2*/ 	.short	(.L_539 - .L_538)
	.align		4
.L_538:
        /*0ba4*/ 	.word	index@(_ZN4vllm31rms_norm_per_block_quant_kernelIN3c104HalfEaLb0ELb1ELi128EEEvPT0_PfPKT_S8_PKffiiPS6_l)
        /*0ba8*/ 	.word	0x00000000


	//----- nvinfo : EIATTR_MIN_STACK_SIZE
	.align		4
.L_539:
        /*0bac*/ 	.byte	0x04, 0x12
        /*0bae*/ 	.short	(.L_541 - .L_540)
	.align		4
.L_540:
        /*0bb0*/ 	.word	index@(_ZN4vllm31rms_norm_per_block_quant_kernelIN3c104HalfENS1_13Float8_e4m3fnELb0ELb1ELi128EEEvPT0_PfPKT_S9_PKffiiPS7_l)
        /*0bb4*/ 	.word	0x00000000


	//----- nvinfo : EIATTR_MIN_STACK_SIZE
	.align		4
.L_541:
        /*0bb8*/ 	.byte	0x04, 0x12
        /*0bba*/ 	.short	(.L_543 - .L_542)
	.align		4
.L_542:
        /*0bbc*/ 	.word	index@(_ZN4vllm31rms_norm_per_block_quant_kernelIN3c104HalfEaLb1ELb0ELi128EEEvPT0_PfPKT_S8_PKffiiPS6_l)
        /*0bc0*/ 	.word	0x00000000


	//----- nvinfo : EIATTR_MIN_STACK_SIZE
	.align		4
.L_543:
        /*0bc4*/ 	.byte	0x04, 0x12
        /*0bc6*/ 	.short	(.L_545 - .L_544)
	.align		4
.L_544:
        /*0bc8*/ 	.word	index@(_ZN4vllm31rms_norm_per_block_quant_kernelIN3c104HalfENS1_13Float8_e4m3fnELb1ELb0ELi128EEEvPT0_PfPKT_S9_PKffiiPS7_l)
        /*0bcc*/ 	.word	0x00000000


	//----- nvinfo : EIATTR_MIN_STACK_SIZE
	.align		4
.L_545:
        /*0bd0*/ 	.byte	0x04, 0x12
        /*0bd2*/ 	.short	(.L_547 - .L_546)
	.align		4
.L_546:
        /*0bd4*/ 	.word	index@(_ZN4vllm31rms_norm_per_block_quant_kernelIN3c104HalfEaLb1ELb1ELi128EEEvPT0_PfPKT_S8_PKffiiPS6_l)
        /*0bd8*/ 	.word	0x00000000


	//----- nvinfo : EIATTR_MIN_STACK_SIZE
	.align		4
.L_547:
        /*0bdc*/ 	.byte	0x04, 0x12
        /*0bde*/ 	.short	(.L_549 - .L_548)
	.align		4
.L_548:
        /*0be0*/ 	.word	index@(_ZN4vllm31rms_norm_per_block_quant_kernelIN3c104HalfENS1_13Float8_e4m3fnELb1ELb1ELi128EEEvPT0_PfPKT_S9_PKffiiPS7_l)
        /*0be4*/ 	.word	0x00000000


	//----- nvinfo : EIATTR_MIN_STACK_SIZE
	.align		4
.L_549:
        /*0be8*/ 	.byte	0x04, 0x12
        /*0bea*/ 	.short	(.L_551 - .L_550)
	.align		4
.L_550:
        /*0bec*/ 	.word	index@(_ZN4vllm31rms_norm_per_block_quant_kernelIfaLb0ELb0ELi64EEEvPT0_PfPKT_S6_PKffiiPS4_l)
        /*0bf0*/ 	.word	0x00000000


	//----- nvinfo : EIATTR_MIN_STACK_SIZE
	.align		4
.L_551:
        /*0bf4*/ 	.byte	0x04, 0x12
        /*0bf6*/ 	.short	(.L_553 - .L_552)
	.align		4
.L_552:
        /*0bf8*/ 	.word	index@(_ZN4vllm31rms_norm_per_block_quant_kernelIfN3c1013Float8_e4m3fnELb0ELb0ELi64EEEvPT0_PfPKT_S8_PKffiiPS6_l)
        /*0bfc*/ 	.word	0x00000000


	//----- nvinfo : EIATTR_MIN_STACK_SIZE
	.align		4
.L_553:
        /*0c00*/ 	.byte	0x04, 0x12
        /*0c02*/ 	.short	(.L_555 - .L_554)
	.align		4
.L_554:
        /*0c04*/ 	.word	index@(_ZN4vllm31rms_norm_per_block_quant_kernelIfaLb0ELb1ELi64EEEvPT0_PfPKT_S6_PKffiiPS4_l)
        /*0c08*/ 	.word	0x00000000


	//----- nvinfo : EIATTR_MIN_STACK_SIZE
	.align		4
.L_555:
        /*0c0c*/ 	.byte	0x04, 0x12
        /*0c0e*/ 	.short	(.L_557 - .L_556)
	.align		4
.L_556:
        /*0c10*/ 	.word	index@(_ZN4vllm31rms_norm_per_block_quant_kernelIfN3c1013Float8_e4m3fnELb0ELb1ELi64EEEvPT0_PfPKT_S8_PKffiiPS6_l)
        /*0c14*/ 	.word	0x00000000


	//----- nvinfo : EIATTR_MIN_STACK_SIZE
	.align		4
.L_557:
        /*0c18*/ 	.byte	0x04, 0x12
        /*0c1a*/ 	.short	(.L_559 - .L_558)
	.align		4
.L_558:
        /*0c1c*/ 	.word	index@(_ZN4vllm31rms_norm_per_block_quant_kernelIfaLb1ELb0ELi64EEEvPT0_PfPKT_S6_PKffiiPS4_l)
        /*0c20*/ 	.word	0x00000000


	//----- nvinfo : EIATTR_MIN_STACK_SIZE
	.align		4
.L_559:
        /*0c24*/ 	.byte	0x04, 0x12
        /*0c26*/ 	.short	(.L_561 - .L_560)
	.align		4
.L_560:
        /*0c28*/ 	.word	index@(_ZN4vllm31rms_norm_per_block_quant_kernelIfN3c1013Float8_e4m3fnELb1ELb0ELi64EEEvPT0_PfPKT_S8_PKffiiPS6_l)
        /*0c2c*/ 	.word	0x00000000


	//----- nvinfo : EIATTR_MIN_STACK_SIZE
	.align		4
.L_561:
        /*0c30*/ 	.byte	0x04, 0x12
        /*0c32*/ 	.short	(.L_563 - .L_562)
	.align		4
.L_562:
        /*0c34*/ 	.word	index@(_ZN4vllm31rms_norm_per_block_quant_kernelIfaLb1ELb1ELi64EEEvPT0_PfPKT_S6_PKffiiPS4_l)
        /*0c38*/ 	.word	0x00000000


	//----- nvinfo : EIATTR_MIN_STACK_SIZE
	.align		4
.L_563:
        /*0c3c*/ 	.byte	0x04, 0x12
        /*0c3e*/ 	.short	(.L_565 - .L_564)
	.align		4
.L_564:
        /*0c40*/ 	.word	index@(_ZN4vllm31rms_norm_per_block_quant_kernelIfN3c1013Float8_e4m3fnELb1ELb1ELi64EEEvPT0_PfPKT_S8_PKffiiPS6_l)
        /*0c44*/ 	.word	0x00000000


	//----- nvinfo : EIATTR_MIN_STACK_SIZE
	.align		4
.L_565:
        /*0c48*/ 	.byte	0x04, 0x12
        /*0c4a*/ 	.short	(.L_567 - .L_566)
	.align		4
.L_566:
        /*0c4c*/ 	.word	index@(_ZN4vllm31rms_norm_per_block_quant_kernelIfaLb0ELb0ELi128EEEvPT0_PfPKT_S6_PKffiiPS4_l)
        /*0c50*/ 	.word	0x00000000


	//----- nvinfo : EIATTR_MIN_STACK_SIZE
	.align		4
.L_567:
        /*0c54*/ 	.byte	0x04, 0x12
        /*0c56*/ 	.short	(.L_569 - .L_568)
	.align		4
.L_568:
        /*0c58*/ 	.word	index@(_ZN4vllm31rms_norm_per_block_quant_kernelIfN3c1013Float8_e4m3fnELb0ELb0ELi128EEEvPT0_PfPKT_S8_PKffiiPS6_l)
        /*0c5c*/ 	.word	0x00000000


	//----- nvinfo : EIATTR_MIN_STACK_SIZE
	.align		4
.L_569:
        /*0c60*/ 	.byte	0x04, 0x12
        /*0c62*/ 	.short	(.L_571 - .L_570)
	.align		4
.L_570:
        /*0c64*/ 	.word	index@(_ZN4vllm31rms_norm_per_block_quant_kernelIfaLb0ELb1ELi128EEEvPT0_PfPKT_S6_PKffiiPS4_l)
        /*0c68*/ 	.word	0x00000000


	//----- nvinfo : EIATTR_MIN_STACK_SIZE
	.align		4
.L_571:
        /*0c6c*/ 	.byte	0x04, 0x12
        /*0c6e*/ 	.short	(.L_573 - .L_572)
	.align		4
.L_572:
        /*0c70*/ 	.word	index@(_ZN4vllm31rms_norm_per_block_quant_kernelIfN3c1013Float8_e4m3fnELb0ELb1ELi128EEEvPT0_PfPKT_S8_PKffiiPS6_l)
        /*0c74*/ 	.word	0x00000000


	//----- nvinfo : EIATTR_MIN_STACK_SIZE
	.align		4
.L_573:
        /*0c78*/ 	.byte	0x04, 0x12
        /*0c7a*/ 	.short	(.L_575 - .L_574)
	.align		4
.L_574:
        /*0c7c*/ 	.word	index@(_ZN4vllm31rms_norm_per_block_quant_kernelIfaLb1ELb0ELi128EEEvPT0_PfPKT_S6_PKffiiPS4_l)
        /*0c80*/ 	.word	0x00000000


	//----- nvinfo : EIATTR_MIN_STACK_SIZE
	.align		4
.L_575:
        /*0c84*/ 	.byte	0x04, 0x12
        /*0c86*/ 	.short	(.L_577 - .L_576)
	.align		4
.L_576:
        /*0c88*/ 	.word	index@(_ZN4vllm31rms_norm_per_block_quant_kernelIfN3c1013Float8_e4m3fnELb1ELb0ELi128EEEvPT0_PfPKT_S8_PKffiiPS6_l)
        /*0c8c*/ 	.word	0x00000000


	//----- nvinfo : EIATTR_MIN_STACK_SIZE
	.align		4
.L_577:
        /*0c90*/ 	.byte	0x04, 0x12
        /*0c92*/ 	.short	(.L_579 - .L_578)
	.align		4
.L_578:
        /*0c94*/ 	.word	index@(_ZN4vllm31rms_norm_per_block_quant_kernelIfaLb1ELb1ELi128EEEvPT0_PfPKT_S6_PKffiiPS4_l)
        /*0c98*/ 	.word	0x00000000


	//----- nvinfo : EIATTR_MIN_STACK_SIZE
	.align		4
.L_579:
        /*0c9c*/ 	.byte	0x04, 0x12
        /*0c9e*/ 	.short	(.L_581 - .L_580)
	.align		4
.L_580:
        /*0ca0*/ 	.word	index@(_ZN4vllm31rms_norm_per_block_quant_kernelIfN3c1013Float8_e4m3fnELb1ELb1ELi128EEEvPT0_PfPKT_S8_PKffiiPS6_l)
        /*0ca4*/ 	.word	0x00000000


	//----- nvinfo : EIATTR_MIN_STACK_SIZE
	.align		4
.L_581:
        /*0ca8*/ 	.byte	0x04, 0x12
        /*0caa*/ 	.short	(.L_583 - .L_582)
	.align		4
.L_582:
        /*0cac*/ 	.word	index@(_ZN3cub17CUB_300001_SM_9006detail11EmptyKernelIvEEvv)
        /*0cb0*/ 	.word	0x00000000
.L_583:


//--------------------- .nv.compat                --------------------------
	.section	.nv.compat,"",@"SHT_CUDA_COMPAT_INFO"
	.align	4
        /*0000*/ 	.byte	0x02, 0x09, 0x01, 0x00, 0x02, 0x02, 0x01, 0x00, 0x02, 0x05, 0x05, 0x00, 0x03, 0x07, 0x01, 0x01
        /*0010*/ 	.byte	0x02, 0x03, 0x00, 0x00, 0x02, 0x06, 0x01, 0x00, 0x04, 0x0b, 0x08, 0x00, 0x00, 0x00, 0x00, 0x00
        /*0020*/ 	.byte	0x00, 0x00, 0x00, 0x00


//--------------------- .nv.info._ZN4vllm39rms_norm_dynamic_per_token_quant_kernelIN3c108BFloat16EaLb0EEEvPT0_PfPKT_S8_PKffiiPS6_ --------------------------
	.section	.nv.info._ZN4vllm39rms_norm_dynamic_per_token_quant_kernelIN3c108BFloat16EaLb0EEEvPT0_PfPKT_S8_PKffiiPS6_,"",@"SHT_CUDA_INFO"
	.sectionflags	@""
	.align	4


	//----- nvinfo : EIATTR_CUDA_API_VERSION
	.align		4
        /*0000*/ 	.byte	0x04, 0x37
        /*0002*/ 	.short	(.L_585 - .L_584)
.L_584:
        /*0004*/ 	.word	0x00000082


	//----- nvinfo : EIATTR_KPARAM_INFO
	.align		4
.L_585:
        /*0008*/ 	.byte	0x04, 0x17
        /*000a*/ 	.short	(.L_587 - .L_586)
.L_586:
        /*000c*/ 	.word	0x00000000
        /*0010*/ 	.short	0x0008
        /*0012*/ 	.short	0x0038
        /*0014*/ 	.byte	0x00, 0xf0, 0x21, 0x00


	//----- nvinfo : EIATTR_KPARAM_INFO
	.align		4
.L_587:
        /*0018*/ 	.byte	0x04, 0x17
        /*001a*/ 	.short	(.L_589 - .L_588)
.L_588:
        /*001c*/ 	.word	0x00000000
        /*0020*/ 	.short	0x0007
        /*0022*/ 	.short	0x0030
        /*0024*/ 	.byte	0x00, 0xf0, 0x11, 0x00


	//----- nvinfo : EIATTR_KPARAM_INFO
	.align		4
.L_589:
        /*0028*/ 	.byte	0x04, 0x17
        /*002a*/ 	.short	(.L_591 - .L_590)
.L_590:
        /*002c*/ 	.word	0x00000000
        /*0030*/ 	.short	0x0006
        /*0032*/ 	.short	0x002c
        /*0034*/ 	.byte	0x00, 0xf0, 0x11, 0x00


	//----- nvinfo : EIATTR_KPARAM_INFO
	.align		4
.L_591:
        /*0038*/ 	.byte	0x04, 0x17
        /*003a*/ 	.short	(.L_593 - .L_592)
.L_592:
        /*003c*/ 	.word	0x00000000
        /*0040*/ 	.short	0x0005
        /*0042*/ 	.short	0x0028
        /*0044*/ 	.byte	0x00, 0xf0, 0x11, 0x00


	//----- nvinfo : EIATTR_KPARAM_INFO
	.align		4
.L_593:
        /*0048*/ 	.byte	0x04, 0x17
        /*004a*/ 	.short	(.L_595 - .L_594)
.L_594:
        /*004c*/ 	.word	0x00000000
        /*0050*/ 	.short	0x0004
        /*0052*/ 	.short	0x0020
        /*0054*/ 	.byte	0x00, 0xf0, 0x21, 0x00


	//----- nvinfo : EIATTR_KPARAM_INFO
	.align		4
.L_595:
        /*0058*/ 	.byte	0x04, 0x17
        /*005a*/ 	.short	(.L_597 - .L_596)
.L_596:
        /*005c*/ 	.word	0x00000000
        /*0060*/ 	.short	0x0003
        /*0062*/ 	.short	0x0018
        /*0064*/ 	.byte	0x00, 0xf0, 0x21, 0x00


	//----- nvinfo : EIATTR_KPARAM_INFO
	.align		4
.L_597:
        /*0068*/ 	.byte	0x04, 0x17
        /*006a*/ 	.short	(.L_599 - .L_598)
.L_598:
        /*006c*/ 	.word	0x00000000
        /*0070*/ 	.short	0x0002
        /*0072*/ 	.short	0x0010
        /*0074*/ 	.byte	0x00, 0xf0, 0x21, 0x00


	//----- nvinfo : EIATTR_KPARAM_INFO
	.align		4
.L_599:
        /*0078*/ 	.byte	0x04, 0x17
        /*007a*/ 	.short	(.L_601 - .L_600)
.L_600:
        /*007c*/ 	.word	0x00000000
        /*0080*/ 	.short	0x0001
        /*0082*/ 	.short	0x0008
        /*0084*/ 	.byte	0x00, 0xf0, 0x21, 0x00


	//----- nvinfo : EIATTR_KPARAM_INFO
	.align		4
.L_601:
        /*0088*/ 	.byte	0x04, 0x17
        /*008a*/ 	.short	(.L_603 - .L_602)
.L_602:
        /*008c*/ 	.word	0x00000000
        /*0090*/ 	.short	0x0000
        /*0092*/ 	.short	0x0000
        /*0094*/ 	.byte	0x00, 0xf0, 0x21, 0x00


	//----- nvinfo : EIATTR_SPARSE_MMA_MASK
	.align		4
.L_603:
        /*0098*/ 	.byte	0x03, 0x50
        /*009a*/ 	.short	0x0000


	//----- nvinfo : EIATTR_MAXREG_COUNT
	.align		4
        /*009c*/ 	.byte	0x03, 0x1b
        /*009e*/ 	.short	0x00ff


	//----- nvinfo : EIATTR_NUM_BARRIERS
	.align		4
        /*00a0*/ 	.byte	0x02, 0x4c
        /*00a2*/ 	.byte	0x01
	.zero		1


	//----- nvinfo : EIATTR_MERCURY_ISA_VERSION
	.align		4
        /*00a4*/ 	.byte	0x03, 0x5f
        /*00a6*/ 	.short	0x0101


	//----- nvinfo : EIATTR_UNUSED_LOAD_BYTE_OFFSET
	.align		4
        /*00a8*/ 	.byte	0x04, 0x44
        /*00aa*/ 	.short	(.L_605 - .L_604)


	//   ....[0]....
.L_604:
        /*00ac*/ 	.word	0x000029c0
        /*00b0*/ 	.word	0x0000fff0


	//   ....[1]....
        /*00b4*/ 	.word	0x00002fd0
        /*00b8*/ 	.word	0x0000fff0


	//   ....[2]....
        /*00bc*/ 	.word	0x000042a0
        /*00c0*/ 	.word	0x0000fff0


	//   ....[3]....
        /*00c4*/ 	.word	0x00004b30
        /*00c8*/ 	.word	0x0000fff0


	//----- nvinfo : EIATTR_COOP_GROUP_MASK_REGIDS
	.align		4
.L_605:
        /*00cc*/ 	.byte	0x04, 0x29
        /*00ce*/ 	.short	(.L_607 - .L_606)


	//   ....[0]....
.L_606:
        /*00d0*/ 	.word	0xffffffff


	//   ....[1]....
        /*00d4*/ 	.word	0xffffffff


	//   ....[2]....
        /*00d8*/ 	.word	0xffffffff


	//   ....[3]....
        /*00dc*/ 	.word	0xffffffff


	//   ....[4]....
        /*00e0*/ 	.word	0xffffffff


	//   ....[5]....
        /*00e4*/ 	.word	0xffffffff


	//   ....[6]....
        /*00e8*/ 	.word	0xffffffff


	//   ....[7]....
        /*00ec*/ 	.word	0xffffffff


	//   ....[8]....
        /*00f0*/ 	.word	0xffffffff


	//   ....[9]....
        /*00f4*/ 	.word	0xffffffff


	//   ....[10]....
        /*00f8*/ 	.word	0xffffffff


	//   ....[11]....
        /*00fc*/ 	.word	0xffffffff


	//   ....[12]....
        /*0100*/ 	.word	0xffffffff


	//   ....[13]....
        /*0104*/ 	.word	0xffffffff


	//   ....[14]....
        /*0108*/ 	.word	0xffffffff


	//   ....[15]....
        /*010c*/ 	.word	0xffffffff


	//   ....[16]....
        /*0110*/ 	.word	0xffffffff


	//   ....[17]....
        /*0114*/ 	.word	0xffffffff


	//   ....[18]....
        /*0118*/ 	.word	0xffffffff


	//   ....[19]....
        /*011c*/ 	.word	0xffffffff


	//   ....[20]....
        /*0120*/ 	.word	0xffffffff


	//   ....[21]....
        /*0124*/ 	.word	0xffffffff


	//   ....[22]....
        /*0128*/ 	.word	0xffffffff


	//   ....[23]....
        /*012c*/ 	.word	0xffffffff


	//   ....[24]....
        /*0130*/ 	.word	0xffffffff


	//   ....[25]....
        /*0134*/ 	.word	0xffffffff


	//   ....[26]....
        /*0138*/ 	.word	0xffffffff


	//   ....[27]....
        /*013c*/ 	.word	0xffffffff


	//   ....[28]....
        /*0140*/ 	.word	0xffffffff


	//   ....[29]....
        /*0144*/ 	.word	0xffffffff


	//   ....[30]....
        /*0148*/ 	.word	0xffffffff


	//   ....[31]....
        /*014c*/ 	.word	0xffffffff


	//   ....[32]....
        /*0150*/ 	.word	0xffffffff


	//   ....[33]....
        /*0154*/ 	.word	0xffffffff


	//   ....[34]....
        /*0158*/ 	.word	0xffffffff


	//   ....[35]....
        /*015c*/ 	.word	0xffffffff


	//   ....[36]....
        /*0160*/ 	.word	0xffffffff


	//   ....[37]....
        /*0164*/ 	.word	0xffffffff


	//   ....[38]....
        /*0168*/ 	.word	0xffffffff


	//   ....[39]....
        /*016c*/ 	.word	0xffffffff


	//----- nvinfo : EIATTR_COOP_GROUP_INSTR_OFFSETS
	.align		4
.L_607:
        /*0170*/ 	.byte	0x04, 0x28
        /*0172*/ 	.short	(.L_609 - .L_608)


	//   ....[0]....
.L_608:
        /*0174*/ 	.word	0x000002c0


	//   ....[1]....
        /*0178*/ 	.word	0x00000310


	//   ....[2]....
        /*017c*/ 	.word	0x00000350


	//   ....[3]....
        /*0180*/ 	.word	0x00000380


	//   ....[4]....
        /*0184*/ 	.word	0x000003a0


	//   ....[5]....
        /*0188*/ 	.word	0x000008c0


	//   ....[6]....
        /*018c*/ 	.word	0x00000900


	//   ....[7]....
        /*0190*/ 	.word	0x00000930


	//   ....[8]....
        /*0194*/ 	.word	0x00000950


	//   ....[9]....
        /*0198*/ 	.word	0x00000970


	//   ....[10]....
        /*019c*/ 	.word	0x00001110


	//   ....[11]....
        /*01a0*/ 	.word	0x00001150


	//   ....[12]....
        /*01a4*/ 	.word	0x000011b0


	//   ....[13]....
        /*01a8*/ 	.word	0x000011f0


	//   ....[14]....
        /*01ac*/ 	.word	0x00001230


	//   ....[15]....
        /*01b0*/ 	.word	0x00001920


	//   ....[16]....
        /*01b4*/ 	.word	0x000019c0


	//   ....[17]....
        /*01b8*/ 	.word	0x00001a00


	//   ....[18]....
        /*01bc*/ 	.word	0x00001a40


	//   ....[19]....
        /*01c0*/ 	.word	0x00001a80


	//   ....[20]....
        /*01c4*/ 	.word	0x000027f0


	//   ....[21]....
        /*01c8*/ 	.word	0x00002850


	//   ....[22]....
        /*01cc*/ 	.word	0x00002890


	//   ....[23]....
        /*01d0*/ 	.word	0x000028c0


	//   ....[24]....
        /*01d4*/ 	.word	0x000028e0


	//   ....[25]....
        /*01d8*/ 	.word	0x00002df0


	//   ....[26]....
        /*01dc*/ 	.word	0x00002e30


	//   ....[27]....
        /*01e0*/ 	.word	0x00002e60


	//   ....[28]....
        /*01e4*/ 	.word	0x00002e80


	//   ....[29]....
        /*01e8*/ 	.word	0x00002ea0


	//   ....[30]....
        /*01ec*/ 	.word	0x00004050


	//   ....[31]....
        /*01f0*/ 	.word	0x000040c0


	//   ....[32]....
        /*01f4*/ 	.word	0x00004110


	//   ....[33]....
        /*01f8*/ 	.word	0x00004180


	//   ....[34]....
        /*01fc*/ 	.word	0x000041e0


	//   ....[35]....
        /*0200*/ 	.word	0x00004910


	//   ....[36]....
        /*0204*/ 	.word	0x00004960


	//   ....[37]....
        /*0208*/ 	.word	0x000049c0


	//   ....[38]....
        /*020c*/ 	.word	0x00004a20


	//   ....[39]....
        /*0210*/ 	.word	0x00004a90


	//----- nvinfo : EIATTR_EXIT_INSTR_OFFSETS
	.align		4
.L_609:
        /*0214*/ 	.byte	0x04, 0x1c
        /*0216*/ 	.short	(.L_611 - .L_610)


	//   ....[0]....
.L_610:
        /*0218*/ 	.word	0x00002080


	//   ....[1]....
        /*021c*/ 	.word	0x00002290


	//   ....[2]....
        /*0220*/ 	.word	0x000051e0


	//   ....[3]....
        /*0224*/ 	.word	0x000055a0


	//   ....[4]....
        /*0228*/ 	.word	0x00005920


	//   ....[5]....
        /*022c*/ 	.word	0x00005ca0


	//   ....[6]....
        /*0230*/ 	.word	0x00006030


	//----- nvinfo : EIATTR_CRS_STACK_SIZE
	.align		4
.L_611:
        /*0234*/ 	.byte	0x04, 0x1e
        /*0236*/ 	.short	(.L_613 - .L_612)
.L_612:
        /*0238*/ 	.word	0x00000000


	//----- nvinfo : EIATTR_CBANK_PARAM_SIZE
	.align		4
.L_613:
        /*023c*/ 	.byte	0x03, 0x19
        /*023e*/ 	.short	0x0040


	//----- nvinfo : EIATTR_PARAM_CBANK
	.align		4
        /*0240*/ 	.byte	0x04, 0x0a
        /*0242*/ 	.short	(.L_615 - .L_614)
	.align		4
.L_614:
        /*0244*/ 	.word	index@(.nv.constant0._ZN4vllm39rms_norm_dynamic_per_token_quant_kernelIN3c108BFloat16EaLb0EEEvPT0_PfPKT_S8_PKffiiPS6_)
        /*0248*/ 	.short	0x0210
        /*024a*/ 	.short	0x0040


	//----- nvinfo : EIATTR_SW_WAR
	.align		4
.L_615:
        /*024c*/ 	.byte	0x04, 0x36
        /*024e*/ 	.short	(.L_617 - .L_616)
.L_616:
        /*0250*/ 	.word	0x00000008
.L_617:


//--------------------- .nv.info._ZN4vllm39rms_norm_dynamic_per_token_quant_kernelIN3c108BFloat16ENS1_13Float8_e4m3fnELb0EEEvPT0_PfPKT_S9_PKffiiPS7_ --------------------------
	.section	.nv.info._ZN4vllm39rms_norm_dynamic_per_token_quant_kernelIN3c108BFloat16ENS1_13Float8_e4m3fnELb0EEEvPT0_PfPKT_S9_PKffiiPS7_,"",@"SHT_CUDA_INFO"
	.sectionflags	@""
	.align	4


	//----- nvinfo : EIATTR_CUDA_API_VERSION
	.align		4
        /*0000*/ 	.byte	0x04, 0x37
        /*0002*/ 	.short	(.L_619 - .L_618)
.L_618:
        /*0004*/ 	.word	0x00000082


	//----- nvinfo : EIATTR_KPARAM_INFO
	.align		4
.L_619:
        /*0008*/ 	.byte	0x04, 0x17
        /*000a*/ 	.short	(.L_621 - .L_620)
.L_620:
        /*000c*/ 	.word	0x00000000
        /*0010*/ 	.short	0x0008
        /*0012*/ 	.short	0x0038
        /*0014*/ 	.byte	0x00, 0xf0, 0x21, 0x00


	//----- nvinfo : EIATTR_KPARAM_INFO
	.align		4
.L_621:
        /*0018*/ 	.byte	0x04, 0x17
        /*001a*/ 	.short	(.L_623 - .L_622)
.L_622:
        /*001c*/ 	.word	0x00000000
        /*0020*/ 	.short	0x0007
        /*0022*/ 	.short	0x0030
        /*0024*/ 	.byte	0x00, 0xf0, 0x11, 0x00


	//----- nvinfo : EIATTR_KPARAM_INFO
	.align		4
.L_623:
        /*0028*/ 	.byte	0x04, 0x17
        /*002a*/ 	.short	(.L_625 - .L_624)
.L_624:
        /*002c*/ 	.word	0x00000000
        /*0030*/ 	.short	0x0006
        /*0032*/ 	.short	0x002c
        /*0034*/ 	.byte	0x00, 0xf0, 0x11, 0x00


	//----- nvinfo : EIATTR_KPARAM_INFO
	.align		4
.L_625:
        /*0038*/ 	.byte	0x04, 0x17
        /*003a*/ 	.short	(.L_627 - .L_626)
.L_626:
        /*003c*/ 	.word	0x00000000
        /*0040*/ 	.short	0x0005
        /*0042*/ 	.short	0x0028
        /*0044*/ 	.byte	0x00, 0xf0, 0x11, 0x00


	//----- nvinfo : EIATTR_KPARAM_INFO
	.align		4
.L_627:
        /*0048*/ 	.byte	0x04, 0x17
        /*004a*/ 	.short	(.L_629 - .L_628)
.L_628:
        /*004c*/ 	.word	0x00000000
        /*0050*/ 	.short	0x0004
        /*0052*/ 	.short	0x0020
        /*0054*/ 	.byte	0x00, 0xf0, 0x21, 0x00


	//----- nvinfo : EIATTR_KPARAM_INFO
	.align		4
.L_629:
        /*0058*/ 	.byte	0x04, 0x17
        /*005a*/ 	.short	(.L_631 - .L_630)
.L_630:
        /*005c*/ 	.word	0x00000000
        /*0060*/ 	.short	0x0003
        /*0062*/ 	.short	0x0018
        /*0064*/ 	.byte	0x00, 0xf0, 0x21, 0x00


	//----- nvinfo : EIATTR_KPARAM_INFO
	.align		4
.L_631:
        /*0068*/ 	.byte	0x04, 0x17
        /*006a*/ 	.short	(.L_633 - .L_632)
.L_632:
        /*006c*/ 	.word	0x00000000
        /*0070*/ 	.short	0x0002
        /*0072*/ 	.short	0x0010
        /*0074*/ 	.byte	0x00, 0xf0, 0x21, 0x00


	//----- nvinfo : EIATTR_KPARAM_INFO
	.align		4
.L_633:
        /*0078*/ 	.byte	0x04, 0x17
        /*007a*/ 	.short	(.L_635 - .L_634)
.L_634:
        /*007c*/ 	.word	0x00000000
        /*0080*/ 	.short	0x0001
        /*0082*/ 	.short	0x0008
        /*0084*/ 	.byte	0x00, 0xf0, 0x21, 0x00


	//----- nvinfo : EIATTR_KPARAM_INFO
	.align		4
.L_635:
        /*0088*/ 	.byte	0x04, 0x17
        /*008a*/ 	.short	(.L_637 - .L_636)
.L_636:
        /*008c*/ 	.word	0x00000000
        /*0090*/ 	.short	0x0000
        /*0092*/ 	.short	0x0000
        /*0094*/ 	.byte	0x00, 0xf0, 0x21, 0x00


	//----- nvinfo : EIATTR_SPARSE_MMA_MASK
	.align		4
.L_637:
        /*0098*/ 	.byte	0x03, 0x50
        /*009a*/ 	.short	0x0000


	//----- nvinfo : EIATTR_MAXREG_COUNT
	.align		4
        /*009c*/ 	.byte	0x03, 0x1b
        /*009e*/ 	.short	0x00ff


	//----- nvinfo : EIATTR_NUM_BARRIERS
	.align		4
        /*00a0*/ 	.byte	0x02, 0x4c
        /*00a2*/ 	.byte	0x01
	.zero		1


	//----- nvinfo : EIATTR_MERCURY_ISA_VERSION
	.align		4
        /*00a4*/ 	.byte	0x03, 0x5f
        /*00a6*/ 	.short	0x0101


	//----- nvinfo : EIATTR_UNUSED_LOAD_BYTE_OFFSET
	.align		4
        /*00a8*/ 	.byte	0x04, 0x44
        /*00aa*/ 	.short	(.L_639 - .L_638)


	//   ....[0]....
.L_638:
        /*00ac*/ 	.word	0x00002ae0
        /*00b0*/ 	.word	0x0000fff0


	//   ....[1]....
        /*00b4*/ 	.word	0x000030f0
        /*00b8*/ 	.word	0x0000fff0


	//   ....[2]....
        /*00bc*/ 	.word	0x000043c0
        /*00c0*/ 	.word	0x0000fff0


	//   ....[3]....
        /*00c4*/ 	.word	0x00004c50
        /*00c8*/ 	.word	0x0000fff0


	//----- nvinfo : EIATTR_COOP_GROUP_MASK_REGIDS
	.align		4
.L_639:
        /*00cc*/ 	.byte	0x04, 0x29
        /*00ce*/ 	.short	(.L_641 - .L_640)


	//   ....[0]....
.L_640:
        /*00d0*/ 	.word	0xffffffff


	//   ....[1]....
        /*00d4*/ 	.word	0xffffffff


	//   ....[2]....
        /*00d8*/ 	.word	0xffffffff


	//   ....[3]....
        /*00dc*/ 	.word	0xffffffff


	//   ....[4]....
        /*00e0*/ 	.word	0xffffffff


	//   ....[5]....
        /*00e4*/ 	.word	0xffffffff


	//   ....[6]....
        /*00e8*/ 	.word	0xffffffff


	//   ....[7]....
        /*00ec*/ 	.word	0xffffffff


	//   ....[8]....
        /*00f0*/ 	.word	0xffffffff


	//   ....[9]....
        /*00f4*/ 	.word	0xffffffff


	//   ....[10]....
        /*00f8*/ 	.word	0xffffffff


	//   ....[11]....
        /*00fc*/ 	.word	0xffffffff


	//   ....[12]....
        /*0100*/ 	.word	0xffffffff


	//   ....[13]....
        /*0104*/ 	.word	0xffffffff


	//   ....[14]....
        /*0108*/ 	.word	0xffffffff


	//   ....[15]....
        /*010c*/ 	.word	0xffffffff


	//   ....[16]....
        /*0110*/ 	.word	0xffffffff


	//   ....[17]....
        /*0114*/ 	.word	0xffffffff


	//   ....[18]....
        /*0118*/ 	.word	0xffffffff


	//   ....[19]....
        /*011c*/ 	.word	0xffffffff


	//   ....[20]....
        /*0120*/ 	.word	0xffffffff


	//   ....[21]....
        /*0124*/ 	.word	0xffffffff


	//   ....[22]....
        /*0128*/ 	.word	0xffffffff


	//   ....[23]....
        /*012c*/ 	.word	0xffffffff


	//   ....[24]....
        /*0130*/ 	.word	0xffffffff


	//   ....[25]....
        /*0134*/ 	.word	0xffffffff


	//   ....[26]....
        /*0138*/ 	.word	0xffffffff


	//   ....[27]....
        /*013c*/ 	.word	0xffffffff


	//   ....[28]....
        /*0140*/ 	.word	0xffffffff


	//   ....[29]....
        /*0144*/ 	.word	0xffffffff


	//   ....[30]....
        /*0148*/ 	.word	0xffffffff


	//   ....[31]....
        /*014c*/ 	.word	0xffffffff


	//   ....[32]....
        /*0150*/ 	.word	0xffffffff


	//   ....[33]....
        /*0154*/ 	.word	0xffffffff


	//   ....[34]....
        /*0158*/ 	.word	0xffffffff


	//   ....[35]....
        /*015c*/ 	.word	0xffffffff


	//   ....[36]....
        /*0160*/ 	.word	0xffffffff


	//   ....[37]....
        /*0164*/ 	.word	0xffffffff


	//   ....[38]....
        /*0168*/ 	.word	0xffffffff


	//   ....[39]....
        /*016c*/ 	.word	0xffffffff


	//----- nvinfo : EIATTR_COOP_GROUP_INSTR_OFFSETS
	.align		4
.L_641:
        /*0170*/ 	.byte	0x04, 0x28
        /*0172*/ 	.short	(.L_643 - .L_642)


	//   ....[0]....
.L_642:
        /*0174*/ 	.word	0x000002c0


	//   ....[1]....
        /*0178*/ 	.word	0x00000310


	//   ....[2]....
        /*017c*/ 	.word	0x00000350


	//   ....[3]....
        /*0180*/ 	.word	0x00000380


	//   ....[4]....
        /*0184*/ 	.word	0x000003a0


	//   ....[5]....
        /*0188*/ 	.word	0x000008c0


	//   ....[6]....
        /*018c*/ 	.word	0x00000900


	//   ....[7]....
        /*0190*/ 	.word	0x00000930


	//   ....[8]....
        /*0194*/ 	.word	0x00000950


	//   ....[9]....
        /*0198*/ 	.word	0x00000970


	//   ....[10]....
        /*019c*/ 	.word	0x00001110


	//   ....[11]....
        /*01a0*/ 	.word	0x00001150


	//   ....[12]....
        /*01a4*/ 	.word	0x000011b0


	//   ....[13]....
        /*01a8*/ 	.word	0x000011f0


	//   ....[14]....
        /*01ac*/ 	.word	0x00001230


	//   ....[15]....
        /*01b0*/ 	.word	0x00001920


	//   ....[16]....
        /*01b4*/ 	.word	0x000019c0


	//   ....[17]....
        /*01b8*/ 	.word	0x00001a00


	//   ....[18]....
        /*01bc*/ 	.word	0x00001a40


	//   ....[19]....
        /*01c0*/ 	.word	0x00001a80


	//   ....[20]....
        /*01c4*/ 	.word	0x00002910


	//   ....[21]....
        /*01c8*/ 	.word	0x00002970


	//   ....[22]....
        /*01cc*/ 	.word	0x000029b0


	//   ....[23]....
        /*01d0*/ 	.word	0x000029e0


	//   ....[24]....
        /*01d4*/ 	.word	0x00002a00


	//   ....[25]....
        /*01d8*/ 	.word	0x00002f10


	//   ....[26]....
        /*01dc*/ 	.word	0x00002f50


	//   ....[27]....
        /*01e0*/ 	.word	0x00002f80


	//   ....[28]....
        /*01e4*/ 	.word	0x00002fa0


	//   ....[29]....
        /*01e8*/ 	.word	0x00002fc0


	//   ....[30]....
        /*01ec*/ 	.word	0x00004170


	//   ....[31]....
        /*01f0*/ 	.word	0x000041e0


	//   ....[32]....
        /*01f4*/ 	.word	0x00004230


	//   ....[33]....
        /*01f8*/ 	.word	0x000042a0


	//   ....[34]....
        /*01fc*/ 	.word	0x00004300


	//   ....[35]....
        /*0200*/ 	.word	0x00004a30


	//   ....[36]....
        /*0204*/ 	.word	0x00004a80


	//   ....[37]....
        /*0208*/ 	.word	0x00004ae0


	//   ....[38]....
        /*020c*/ 	.word	0x00004b40


	//   ....[39]....
        /*0210*/ 	.word	0x00004bb0


	//----- nvinfo : EIATTR_EXIT_INSTR_OFFSETS
	.align		4
.L_643:
        /*0214*/ 	.byte	0x04, 0x1c
        /*0216*/ 	.short	(.L_645 - .L_644)


	//   ....[0]....
.L_644:
        /*0218*/ 	.word	0x00002080


	//   ....[1]....
        /*021c*/ 	.word	0x000023b0


	//   ....[2]....
        /*0220*/ 	.word	0x000052c0


	//   ....[3]....
        /*0224*/ 	.word	0x00005ae0


	//   ....[4]....
        /*0228*/ 	.word	0x000062b0


	//   ....[5]....
        /*022c*/ 	.word	0x00006a80


	//   ....[6]....
        /*0230*/ 	.word	0x00007260


	//----- nvinfo : EIATTR_CRS_STACK_SIZE
	.align		4
.L_645:
        /*0234*/ 	.byte	0x04, 0x1e
        /*0236*/ 	.short	(.L_647 - .L_646)
.L_646:
        /*0238*/ 	.word	0x00000000


	//----- nvinfo : EIATTR_CBANK_PARAM_SIZE
	.align		4
.L_647:
        /*023c*/ 	.byte	0x03, 0x19
        /*023e*/ 	.short	0x0040


	//----- nvinfo : EIATTR_PARAM_CBANK
	.align		4
        /*0240*/ 	.byte	0x04, 0x0a
        /*0242*/ 	.short	(.L_649 - .L_648)
	.align		4
.L_648:
        /*0244*/ 	.word	index@(.nv.constant0._ZN4vllm39rms_norm_dynamic_per_token_quant_kernelIN3c108BFloat16ENS1_13Float8_e4m3fnELb0EEEvPT0_PfPKT_S9_PKffiiPS7_)
        /*0248*/ 	.short	0x0210
        /*024a*/ 	.short	0x0040


	//----- nvinfo : EIATTR_SW_WAR
	.align		4
.L_649:
        /*024c*/ 	.byte	0x04, 0x36
        /*024e*/ 	.short	(.L_651 - .L_650)
.L_650:
        /*0250*/ 	.word	0x00000008
.L_651:


//--------------------- .nv.info._ZN4vllm39rms_norm_dynamic_per_token_quant_kernelIN3c108BFloat16EaLb1EEEvPT0_PfPKT_S8_PKffiiPS6_ --------------------------
	.section	.nv.info._ZN4vllm39rms_norm_dynamic_per_token_quant_kernelIN3c108BFloat16EaLb1EEEvPT0_PfPKT_S8_PKffiiPS6_,"",@"SHT_CUDA_INFO"
	.sectionflags	@""
	.align	4


	//----- nvinfo : EIATTR_CUDA_API_VERSION
	.align		4
        /*0000*/ 	.byte	0x04, 0x37
        /*0002*/ 	.short	(.L_653 - .L_652)
.L_652:
        /*0004*/ 	.word	0x00000082


	//----- nvinfo : EIATTR_KPARAM_INFO
	.align		4
.L_653:
        /*0008*/ 	.byte	0x04, 0x17
        /*000a*/ 	.short	(.L_655 - .L_654)
.L_654:
        /*000c*/ 	.word	0x00000000
        /*0010*/ 	.short	0x0008
        /*0012*/ 	.short	0x0038
        /*0014*/ 	.byte	0x00, 0xf0, 0x21, 0x00


	//----- nvinfo : EIATTR_KPARAM_INFO
	.align		4
.L_655:
        /*0018*/ 	.byte	0x04, 0x17
        /*001a*/ 	.short	(.L_657 - .L_656)
.L_656:
        /*001c*/ 	.word	0x00000000
        /*0020*/ 	.short	0x0007
        /*0022*/ 	.short	0x0030
        /*0024*/ 	.byte	0x00, 0xf0, 0x11, 0x00


	//----- nvinfo : EIATTR_KPARAM_INFO
	.align		4
.L_657:
        /*0028*/ 	.byte	0x04, 0x17
        /*002a*/ 	.short	(.L_659 - .L_658)
.L_658:
        /*002c*/ 	.word	0x00000000
        /*0030*/ 	.short	0x0006
        /*0032*/ 	.short	0x002c
        /*0034*/ 	.byte	0x00, 0xf0, 0x11, 0x00


	//----- nvinfo : EIATTR_KPARAM_INFO
	.align		4
.L_659:
        /*0038*/ 	.byte	0x04, 0x17
        /*003a*/ 	.short	(.L_661 - .L_660)
.L_660:
        /*003c*/ 	.word	0x00000000
        /*0040*/ 	.short	0x0005
        /*0042*/ 	.short	0x0028
        /*0044*/ 	.byte	0x00, 0xf0, 0x11, 0x00


	//----- nvinfo : EIATTR_KPARAM_INFO
	.align		4
.L_661:
        /*0048*/ 	.byte	0x04, 0x17
        /*004a*/ 	.short	(.L_663 - .L_662)
.L_662:
        /*004c*/ 	.word	0x00000000
        /*0050*/ 	.short	0x0004
        /*0052*/ 	.short	0x0020
        /*0054*/ 	.byte	0x00, 0xf0, 0x21, 0x00


	//----- nvinfo : EIATTR_KPARAM_INFO
	.align		4
.L_663:
        /*0058*/ 	.byte	0x04, 0x17
        /*005a*/ 	.short	(.L_665 - .L_664)
.L_664:
        /*005c*/ 	.word	0x00000000
        /*0060*/ 	.short	0x0003
        /*0062*/ 	.short	0x0018
        /*0064*/ 	.byte	0x00, 0xf0, 0x21, 0x00


	//----- nvinfo : EIATTR_KPARAM_INFO
	.align		4
.L_665:
        /*0068*/ 	.byte	0x04, 0x17
        /*006a*/ 	.short	(.L_667 - .L_666)
.L_666:
        /*006c*/ 	.word	0x00000000
        /*0070*/ 	.short	0x0002
        /*0072*/ 	.short	0x0010
        /*0074*/ 	.byte	0x00, 0xf0, 0x21, 0x00


	//----- nvinfo : EIATTR_KPARAM_INFO
	.align		4
.L_667:
        /*0078*/ 	.byte	0x04, 0x17
        /*007a*/ 	.short	(.L_669 - .L_668)
.L_668:
        /*007c*/ 	.word	0x00000000
        /*0080*/ 	.short	0x0001
        /*0082*/ 	.short	0x0008
        /*0084*/ 	.byte	0x00, 0xf0, 0x21, 0x00


	//----- nvinfo : EIATTR_KPARAM_INFO
	.align		4
.L_669:
        /*0088*/ 	.byte	0x04, 0x17
        /*008a*/ 	.short	(.L_671 - .L_670)
.L_670:
        /*008c*/ 	.word	0x00000000
        /*0090*/ 	.short	0x0000
        /*0092*/ 	.short	0x0000
        /*0094*/ 	.byte	0x00, 0xf0, 0x21, 0x00


	//----- nvinfo : EIATTR_SPARSE_MMA_MASK
	.align		4
.L_671:
        /*0098*/ 	.byte	0x03, 0x50
        /*009a*/ 	.short	0x0000


	//----- nvinfo : EIATTR_MAXREG_COUNT
	.align		4
        /*009c*/ 	.byte	0x03, 0x1b
        /*009e*/ 	.short	0x00ff


	//----- nvinfo : EIATTR_NUM_BARRIERS
	.align		4
        /*00a0*/ 	.byte	0x02, 0x4c
        /*00a2*/ 	.byte	0x01
	.zero		1


	//----- nvinfo : EIATTR_MERCURY_ISA_VERSION
	.align		4
        /*00a4*/ 	.byte	0x03, 0x5f
        /*00a6*/ 	.short	0x0101


	//----- nvinfo : EIATTR_UNUSED_LOAD_BYTE_OFFSET
	.align		4
        /*00a8*/ 	.byte	0x04, 0x44
        /*00aa*/ 	.short	(.L_673 - .L_672)


	//   ....[0]....
.L_672:
        /*00ac*/ 	.word	0x00002e90
        /*00b0*/ 	.word	0x0000fff0


	//   ....[1]....
        /*00b4*/ 	.word	0x000034a0
        /*00b8*/ 	.word	0x0000fff0


	//   ....[2]....
        /*00bc*/ 	.word	0x00004a70
        /*00c0*/ 	.word	0x0000fff0


	//   ....[3]....
        /*00c4*/ 	.word	0x00005300
        /*00c8*/ 	.word	0x0000fff0


	//----- nvinfo : EIATTR_COOP_GROUP_MASK_REGIDS
	.align		4
.L_673:
        /*00cc*/ 	.byte	0x04, 0x29
        /*00ce*/ 	.short	(.L_675 - .L_674)


	//   ....[0]....
.L_674:
        /*00d0*/ 	.word	0xffffffff


	//   ....[1]....
        /*00d4*/ 	.word	0xffffffff


	//   ....[2]....
        /*00d8*/ 	.word	0xffffffff


	//   ....[3]....
        /*00dc*/ 	.word	0xffffffff


	//   ....[4]....
        /*00e0*/ 	.word	0xffffffff


	//   ....[5]....
        /*00e4*/ 	.word	0xffffffff


	//   ....[6]....
        /*00e8*/ 	.word	0xffffffff


	//   ....[7]....
        /*00ec*/ 	.word	0xffffffff


	//   ....[8]....
        /*00f0*/ 	.word	0xffffffff


	//   ....[9]....
        /*00f4*/ 	.word	0xffffffff


	//   ....[10]....
        /*00f8*/ 	.word	0xffffffff


	//   ....[11]....
        /*00fc*/ 	.word	0xffffffff


	//   ....[12]....
        /*0100*/ 	.word	0xffffffff


	//   ....[13]....
        /*0104*/ 	.word	0xffffffff


	//   ....[14]....
        /*0108*/ 	.word	0xffffffff


	//   ....[15]....
        /*010c*/ 	.word	0xffffffff


	//   ....[16]....
        /*0110*/ 	.word	0xffffffff


	//   ....[17]....
        /*0114*/ 	.word	0xffffffff


	//   ....[18]....
        /*0118*/ 	.word	0xffffffff


	//   ....[19]....
        /*011c*/ 	.word	0xffffffff


	//   ....[20]....
        /*0120*/ 	.word	0xffffffff


	//   ....[21]....
        /*0124*/ 	.word	0xffffffff


	//   ....[22]....
        /*0128*/ 	.word	0xffffffff


	//   ....[23]....
        /*012c*/ 	.word	0xffffffff


	//   ....[24]....
        /*0130*/ 	.word	0xffffffff


	//   ....[25]....
        /*0134*/ 	.word	0xffffffff


	//   ....[26]....
        /*0138*/ 	.word	0xffffffff


	//   ....[27]....
        /*013c*/ 	.word	0xffffffff


	//   ....[28]....
        /*0140*/ 	.word	0xffffffff


	//   ....[29]....
        /*0144*/ 	.word	0xffffffff


	//   ....[30]....
        /*0148*/ 	.word	0xffffffff


	//   ....[31]....
        /*014c*/ 	.word	0xffffffff


	//   ....[32]....
        /*0150*/ 	.word	0xffffffff


	//   ....[33]....
        /*0154*/ 	.word	0xffffffff


	//   ....[34]....
        /*0158*/ 	.word	0xffffffff


	//   ....[35]....
        /*015c*/ 	.word	0xffffffff


	//   ....[36]....
        /*0160*/ 	.word	0xffffffff


	//   ....[37]....
        /*0164*/ 	.word	0xffffffff


	//   ....[38]....
        /*0168*/ 	.word	0xffffffff


	//   ....[39]....
        /*016c*/ 	.word	0xffffffff


	//----- nvinfo : EIATTR_COOP_GROUP_INSTR_OFFSETS
	.align		4
.L_675:
        /*0170*/ 	.byte	0x04, 0x28
        /*0172*/ 	.short	(.L_677 - .L_676)


	//   ....[0]....
.L_676:
        /*0174*/ 	.word	0x00000380


	//   ....[1]....
        /*0178*/ 	.word	0x000003d0


	//   ....[2]....
        /*017c*/ 	.word	0x00000410


	//   ....[3]....
        /*0180*/ 	.word	0x00000440


	//   ....[4]....
        /*0184*/ 	.word	0x00000460


	//   ....[5]....
        /*0188*/ 	.word	0x00000980


	//   ....[6]....
        /*018c*/ 	.word	0x000009c0


	//   ....[7]....
        /*0190*/ 	.word	0x000009f0


	//   ....[8]....
        /*0194*/ 	.word	0x00000a10


	//   ....[9]....
        /*0198*/ 	.word	0x00000a30


	//   ....[10]....
        /*019c*/ 	.word	0x00001250


	//   ....[11]....
        /*01a0*/ 	.word	0x00001290


	//   ....[12]....
        /*01a4*/ 	.word	0x000012f0


	//   ....[13]....
        /*01a8*/ 	.word	0x00001330


	//   ....[14]....
        /*01ac*/ 	.word	0x00001370


	//   ....[15]....
        /*01b0*/ 	.word	0x00001a60


	//   ....[16]....
        /*01b4*/ 	.word	0x00001b00


	//   ....[17]....
        /*01b8*/ 	.word	0x00001b40


	//   ....[18]....
        /*01bc*/ 	.word	0x00001b80


	//   ....[19]....
        /*01c0*/ 	.word	0x00001bc0


	//   ....[20]....
        /*01c4*/ 	.word	0x00002cc0


	//   ....[21]....
        /*01c8*/ 	.word	0x00002d20


	//   ....[22]....
        /*01cc*/ 	.word	0x00002d60


	//   ....[23]....
        /*01d0*/ 	.word	0x00002d90


	//   ....[24]....
        /*01d4*/ 	.word	0x00002db0


	//   ....[25]....
        /*01d8*/ 	.word	0x000032c0


	//   ....[26]....
        /*01dc*/ 	.word	0x00003300


	//   ....[27]....
        /*01e0*/ 	.word	0x00003330


	//   ....[28]....
        /*01e4*/ 	.word	0x00003350


	//   ....[29]....
        /*01e8*/ 	.word	0x00003370


	//   ....[30]....
        /*01ec*/ 	.word	0x00004830


	//   ....[31]....
        /*01f0*/ 	.word	0x000048a0


	//   ....[32]....
        /*01f4*/ 	.word	0x000048f0


	//   ....[33]....
        /*01f8*/ 	.word	0x00004960


	//   ....[34]....
        /*01fc*/ 	.word	0x000049c0


	//   ....[35]....
        /*0200*/ 	.word	0x000050e0


	//   ....[36]....
        /*0204*/ 	.word	0x00005130


	//   ....[37]....
        /*0208*/ 	.word	0x00005190


	//   ....[38]....
        /*020c*/ 	.word	0x000051f0


	//   ....[39]....
        /*0210*/ 	.word	0x00005260


	//----- nvinfo : EIATTR_EXIT_INSTR_OFFSETS
	.align		4
.L_677:
        /*0214*/ 	.byte	0x04, 0x1c
        /*0216*/ 	.short	(.L_679 - .L_678)


	//   ....[0]....
.L_678:
        /*0218*/ 	.word	0x000021c0


	//   ....[1]....
        /*021c*/ 	.word	0x00002430


	//   ....[2]....
        /*0220*/ 	.word	0x000059b0


	//   ....[3]....
        /*0224*/ 	.word	0x00005e60


	//   ....[4]....
        /*0228*/ 	.word	0x000062d0


	//   ....[5]....
        /*022c*/ 	.word	0x00006740


	//   ....[6]....
        /*0230*/ 	.word	0x00006bc0


	//----- nvinfo : EIATTR_CRS_STACK_SIZE
	.align		4
.L_679:
        /*0234*/ 	.byte	0x04, 0x1e
        /*0236*/ 	.short	(.L_681 - .L_680)
.L_680:
        /*0238*/ 	.word	0x00000000


	//----- nvinfo : EIATTR_CBANK_PARAM_SIZE
	.align		4
.L_681:
        /*023c*/ 	.byte	0x03, 0x19
        /*023e*/ 	.short	0x0040


	//----- nvinfo : EIATTR_PARAM_CBANK
	.align		4
        /*0240*/ 	.byte	0x04, 0x0a
        /*0242*/ 	.short	(.L_683 - .L_682)
	.align		4
.L_682:
        /*0244*/ 	.word	index@(.nv.constant0._ZN4vllm39rms_norm_dynamic_per_token_quant_kernelIN3c108BFloat16EaLb1EEEvPT0_PfPKT_S8_PKffiiPS6_)
        /*0248*/ 	.short	0x0210
        /*024a*/ 	.short	0x0040


	//----- nvinfo : EIATTR_SW_WAR
	.align		4
.L_683:
        /*024c*/ 	.byte	0x04, 0x36
        /*024e*/ 	.short	(.L_685 - .L_684)
.L_684:
        /*0250*/ 	.word	0x00000008
.L_685:


//--------------------- .nv.info._ZN4vllm39rms_norm_dynamic_per_token_quant_kernelIN3c108BFloat16ENS1_13Float8_e4m3fnELb1EEEvPT0_PfPKT_S9_PKffiiPS7_ --------------------------
	.section	.nv.info._ZN4vllm39rms_norm_dynamic_per_token_quant_kernelIN3c108BFloat16ENS1_13Float8_e4m3fnELb1EEEvPT0_PfPKT_S9_PKffiiPS7_,"",@"SHT_CUDA_INFO"
	.sectionflags	@""
	.align	4


	//----- nvinfo : EIATTR_CUDA_API_VERSION
	.align		4
        /*0000*/ 	.byte	0x04, 0x37
        /*0002*/ 	.short	(.L_687 - .L_686)
.L_686:
        /*0004*/ 	.word	0x00000082


	//----- nvinfo : EIATTR_KPARAM_INFO
	.align		4
.L_687:
        /*0008*/ 	.byte	0x04, 0x17
        /*000a*/ 	.short	(.L_689 - .L_688)
.L_688:
        /*000c*/ 	.word	0x00000000
        /*0010*/ 	.short	0x0008
        /*0012*/ 	.short	0x0038
        /*0014*/ 	.byte	0x00, 0xf0, 0x21, 0x00


	//----- nvinfo : EIATTR_KPARAM_INFO
	.align		4
.L_689:
        /*0018*/ 	.byte	0x04, 0x17
        /*001a*/ 	.short	(.L_691 - .L_690)
.L_690:
        /*001c*/ 	.word	0x00000000
        /*0020*/ 	.short	0x0007
        /*0022*/ 	.short	0x0030
        /*0024*/ 	.byte	0x00, 0xf0, 0x11, 0x00


	//----- nvinfo : EIATTR_KPARAM_INFO
	.align		4
.L_691:
        /*0028*/ 	.byte	0x04, 0x17
        /*002a*/ 	.short	(.L_693 - .L_692)
.L_692:
        /*002c*/ 	.word	0x00000000
        /*0030*/ 	.short	0x0006
        /*0032*/ 	.short	0x002c
        /*0034*/ 	.byte	0x00, 0xf0, 0x11, 0x00


	//----- nvinfo : EIATTR_KPARAM_INFO
	.align		4
.L_693:
        /*0038*/ 	.byte	0x04, 0x17
        /*003a*/ 	.short	(.L_695 - .L_694)
.L_694:
        /*003c*/ 	.word	0x00000000
        /*0040*/ 	.short	0x0005
        /*0042*/ 	.short	0x0028
        /*0044*/ 	.byte	0x00, 0xf0, 0x11, 0x00


	//----- nvinfo : EIATTR_KPARAM_INFO
	.align		4
.L_695:
        /*0048*/ 	.byte	0x04, 0x17
        /*004a*/ 	.short	(.L_697 - .L_696)
.L_696:
        /*004c*/ 	.word	0x00000000
        /*0050*/ 	.short	0x0004
        /*0052*/ 	.short	0x0020
        /*0054*/ 	.byte	0x00, 0xf0, 0x21, 0x00


	//----- nvinfo : EIATTR_KPARAM_INFO
	.align		4
.L_697:
        /*0058*/ 	.byte	0x04, 0x17
        /*005a*/ 	.short	(.L_699 - .L_698)
.L_698:
        /*005c*/ 	.word	0x00000000
        /*0060*/ 	.short	0x0003
        /*0062*/ 	.short	0x0018
        /*0064*/ 	.byte	0x00, 0xf0, 0x21, 0x00


	//----- nvinfo : EIATTR_KPARAM_INFO
	.align		4
.L_699:
        /*0068*/ 	.byte	0x04, 0x17
        /*006a*/ 	.short	(.L_701 - .L_700)
.L_700:
        /*006c*/ 	.word	0x00000000
        /*0070*/ 	.short	0x0002
        /*0072*/ 	.short	0x0010
        /*0074*/ 	.byte	0x00, 0xf0, 0x21, 0x00


	//----- nvinfo : EIATTR_KPARAM_INFO
	.align		4
.L_701:
        /*0078*/ 	.byte	0x04, 0x17
        /*007a*/ 	.short	(.L_703 - .L_702)
.L_702:
        /*007c*/ 	.word	0x00000000
        /*0080*/ 	.short	0x0001
        /*0082*/ 	.short	0x0008
        /*0084*/ 	.byte	0x00, 0xf0, 0x21, 0x00


	//----- nvinfo : EIATTR_KPARAM_INFO
	.align		4
.L_703:
        /*0088*/ 	.byte	0x04, 0x17
        /*008a*/ 	.short	(.L_705 - .L_704)
.L_704:
        /*008c*/ 	.word	0x00000000
        /*0090*/ 	.short	0x0000
        /*0092*/ 	.short	0x0000
        /*0094*/ 	.byte	0x00, 0xf0, 0x21, 0x00


	//----- nvinfo : EIATTR_SPARSE_MMA_MASK
	.align		4
.L_705:
        /*0098*/ 	.byte	0x03, 0x50
        /*009a*/ 	.short	0x0000


	//----- nvinfo : EIATTR_MAXREG_COUNT
	.align		4
        /*009c*/ 	.byte	0x03, 0x1b
        /*009e*/ 	.short	0x00ff


	//----- nvinfo : EIATTR_NUM_BARRIERS
	.align		4
        /*00a0*/ 	.byte	0x02, 0x4c
        /*00a2*/ 	.byte	0x01
	.zero		1


	//----- nvinfo : EIATTR_MERCURY_ISA_VERSION
	.align		4
        /*00a4*/ 	.byte	0x03, 0x5f
        /*00a6*/ 	.short	0x0101


	//----- nvinfo : EIATTR_UNUSED_LOAD_BYTE_OFFSET
	.align		4
        /*00a8*/ 	.byte	0x04, 0x44
        /*00aa*/ 	.short	(.L_707 - .L_706)


	//   ....[0]....
.L_706:
        /*00ac*/ 	.word	0x00002fb0
        /*00b0*/ 	.word	0x0000fff0


	//   ....[1]....
        /*00b4*/ 	.word	0x000035c0
        /*00b8*/ 	.word	0x0000fff0


	//   ....[2]....
        /*00bc*/ 	.word	0x00004b90
        /*00c0*/ 	.word	0x0000fff0


	//   ....[3]....
        /*00c4*/ 	.word	0x00005420
        /*00c8*/ 	.word	0x0000fff0


	//----- nvinfo : EIATTR_COOP_GROUP_MASK_REGIDS
	.align		4
.L_707:
        /*00cc*/ 	.byte	0x04, 0x29
        /*00ce*/ 	.short	(.L_709 - .L_708)


	//   ....[0]....
.L_708:
        /*00d0*/ 	.word	0xffffffff


	//   ....[1]....
        /*00d4*/ 	.word	0xffffffff


	//   ....[2]....
        /*00d8*/ 	.word	0xffffffff


	//   ....[3]....
        /*00dc*/ 	.word	0xffffffff


	//   ....[4]....
        /*00e0*/ 	.word	0xffffffff


	//   ....[5]....
        /*00e4*/ 	.word	0xffffffff


	//   ....[6]....
        /*00e8*/ 	.word	0xffffffff


	//   ....[7]....
        /*00ec*/ 	.word	0xffffffff


	//   ....[8]....
        /*00f0*/ 	.word	0xffffffff


	//   ....[9]....
        /*00f4*/ 	.word	0xffffffff


	//   ....[10]....
        /*00f8*/ 	.word	0xffffffff


	//   ....[11]....
        /*00fc*/ 	.word	0xffffffff


	//   ....[12]....
        /*0100*/ 	.word	0xffffffff


	//   ....[13]....
        /*0104*/ 	.word	0xffffffff


	//   ....[14]....
        /*0108*/ 	.word	0xffffffff


	//   ....[15]....
        /*010c*/ 	.word	0xffffffff


	//   ....[16]....
        /*0110*/ 	.word	0xffffffff


	//   ....[17]....
        /*0114*/ 	.word	0xffffffff


	//   ....[18]....
        /*0118*/ 	.word	0xffffffff


	//   ....[19]....
        /*011c*/ 	.word	0xffffffff


	//   ....[20]....
        /*0120*/ 	.word	0xffffffff


	//   ....[21]....
        /*0124*/ 	.word	0xffffffff


	//   ....[22]....
        /*0128*/ 	.word	0xffffffff


	//   ....[23]....
        /*012c*/ 	.word	0xffffffff


	//   ....[24]....
        /*0130*/ 	.word	0xffffffff


	//   ....[25]....
        /*0134*/ 	.word	0xffffffff


	//   ....[26]....
        /*0138*/ 	.word	0xffffffff


	//   ....[27]....
        /*013c*/ 	.word	0xffffffff


	//   ....[28]....
        /*0140*/ 	.word	0xffffffff


	//   ....[29]....
        /*0144*/ 	.word	0xffffffff


	//   ....[30]....
        /*0148*/ 	.word	0xffffffff


	//   ....[31]....
        /*014c*/ 	.word	0xffffffff


	//   ....[32]....
        /*0150*/ 	.word	0xffffffff


	//   ....[33]....
        /*0154*/ 	.word	0xffffffff


	//   ....[34]....
        /*0158*/ 	.word	0xffffffff


	//   ....[35]....
        /*015c*/ 	.word	0xffffffff


	//   ....[36]....
        /*0160*/ 	.word	0xffffffff


	//   ....[37]....
        /*0164*/ 	.word	0xffffffff


	//   ....[38]....
        /*0168*/ 	.word	0xffffffff


	//   ....[39]....
        /*016c*/ 	.word	0xffffffff


	//----- nvinfo : EIATTR_COOP_GROUP_INSTR_OFFSETS
	.align		4
.L_709:
        /*0170*/ 	.byte	0x04, 0x28
        /*0172*/ 	.short	(.L_711 - .L_710)


	//   ....[0]....
.L_710:
        /*0174*/ 	.word	0x00000380


	//   ....[1]....
        /*0178*/ 	.word	0x000003d0


	//   ....[2]....
        /*017c*/ 	.word	0x00000420


	//   ....[3]....
        /*0180*/ 	.word	0x00000440


	//   ....[4]....
        /*0184*/ 	.word	0x00000460


	//   ....[5]....
        /*0188*/ 	.word	0x00000980


	//   ....[6]....
        /*018c*/ 	.word	0x000009c0


	//   ....[7]....
        /*0190*/ 	.word	0x000009f0


	//   ....[8]....
        /*0194*/ 	.word	0x00000a10


	//   ....[9]....
        /*0198*/ 	.word	0x00000a30


	//   ....[10]....
        /*019c*/ 	.word	0x00001250


	//   ....[11]....
        /*01a0*/ 	.word	0x00001290


	//   ....[12]....
        /*01a4*/ 	.word	0x000012f0


	//   ....[13]....
        /*01a8*/ 	.word	0x00001330


	//   ....[14]....
        /*01ac*/ 	.word	0x00001370


	//   ....[15]....
        /*01b0*/ 	.word	0x00001a60


	//   ....[16]....
        /*01b4*/ 	.word	0x00001b00


	//   ....[17]....
        /*01b8*/ 	.word	0x00001b40


	//   ....[18]....
        /*01bc*/ 	.word	0x00001b80


	//   ....[19]....
        /*01c0*/ 	.word	0x00001bc0


	//   ....[20]....
        /*01c4*/ 	.word	0x00002de0


	//   ....[21]....
        /*01c8*/ 	.word	0x00002e40


	//   ....[22]....
        /*01cc*/ 	.word	0x00002e80


	//   ....[23]....
        /*01d0*/ 	.word	0x00002eb0


	//   ....[24]....
        /*01d4*/ 	.word	0x00002ed0


	//   ....[25]....
        /*01d8*/ 	.word	0x000033e0


	//   ....[26]....
        /*01dc*/ 	.word	0x00003420


	//   ....[27]....
        /*01e0*/ 	.word	0x00003450


	//   ....[28]....
        /*01e4*/ 	.word	0x00003470


	//   ....[29]....
        /*01e8*/ 	.word	0x00003490


	//   ....[30]....
        /*01ec*/ 	.word	0x00004940


	//   ....[31]....
        /*01f0*/ 	.word	0x000049c0


	//   ....[32]....
        /*01f4*/ 	.word	0x00004a20


	//   ....[33]....
        /*01f8*/ 	.word	0x00004a70


	//   ....[34]....
        /*01fc*/ 	.word	0x00004ae0


	//   ....[35]....
        /*0200*/ 	.word	0x00005200


	//   ....[36]....
        /*0204*/ 	.word	0x00005250


	//   ....[37]....
        /*0208*/ 	.word	0x000052d0


	//   ....[38]....
        /*020c*/ 	.word	0x00005320


	//   ....[39]....
        /*0210*/ 	.word	0x00005380


	//----- nvinfo : EIATTR_EXIT_INSTR_OFFSETS
	.align		4
.L_711:
        /*0214*/ 	.byte	0x04, 0x1c
        /*0216*/ 	.short	(.L_713 - .L_712)


	//   ....[0]....
.L_712:
        /*0218*/ 	.word	0x000021c0


	//   ....[1]....
        /*021c*/ 	.word	0x00002550


	//   ....[2]....
        /*0220*/ 	.word	0x00005a60


	//   ....[3]....
        /*0224*/ 	.word	0x00006350


	//   ....[4]....
        /*0228*/ 	.word	0x00006c10


	//   ....[5]....
        /*022c*/ 	.word	0x000074d0


	//   ....[6]....
        /*0230*/ 	.word	0x00007da0


	//----- nvinfo : EIATTR_CRS_STACK_SIZE
	.align		4
.L_713:
        /*0234*/ 	.byte	0x04, 0x1e
        /*0236*/ 	.short	(.L_715 - .L_714)
.L_714:
        /*0238*/ 	.word	0x00000000


	//----- nvinfo : EIATTR_CBANK_PARAM_SIZE
	.align		4
.L_715:
        /*023c*/ 	.byte	0x03, 0x19
        /*023e*/ 	.short	0x0040


	//----- nvinfo : EIATTR_PARAM_CBANK
	.align		4
        /*0240*/ 	.byte	0x04, 0x0a
        /*0242*/ 	.short	(.L_717 - .L_716)
	.align		4
.L_716:
        /*0244*/ 	.word	index@(.nv.constant0._ZN4vllm39rms_norm_dynamic_per_token_quant_kernelIN3c108BFloat16ENS1_13Float8_e4m3fnELb1EEEvPT0_PfPKT_S9_PKffiiPS7_)
        /*0248*/ 	.short	0x0210
        /*024a*/ 	.short	0x0040


	//----- nvinfo : EIATTR_SW_WAR
	.align		4
.L_717:
        /*024c*/ 	.byte	0x04, 0x36
        /*024e*/ 	.short	(.L_719 - .L_718)
.L_718:
        /*0250*/ 	.word	0x00000008
.L_719:


//--------------------- .nv.info._ZN4vllm39rms_norm_dynamic_per_token_quant_kernelIN3c104HalfEaLb0EEEvPT0_PfPKT_S8_PKffiiPS6_ --------------------------
	.section	.nv.info._ZN4vllm39rms_norm_dynamic_per_token_quant_kernelIN3c104HalfEaLb0EEEvPT0_PfPKT_S8_PKffiiPS6_,"",@"SHT_CUDA_INFO"
	.sectionflags	@""
	.align	4


	//----- nvinfo : EIATTR_CUDA_API_VERSION
	.align		4
        /*0000*/ 	.byte	0x04, 0x37
        /*0002*/ 	.short	(.L_721 - .L_720)
.L_720:
        /*0004*/ 	.word	0x00000082


	//----- nvinfo : EIATTR_KPARAM_INFO
	.align		4
.L_721:
        /*0008*/ 	.byte	0x04, 0x17
        /*000a*/ 	.short	(.L_723 - .L_722)
.L_722:
        /*000c*/ 	.word	0x00000000
        /*0010*/ 	.short	0x0008
        /*0012*/ 	.short	0x0038
        /*0014*/ 	.byte	0x00, 0xf0, 0x21, 0x00


	//----- nvinfo : EIATTR_KPARAM_INFO
	.align		4
.L_723:
        /*0018*/ 	.byte	0x04, 0x17
        /*001a*/ 	.short	(.L_725 - .L_724)
.L_724:
        /*001c*/ 	.word	0x00000000
        /*0020*/ 	.short	0x0007
        /*0022*/ 	.short	0x0030
        /*0024*/ 	.byte	0x00, 0xf0, 0x11, 0x00


	//----- nvinfo : EIATTR_KPARAM_INFO
	.align		4
.L_725:
        /*0028*/ 	.byte	0x04, 0x17
        /*002a*/ 	.short	(.L_727 - .L_726)
.L_726:
        /*002c*/ 	.word	0x00000000
        /*0030*/ 	.short	0x0006
        /*0032*/ 	.short	0x002c
        /*0034*/ 	.byte	0x00, 0xf0, 0x11, 0x00


	//----- nvinfo : EIATTR_KPARAM_INFO
	.align		4
.L_727:
        /*0038*/ 	.byte	0x04, 0x17
        /*003a*/ 	.short	(.L_729 - .L_728)
.L_728:
        /*003c*/ 	.word	0x00000000
        /*0040*/ 	.short	0x0005
        /*0042*/ 	.short	0x0028
        /*0044*/ 	.byte	0x00, 0xf0, 0x11, 0x00


	//----- nvinfo : EIATTR_KPARAM_INFO
	.align		4
.L_729:
        /*0048*/ 	.byte	0x04, 0x17
        /*004a*/ 	.short	(.L_731 - .L_730)
.L_730:
        /*004c*/ 	.word	0x00000000
        /*0050*/ 	.short	0x0004
        /*0052*/ 	.short	0x0020
        /*0054*/ 	.byte	0x00, 0xf0, 0x21, 0x00


	//----- nvinfo : EIATTR_KPARAM_INFO
	.align		4
.L_731:
        /*0058*/ 	.byte	0x04, 0x17
        /*005a*/ 	.short	(.L_733 - .L_732)
.L_732:
        /*005c*/ 	.word	0x00000000
        /*0060*/ 	.short	0x0003
        /*0062*/ 	.short	0x0018
        /*0064*/ 	.byte	0x00, 0xf0, 0x21, 0x00


	//----- nvinfo : EIATTR_KPARAM_INFO
	.align		4
.L_733:
        /*0068*/ 	.byte	0x04, 0x17
        /*006a*/ 	.short	(.L_735 - .L_734)
.L_734:
        /*006c*/ 	.word	0x00000000
        /*0070*/ 	.short	0x0002
        /*0072*/ 	.short	0x0010
        /*0074*/ 	.byte	0x00, 0xf0, 0x21, 0x00


	//----- nvinfo : EIATTR_KPARAM_INFO
	.align		4
.L_735:
        /*0078*/ 	.byte	0x04, 0x17
        /*007a*/ 	.short	(.L_737 - .L_736)
.L_736:
        /*007c*/ 	.word	0x00000000
        /*0080*/ 	.short	0x0001
        /*0082*/ 	.short	0x0008
        /*0084*/ 	.byte	0x00, 0xf0, 0x21, 0x00


	//----- nvinfo : EIATTR_KPARAM_INFO
	.align		4
.L_737:
        /*0088*/ 	.byte	0x04, 0x17
        /*008a*/ 	.short	(.L_739 - .L_738)
.L_738:
        /*008c*/ 	.word	0x00000000
        /*0090*/ 	.short	0x0000
        /*0092*/ 	.short	0x0000
        /*0094*/ 	.byte	0x00, 0xf0, 0x21, 0x00


	//----- nvinfo : EIATTR_SPARSE_MMA_MASK
	.align		4
.L_739:
        /*0098*/ 	.byte	0x03, 0x50
        /*009a*/ 	.short	0x0000


	//----- nvinfo : EIATTR_MAXREG_COUNT
	.align		4
        /*009c*/ 	.byte	0x03, 0x1b
        /*009e*/ 	.short	0x00ff


	//----- nvinfo : EIATTR_NUM_BARRIERS
	.align		4
        /*00a0*/ 	.byte	0x02, 0x4c
        /*00a2*/ 	.byte	0x01
	.zero		1


	//----- nvinfo : EIATTR_MERCURY_ISA_VERSION
	.align		4
        /*00a4*/ 	.byte	0x03, 0x5f
        /*00a6*/ 	.short	0x0101


	//----- nvinfo : EIATTR_UNUSED_LOAD_BYTE_OFFSET
	.align		4
        /*00a8*/ 	.byte	0x04, 0x44
        /*00aa*/ 	.short	(.L_741 - .L_740)


	//   ....[0]....
.L_740:
        /*00ac*/ 	.word	0x00002940
        /*00b0*/ 	.word	0x0000fff0


	//   ....[1]....
        /*00b4*/ 	.word	0x00002f50
        /*00b8*/ 	.word	0x0000fff0


	//   ....[2]....
        /*00bc*/ 	.word	0x00004120
        /*00c0*/ 	.word	0x0000fff0


	//   ....[3]....
        /*00c4*/ 	.word	0x000049b0
        /*00c8*/ 	.word	0x0000fff0


	//----- nvinfo : EIATTR_COOP_GROUP_MASK_REGIDS
	.align		4
.L_741:
        /*00cc*/ 	.byte	0x04, 0x29
        /*00ce*/ 	.short	(.L_743 - .L_742)


	//   ....[0]....
.L_742:
        /*00d0*/ 	.word	0xffffffff


	//   ....[1]....
        /*00d4*/ 	.word	0xffffffff


	//   ....[2]....
        /*00d8*/ 	.word	0xffffffff


	//   ....[3]....
        /*00dc*/ 	.word	0xffffffff


	//   ....[4]....
        /*00e0*/ 	.word	0xffffffff


	//   ....[5]....
        /*00e4*/ 	.word	0xffffffff


	//   ....[6]....
        /*00e8*/ 	.word	0xffffffff


	//   ....[7]....
        /*00ec*/ 	.word	0xffffffff


	//   ....[8]....
        /*00f0*/ 	.word	0xffffffff


	//   ....[9]....
        /*00f4*/ 	.word	0xffffffff


	//   ....[10]....
        /*00f8*/ 	.word	0xffffffff


	//   ....[11]....
        /*00fc*/ 	.word	0xffffffff


	//   ....[12]....
        /*0100*/ 	.word	0xffffffff


	//   ....[13]....
        /*0104*/ 	.word	0xffffffff


	//   ....[14]....
        /*0108*/ 	.word	0xffffffff


	//   ....[15]....
        /*010c*/ 	.word	0xffffffff


	//   ....[16]....
        /*0110*/ 	.word	0xffffffff


	//   ....[17]....
        /*0114*/ 	.word	0xffffffff


	//   ....[18]....
        /*0118*/ 	.word	0xffffffff


	//   ....[19]....
        /*011c*/ 	.word	0xffffffff


	//   ....[20]....
        /*0120*/ 	.word	0xffffffff


	//   ....[21]....
        /*0124*/ 	.word	0xffffffff


	//   ....[22]....
        /*0128*/ 	.word	0xffffffff


	//   ....[23]....
        /*012c*/ 	.word	0xffffffff


	//   ....[24]....
        /*0130*/ 	.word	0xffffffff


	//   ....[25]....
        /*0134*/ 	.word	0xffffffff


	//   ....[26]....
        /*0138*/ 	.word	0xffffffff


	//   ....[27]....
        /*013c*/ 	.word	0xffffffff


	//   ....[28]....
        /*0140*/ 	.word	0xffffffff


	//   ....[29]....
        /*0144*/ 	.word	0xffffffff


	//   ....[30]....
        /*0148*/ 	.word	0xffffffff


	//   ....[31]....
        /*014c*/ 	.word	0xffffffff


	//   ....[32]....
        /*0150*/ 	.word	0xffffffff


	//   ....[33]....
        /*0154*/ 	.word	0xffffffff


	//   ....[34]....
        /*0158*/ 	.word	0xffffffff


	//   ....[35]....
        /*015c*/ 	.word	0xffffffff


	//   ....[36]....
        /*0160*/ 	.word	0xffffffff


	//   ....[37]....
        /*0164*/ 	.word	0xffffffff


	//   ....[38]....
        /*0168*/ 	.word	0xffffffff


	//   ....[39]....
        /*016c*/ 	.word	0xffffffff


	//----- nvinfo : EIATTR_COOP_GROUP_INSTR_OFFSETS
	.align		4
.L_743:
        /*0170*/ 	.byte	0x04, 0x28
        /*0172*/ 	.short	(.L_745 - .L_744)


	//   ....[0]....
.L_744:
        /*0174*/ 	.word	0x000002c0


	//   ....[1]....
        /*0178*/ 	.word	0x00000310


	//   ....[2]....
        /*017c*/ 	.word	0x00000350


	//   ....[3]....
        /*0180*/ 	.word	0x00000380


	//   ....[4]....
        /*0184*/ 	.word	0x000003a0


	//   ....[5]....
        /*0188*/ 	.word	0x000008c0


	//   ....[6]....
        /*018c*/ 	.word	0x00000900


	//   ....[7]....
        /*0190*/ 	.word	0x00000930


	//   ....[8]....
        /*0194*/ 	.word	0x00000950


	//   ....[9]....
        /*0198*/ 	.word	0x00000970


	//   ....[10]....
        /*019c*/ 	.word	0x00001110


	//   ....[11]....
        /*01a0*/ 	.word	0x00001150


	//   ....[12]....
        /*01a4*/ 	.word	0x000011b0


	//   ....[13]....
        /*01a8*/ 	.word	0x000011f0


	//   ....[14]....
        /*01ac*/ 	.word	0x00001230


	//   ....[15]....
        /*01b0*/ 	.word	0x00001920


	//   ....[16]....
        /*01b4*/ 	.word	0x000019c0


	//   ....[17]....
        /*01b8*/ 	.word	0x00001a00


	//   ....[18]....
        /*01bc*/ 	.word	0x00001a40


	//   ....[19]....
        /*01c0*/ 	.word	0x00001a80


	//   ....[20]....
        /*01c4*/ 	.word	0x00002770


	//   ....[21]....
        /*01c8*/ 	.word	0x000027d0


	//   ....[22]....
        /*01cc*/ 	.word	0x00002810


	//   ....[23]....
        /*01d0*/ 	.word	0x00002840


	//   ....[24]....
        /*01d4*/ 	.word	0x00002860


	//   ....[25]....
        /*01d8*/ 	.word	0x00002d70


	//   ....[26]....
        /*01dc*/ 	.word	0x00002db0


	//   ....[27]....
        /*01e0*/ 	.word	0x00002de0


	//   ....[28]....
        /*01e4*/ 	.word	0x00002e00


	//   ....[29]....
        /*01e8*/ 	.word	0x00002e20


	//   ....[30]....
        /*01ec*/ 	.word	0x00003ed0


	//   ....[31]....
        /*01f0*/ 	.word	0x00003f40


	//   ....[32]....
        /*01f4*/ 	.word	0x00003f90


	//   ....[33]....
        /*01f8*/ 	.word	0x00004000


	//   ....[34]....
        /*01fc*/ 	.word	0x00004060


	//   ....[35]....
        /*0200*/ 	.word	0x00004790


	//   ....[36]....
        /*0204*/ 	.word	0x000047e0


	//   ....[37]....
        /*0208*/ 	.word	0x00004840


	//   ....[38]....
        /*020c*/ 	.word	0x000048a0


	//   ....[39]....
        /*0210*/ 	.word	0x00004910


	//----- nvinfo : EIATTR_EXIT_INSTR_OFFSETS
	.align		4
.L_745:
        /*0214*/ 	.byte	0x04, 0x1c
        /*0216*/ 	.short	(.L_747 - .L_746)


	//   ....[0]....
.L_746:
        /*0218*/ 	.word	0x00002080


	//   ....[1]....
        /*021c*/ 	.word	0x00002290


	//   ....[2]....
        /*0220*/ 	.word	0x00005060


	//   ....[3]....
        /*0224*/ 	.word	0x000053e0


	//   ....[4]....
        /*0228*/ 	.word	0x00005720


	//   ....[5]....
        /*022c*/ 	.word	0x00005a60


	//   ....[6]....
        /*0230*/ 	.word	0x00005db0


	//----- nvinfo : EIATTR_CRS_STACK_SIZE
	.align		4
.L_747:
        /*0234*/ 	.byte	0x04, 0x1e
        /*0236*/ 	.short	(.L_749 - .L_748)
.L_748:
        /*0238*/ 	.word	0x00000000


	//----- nvinfo : EIATTR_CBANK_PARAM_SIZE
	.align		4
.L_749:
        /*023c*/ 	.byte	0x03, 0x19
        /*023e*/ 	.short	0x0040


	//----- nvinfo : EIATTR_PARAM_CBANK
	.align		4
        /*0240*/ 	.byte	0x04, 0x0a
        /*0242*/ 	.short	(.L_751 - .L_750)
	.align		4
.L_750:
        /*0244*/ 	.word	index@(.nv.constant0._ZN4vllm39rms_norm_dynamic_per_token_quant_kernelIN3c104HalfEaLb0EEEvPT0_PfPKT_S8_PKffiiPS6_)
        /*0248*/ 	.short	0x0210
        /*024a*/ 	.short	0x0040


	//----- nvinfo : EIATTR_SW_WAR
	.align		4
.L_751:
        /*024c*/ 	.byte	0x04, 0x36
        /*024e*/ 	.short	(.L_753 - .L_752)
.L_752:
        /*0250*/ 	.word	0x00000008
.L_753:


//--------------------- .nv.info._ZN4vllm39rms_norm_dynamic_per_token_quant_kernelIN3c104HalfENS1_13Float8_e4m3fnELb0EEEvPT0_PfPKT_S9_PKffiiPS7_ --------------------------
	.section	.nv.info._ZN4vllm39rms_norm_dynamic_per_token_quant_kernelIN3c104HalfENS1_13Float8_e4m3fnELb0EEEvPT0_PfPKT_S9_PKffiiPS7_,"",@"SHT_CUDA_INFO"
	.sectionflags	@""
	.align	4


	//----- nvinfo : EIATTR_CUDA_API_VERSION
	.align		4
        /*0000*/ 	.byte	0x04, 0x37
        /*0002*/ 	.short	(.L_755 - .L_754)
.L_754:
        /*0004*/ 	.word	0x00000082


	//----- nvinfo : EIATTR_KPARAM_INFO
	.align		4
.L_755:
        /*0008*/ 	.byte	0x04, 0x17
        /*000a*/ 	.short	(.L_757 - .L_756)
.L_756:
        /*000c*/ 	.word	0x00000000
        /*0010*/ 	.short	0x0008
        /*0012*/ 	.short	0x0038
        /*0014*/ 	.byte	0x00, 0xf0, 0x21, 0x00


	//----- nvinfo : EIATTR_KPARAM_INFO
	.align		4
.L_757:
        /*0018*/ 	.byte	0x04, 0x17
        /*001a*/ 	.short	(.L_759 - .L_758)
.L_758:
        /*001c*/ 	.word	0x00000000
        /*0020*/ 	.short	0x0007
        /*0022*/ 	.short	0x0030
        /*0024*/ 	.byte	0x00, 0xf0, 0x11, 0x00


	//----- nvinfo : EIATTR_KPARAM_INFO
	.align		4
.L_759:
        /*0028*/ 	.byte	0x04, 0x17
        /*002a*/ 	.short	(.L_761 - .L_760)
.L_760:
        /*002c*/ 	.word	0x00000000
        /*0030*/ 	.short	0x0006
        /*0032*/ 	.short	0x002c
        /*0034*/ 	.byte	0x00, 0xf0, 0x11, 0x00


	//----- nvinfo : EIATTR_KPARAM_INFO
	.align		4
.L_761:
        /*0038*/ 	.byte	0x04, 0x17
        /*003a*/ 	.short	(.L_763 - .L_762)
.L_762:
        /*003c*/ 	.word	0x00000000
        /*0040*/ 	.short	0x0005
        /*0042*/ 	.short	0x0028
        /*0044*/ 	.byte	0x00, 0xf0, 0x11, 0x00


	//----- nvinfo : EIATTR_KPARAM_INFO
	.align		4
.L_763:
        /*0048*/ 	.byte	0x04, 0x17
        /*004a*/ 	.short	(.L_765 - .L_764)
.L_764:
        /*004c*/ 	.word	0x00000000
        /*0050*/ 	.short	0x0004
        /*0052*/ 	.short	0x0020
        /*0054*/ 	.byte	0x00, 0xf0, 0x21, 0x00


	//----- nvinfo : EIATTR_KPARAM_INFO
	.align		4
.L_765:
        /*0058*/ 	.byte	0x04, 0x17
        /*005a*/ 	.short	(.L_767 - .L_766)
.L_766:
        /*005c*/ 	.word	0x00000000
        /*0060*/ 	.short	0x0003
        /*0062*/ 	.short	0x0018
        /*0064*/ 	.byte	0x00, 0xf0, 0x21, 0x00


	//----- nvinfo : EIATTR_KPARAM_INFO
	.align		4
.L_767:
        /*0068*/ 	.byte	0x04, 0x17
        /*006a*/ 	.short	(.L_769 - .L_768)
.L_768:
        /*006c*/ 	.word	0x00000000
        /*0070*/ 	.short	0x0002
        /*0072*/ 	.short	0x0010
        /*0074*/ 	.byte	0x00, 0xf0, 0x21, 0x00


	//----- nvinfo : EIATTR_KPARAM_INFO
	.align		4
.L_769:
        /*0078*/ 	.byte	0x04, 0x17
        /*007a*/ 	.short	(.L_771 - .L_770)
.L_770:
        /*007c*/ 	.word	0x00000000
        /*0080*/ 	.short	0x0001
        /*0082*/ 	.short	0x0008
        /*0084*/ 	.byte	0x00, 0xf0, 0x21, 0x00


	//----- nvinfo : EIATTR_KPARAM_INFO
	.align		4
.L_771:
        /*0088*/ 	.byte	0x04, 0x17
        /*008a*/ 	.short	(.L_773 - .L_772)
.L_772:
        /*008c*/ 	.word	0x00000000
        /*0090*/ 	.short	0x0000
        /*0092*/ 	.short	0x0000
        /*0094*/ 	.byte	0x00, 0xf0, 0x21, 0x00


	//----- nvinfo : EIATTR_SPARSE_MMA_MASK
	.align		4
.L_773:
        /*0098*/ 	.byte	0x03, 0x50
        /*009a*/ 	.short	0x0000


	//----- nvinfo : EIATTR_MAXREG_COUNT
	.align		4
        /*009c*/ 	.byte	0x03, 0x1b
        /*009e*/ 	.short	0x00ff


	//----- nvinfo : EIATTR_NUM_BARRIERS
	.align		4
        /*00a0*/ 	.byte	0x02, 0x4c
        /*00a2*/ 	.byte	0x01
	.zero		1


	//----- nvinfo : EIATTR_MERCURY_ISA_VERSION
	.align		4
        /*00a4*/ 	.byte	0x03, 0x5f
        /*00a6*/ 	.short	0x0101


	//----- nvinfo : EIATTR_UNUSED_LOAD_BYTE_OFFSET
	.align		4
        /*00a8*/ 	.byte	0x04, 0x44
        /*00aa*/ 	.short	(.L_775 - .L_774)


	//   ....[0]....
.L_774:
        /*00ac*/ 	.word	0x00002a60
        /*00b0*/ 	.word	0x0000fff0


	//   ....[1]....
        /*00b4*/ 	.word	0x00003070
        /*00b8*/ 	.word	0x0000fff0


	//   ....[2]....
        /*00bc*/ 	.word	0x00004240
        /*00c0*/ 	.word	0x0000fff0


	//   ....[3]....
        /*00c4*/ 	.word	0x00004ad0
        /*00c8*/ 	.word	0x0000fff0


	//----- nvinfo : EIATTR_COOP_GROUP_MASK_REGIDS
	.align		4
.L_775:
        /*00cc*/ 	.byte	0x04, 0x29
        /*00ce*/ 	.short	(.L_777 - .L_776)


	//   ....[0]....
.L_776:
        /*00d0*/ 	.word	0xffffffff


	//   ....[1]....
        /*00d4*/ 	.word	0xffffffff


	//   ....[2]....
        /*00d8*/ 	.word	0xffffffff


	//   ....[3]....
        /*00dc*/ 	.word	0xffffffff


	//   ....[4]....
        /*00e0*/ 	.word	0xffffffff


	//   ....[5]....
        /*00e4*/ 	.word	0xffffffff


	//   ....[6]....
        /*00e8*/ 	.word	0xffffffff


	//   ....[7]....
        /*00ec*/ 	.word	0xffffffff


	//   ....[8]....
        /*00f0*/ 	.word	0xffffffff


	//   ....[9]....
        /*00f4*/ 	.word	0xffffffff


	//   ....[10]....
        /*00f8*/ 	.word	0xffffffff


	//   ....[11]....
        /*00fc*/ 	.word	0xffffffff


	//   ....[12]....
        /*0100*/ 	.word	0xffffffff


	//   ....[13]....
        /*0104*/ 	.word	0xffffffff


	//   ....[14]....
        /*0108*/ 	.word	0xffffffff


	//   ....[15]....
        /*010c*/ 	.word	0xffffffff


	//   ....[16]....
        /*0110*/ 	.word	0xffffffff


	//   ....[17]....
        /*0114*/ 	.word	0xffffffff


	//   ....[18]....
        /*0118*/ 	.word	0xffffffff


	//   ....[19]....
        /*011c*/ 	.word	0xffffffff


	//   ....[20]....
        /*0120*/ 	.word	0xffffffff


	//   ....[21]....
        /*0124*/ 	.word	0xffffffff


	//   ....[22]....
        /*0128*/ 	.word	0xffffffff


	//   ....[23]....
        /*012c*/ 	.word	0xffffffff


	//   ....[24]....
        /*0130*/ 	.word	0xffffffff


	//   ....[25]....
        /*0134*/ 	.word	0xffffffff


	//   ....[26]....
        /*0138*/ 	.word	0xffffffff


	//   ....[27]....
        /*013c*/ 	.word	0xffffffff


	//   ....[28]....
        /*0140*/ 	.word	0xffffffff


	//   ....[29]....
        /*0144*/ 	.word	0xffffffff


	//   ....[30]....
        /*0148*/ 	.word	0xffffffff


	//   ....[31]....
        /*014c*/ 	.word	0xffffffff


	//   ....[32]....
        /*0150*/ 	.word	0xffffffff


	//   ....[33]....
        /*0154*/ 	.word	0xffffffff


	//   ....[34]....
        /*0158*/ 	.word	0xffffffff


	//   ....[35]....
        /*015c*/ 	.word	0xffffffff


	//   ....[36]....
        /*0160*/ 	.word	0xffffffff


	//   ....[37]....
        /*0164*/ 	.word	0xffffffff


	//   ....[38]....
        /*0168*/ 	.word	0xffffffff


	//   ....[39]....
        /*016c*/ 	.word	0xffffffff


	//----- nvinfo : EIATTR_COOP_GROUP_INSTR_OFFSETS
	.align		4
.L_777:
        /*0170*/ 	.byte	0x04, 0x28
        /*0172*/ 	.short	(.L_779 - .L_778)


	//   ....[0]....
.L_778:
        /*0174*/ 	.word	0x000002c0


	//   ....[1]....
        /*0178*/ 	.word	0x00000310


	//   ....[2]....
        /*017c*/ 	.word	0x00000350


	//   ....[3]....
        /*0180*/ 	.word	0x00000380


	//   ....[4]....
        /*0184*/ 	.word	0x000003a0


	//   ....[5]....
        /*0188*/ 	.word	0x000008c0


	//   ....[6]....
        /*018c*/ 	.word	0x00000900


	//   ....[7]....
        /*0190*/ 	.word	0x00000930


	//   ....[8]....
        /*0194*/ 	.word	0x00000950


	//   ....[9]....
        /*0198*/ 	.word	0x00000970


	//   ....[10]....
        /*019c*/ 	.word	0x00001110


	//   ....[11]....
        /*01a0*/ 	.word	0x00001150


	//   ....[12]....
        /*01a4*/ 	.word	0x000011b0


	//   ....[13]....
        /*01a8*/ 	.word	0x000011f0


	//   ....[14]....
        /*01ac*/ 	.word	0x00001230


	//   ....[15]....
        /*01b0*/ 	.word	0x00001920


	//   ....[16]....
        /*01b4*/ 	.word	0x000019c0


	//   ....[17]....
        /*01b8*/ 	.word	0x00001a00


	//   ....[18]....
        /*01bc*/ 	.word	0x00001a40


	//   ....[19]....
        /*01c0*/ 	.word	0x00001a80


	//   ....[20]....
        /*01c4*/ 	.word	0x00002890


	//   ....[21]....
        /*01c8*/ 	.word	0x000028f0


	//   ....[22]....
        /*01cc*/ 	.word	0x00002930


	//   ....[23]....
        /*01d0*/ 	.word	0x00002960


	//   ....[24]....
        /*01d4*/ 	.word	0x00002980


	//   ....[25]....
        /*01d8*/ 	.word	0x00002e90


	//   ....[26]....
        /*01dc*/ 	.word	0x00002ed0


	//   ....[27]....
        /*01e0*/ 	.word	0x00002f00


	//   ....[28]....
        /*01e4*/ 	.word	0x00002f20


	//   ....[29]....
        /*01e8*/ 	.word	0x00002f40


	//   ....[30]....
        /*01ec*/ 	.word	0x00003ff0


	//   ....[31]....
        /*01f0*/ 	.word	0x00004060


	//   ....[32]....
        /*01f4*/ 	.word	0x000040b0


	//   ....[33]....
        /*01f8*/ 	.word	0x00004120


	//   ....[34]....
        /*01fc*/ 	.word	0x00004180


	//   ....[35]....
        /*0200*/ 	.word	0x000048b0


	//   ....[36]....
        /*0204*/ 	.word	0x00004900


	//   ....[37]....
        /*0208*/ 	.word	0x00004960


	//   ....[38]....
        /*020c*/ 	.word	0x000049c0


	//   ....[39]....
        /*0210*/ 	.word	0x00004a30


	//----- nvinfo : EIATTR_EXIT_INSTR_OFFSETS
	.align		4
.L_779:
        /*0214*/ 	.byte	0x04, 0x1c
        /*0216*/ 	.short	(.L_781 - .L_780)


	//   ....[0]....
.L_780:
        /*0218*/ 	.word	0x00002080


	//   ....[1]....
        /*021c*/ 	.word	0x000023b0


	//   ....[2]....
        /*0220*/ 	.word	0x00005140


	//   ....[3]....
        /*0224*/ 	.word	0x00005930


	//   ....[4]....
        /*0228*/ 	.word	0x000060c0


	//   ....[5]....
        /*022c*/ 	.word	0x00006850


	//   ....[6]....
        /*0230*/ 	.word	0x00006ff0


	//----- nvinfo : EIATTR_CRS_STACK_SIZE
	.align		4
.L_781:
        /*0234*/ 	.byte	0x04, 0x1e
        /*0236*/ 	.short	(.L_783 - .L_782)
.L_782:
        /*0238*/ 	.word	0x00000000


	//----- nvinfo : EIATTR_CBANK_PARAM_SIZE
	.align		4
.L_783:
        /*023c*/ 	.byte	0x03, 0x19
        /*023e*/ 	.short	0x0040


	//----- nvinfo : EIATTR_PARAM_CBANK
	.align		4
        /*0240*/ 	.byte	0x04, 0x0a
        /*0242*/ 	.short	(.L_785 - .L_784)
	.align		4
.L_784:
        /*0244*/ 	.word	index@(.nv.constant0._ZN4vllm39rms_norm_dynamic_per_token_quant_kernelIN3c104HalfENS1_13Float8_e4m3fnELb0EEEvPT0_PfPKT_S9_PKffiiPS7_)
        /*0248*/ 	.short	0x0210
        /*024a*/ 	.short	0x0040


	//----- nvinfo : EIATTR_SW_WAR
	.align		4
.L_785:
        /*024c*/ 	.byte	0x04, 0x36
        /*024e*/ 	.short	(.L_787 - .L_786)
.L_786:
        /*0250*/ 	.word	0x00000008
.L_787:


//--------------------- .nv.info._ZN4vllm39rms_norm_dynamic_per_token_quant_kernelIN3c104HalfEaLb1EEEvPT0_PfPKT_S8_PKffiiPS6_ --------------------------
	.section	.nv.info._ZN4vllm39rms_norm_dynamic_per_token_quant_kernelIN3c104HalfEaLb1EEEvPT0_PfPKT_S8_PKffiiPS6_,"",@"SHT_CUDA_INFO"
	.sectionflags	@""
	.align	4


	//----- nvinfo : EIATTR_CUDA_API_VERSION
	.align		4
        /*0000*/ 	.byte	0x04, 0x37
        /*0002*/ 	.short	(.L_789 - .L_788)
.L_788:
        /*0004*/ 	.word	0x00000082


	//----- nvinfo : EIATTR_KPARAM_INFO
	.align		4
.L_789:
        /*0008*/ 	.byte	0x04, 0x17
        /*000a*/ 	.short	(.L_791 - .L_790)
.L_790:
        /*000c*/ 	.word	0x00000000
        /*0010*/ 	.short	0x0008
        /*0012*/ 	.short	0x0038
        /*0014*/ 	.byte	0x00, 0xf0, 0x21, 0x00


	//----- nvinfo : EIATTR_KPARAM_INFO
	.align		4
.L_791:
        /*0018*/ 	.byte	0x04, 0x17
        /*001a*/ 	.short	(.L_793 - .L_792)
.L_792:
        /*001c*/ 	.word	0x00000000
        /*0020*/ 	.short	0x0007
        /*0022*/ 	.short	0x0030
        /*0024*/ 	.byte	0x00, 0xf0, 0x11, 0x00


	//----- nvinfo : EIATTR_KPARAM_INFO
	.align		4
.L_793:
        /*0028*/ 	.byte	0x04, 0x17
        /*002a*/ 	.short	(.L_795 - .L_794)
.L_794:
        /*002c*/ 	.word	0x00000000
        /*0030*/ 	.short	0x0006
        /*0032*/ 	.short	0x002c
        /*0034*/ 	.byte	0x00, 0xf0, 0x11, 0x00


	//----- nvinfo : EIATTR_KPARAM_INFO
	.align		4
.L_795:
        /*0038*/ 	.byte	0x04, 0x17
        /*003a*/ 	.short	(.L_797 - .L_796)
.L_796:
        /*003c*/ 	.word	0x00000000
        /*0040*/ 	.short	0x0005
        /*0042*/ 	.short	0x0028
        /*0044*/ 	.byte	0x00, 0xf0, 0x11, 0x00


	//----- nvinfo : EIATTR_KPARAM_INFO
	.align		4
.L_797:
        /*0048*/ 	.byte	0x04, 0x17
        /*004a*/ 	.short	(.L_799 - .L_798)
.L_798:
        /*004c*/ 	.word	0x00000000
        /*0050*/ 	.short	0x0004
        /*0052*/ 	.short	0x0020
        /*0054*/ 	.byte	0x00, 0xf0, 0x21, 0x00


	//----- nvinfo : EIATTR_KPARAM_INFO
	.align		4
.L_799:
        /*0058*/ 	.byte	0x04, 0x17
        /*005a*/ 	.short	(.L_801 - .L_800)
.L_800:
        /*005c*/ 	.word	0x00000000
        /*0060*/ 	.short	0x0003
        /*0062*/ 	.short	0x0018
        /*0064*/ 	.byte	0x00, 0xf0, 0x21, 0x00


	//----- nvinfo : EIATTR_KPARAM_INFO
	.align		4
.L_801:
        /*0068*/ 	.byte	0x04, 0x17
        /*006a*/ 	.short	(.L_803 - .L_802)
.L_802:
        /*006c*/ 	.word	0x00000000
        /*0070*/ 	.short	0x0002
        /*0072*/ 	.short	0x0010
        /*0074*/ 	.byte	0x00, 0xf0, 0x21, 0x00


	//----- nvinfo : EIATTR_KPARAM_INFO
	.align		4
.L_803:
        /*0078*/ 	.byte	0x04, 0x17
        /*007a*/ 	.short	(.L_805 - .L_804)
.L_804:
        /*007c*/ 	.word	0x00000000
        /*0080*/ 	.short	0x0001
        /*0082*/ 	.short	0x0008
        /*0084*/ 	.byte	0x00, 0xf0, 0x21, 0x00


	//----- nvinfo : EIATTR_KPARAM_INFO
	.align		4
.L_805:
        /*0088*/ 	.byte	0x04, 0x17
        /*008a*/ 	.short	(.L_807 - .L_806)
.L_806:
        /*008c*/ 	.word	0x00000000
        /*0090*/ 	.short	0x0000
        /*0092*/ 	.short	0x0000
        /*0094*/ 	.byte	0x00, 0xf0, 0x21, 0x00


	//----- nvinfo : EIATTR_SPARSE_MMA_MASK
	.align		4
.L_807:
        /*0098*/ 	.byte	0x03, 0x50
        /*009a*/ 	.short	0x0000


	//----- nvinfo : EIATTR_MAXREG_COUNT
	.align		4
        /*009c*/ 	.byte	0x03, 0x1b
        /*009e*/ 	.short	0x00ff


	//----- nvinfo : EIATTR_NUM_BARRIERS
	.align		4
        /*00a0*/ 	.byte	0x02, 0x4c
        /*00a2*/ 	.byte	0x01
	.zero		1


	//----- nvinfo : EIATTR_MERCURY_ISA_VERSION
	.align		4
        /*00a4*/ 	.byte	0x03, 0x5f
        /*00a6*/ 	.short	0x0101


	//----- nvinfo : EIATTR_UNUSED_LOAD_BYTE_OFFSET
	.align		4
        /*00a8*/ 	.byte	0x04, 0x44
        /*00aa*/ 	.short	(.L_809 - .L_808)


	//   ....[0]....
.L_808:
        /*00ac*/ 	.word	0x00002d90
        /*00b0*/ 	.word	0x0000fff0


	//   ....[1]....
        /*00b4*/ 	.word	0x000033a0
        /*00b8*/ 	.word	0x0000fff0


	//   ....[2]....
        /*00bc*/ 	.word	0x000047f0
        /*00c0*/ 	.word	0x0000fff0


	//   ....[3]....
        /*00c4*/ 	.word	0x00005080
        /*00c8*/ 	.word	0x0000fff0


	//----- nvinfo : EIATTR_COOP_GROUP_MASK_REGIDS
	.align		4
.L_809:
        /*00cc*/ 	.byte	0x04, 0x29
        /*00ce*/ 	.short	(.L_811 - .L_810)


	//   ....[0]....
.L_810:
        /*00d0*/ 	.word	0xffffffff


	//   ....[1]....
        /*00d4*/ 	.word	0xffffffff


	//   ....[2]....
        /*00d8*/ 	.word	0xffffffff


	//   ....[3]....
        /*00dc*/ 	.word	0xffffffff


	//   ....[4]....
        /*00e0*/ 	.word	0xffffffff


	//   ....[5]....
        /*00e4*/ 	.word	0xffffffff


	//   ....[6]....
        /*00e8*/ 	.word	0xffffffff


	//   ....[7]....
        /*00ec*/ 	.word	0xffffffff


	//   ....[8]....
        /*00f0*/ 	.word	0xffffffff


	//   ....[9]....
        /*00f4*/ 	.word	0xffffffff


	//   ....[10]....
        /*00f8*/ 	.word	0xffffffff


	//   ....[11]....
        /*00fc*/ 	.word	0xffffffff


	//   ....[12]....
        /*0100*/ 	.word	0xffffffff


	//   ....[13]....
        /*0104*/ 	.word	0xffffffff


	//   ....[14]....
        /*0108*/ 	.word	0xffffffff


	//   ....[15]....
        /*010c*/ 	.word	0xffffffff


	//   ....[16]....
        /*0110*/ 	.word	0xffffffff


	//   ....[17]....
        /*0114*/ 	.word	0xffffffff


	//   ....[18]....
        /*0118*/ 	.word	0xffffffff


	//   ....[19]....
        /*011c*/ 	.word	0xffffffff


	//   ....[20]....
        /*0120*/ 	.word	0xffffffff


	//   ....[21]....
        /*0124*/ 	.word	0xffffffff


	//   ....[22]....
        /*0128*/ 	.word	0xffffffff


	//   ....[23]....
        /*012c*/ 	.word	0xffffffff


	//   ....[24]....
        /*0130*/ 	.word	0xffffffff


	//   ....[25]....
        /*0134*/ 	.word	0xffffffff


	//   ....[26]....
        /*0138*/ 	.word	0xffffffff


	//   ....[27]....
        /*013c*/ 	.word	0xffffffff


	//   ....[28]....
        /*0140*/ 	.word	0xffffffff


	//   ....[29]....
        /*0144*/ 	.word	0xffffffff


	//   ....[30]....
        /*0148*/ 	.word	0xffffffff


	//   ....[31]....
        /*014c*/ 	.word	0xffffffff


	//   ....[32]....
        /*0150*/ 	.word	0xffffffff


	//   ....[33]....
        /*0154*/ 	.word	0xffffffff


	//   ....[34]....
        /*0158*/ 	.word	0xffffffff


	//   ....[35]....
        /*015c*/ 	.word	0xffffffff


	//   ....[36]....
        /*0160*/ 	.word	0xffffffff


	//   ....[37]....
        /*0164*/ 	.word	0xffffffff


	//   ....[38]....
        /*0168*/ 	.word	0xffffffff


	//   ....[39]....
        /*016c*/ 	.word	0xffffffff


	//----- nvinfo : EIATTR_COOP_GROUP_INSTR_OFFSETS
	.align		4
.L_811:
        /*0170*/ 	.byte	0x04, 0x28
        /*0172*/ 	.short	(.L_813 - .L_812)


	//   ....[0]....
.L_812:
        /*0174*/ 	.word	0x00000380


	//   ....[1]....
        /*0178*/ 	.word	0x000003d0


	//   ....[2]....
        /*017c*/ 	.word	0x00000410


	//   ....[3]....
        /*0180*/ 	.word	0x00000440


	//   ....[4]....
        /*0184*/ 	.word	0x00000460


	//   ....[5]....
        /*0188*/ 	.word	0x00000980


	//   ....[6]....
        /*018c*/ 	.word	0x000009c0


	//   ....[7]....
        /*0190*/ 	.word	0x000009f0


	//   ....[8]....
        /*0194*/ 	.word	0x00000a10


	//   ....[9]....
        /*0198*/ 	.word	0x00000a30


	//   ....[10]....
        /*019c*/ 	.word	0x00001250


	//   ....[11]....
        /*01a0*/ 	.word	0x00001290


	//   ....[12]....
        /*01a4*/ 	.word	0x000012f0


	//   ....[13]....
        /*01a8*/ 	.word	0x00001330


	//   ....[14]....
        /*01ac*/ 	.word	0x00001370


	//   ....[15]....
        /*01b0*/ 	.word	0x00001a60


	//   ....[16]....
        /*01b4*/ 	.word	0x00001b00


	//   ....[17]....
        /*01b8*/ 	.word	0x00001b40


	//   ....[18]....
        /*01bc*/ 	.word	0x00001b80


	//   ....[19]....
        /*01c0*/ 	.word	0x00001bc0


	//   ....[20]....
        /*01c4*/ 	.word	0x00002bc0


	//   ....[21]....
        /*01c8*/ 	.word	0x00002c20


	//   ....[22]....
        /*01cc*/ 	.word	0x00002c60


	//   ....[23]....
        /*01d0*/ 	.word	0x00002c90


	//   ....[24]....
        /*01d4*/ 	.word	0x00002cb0


	//   ....[25]....
        /*01d8*/ 	.word	0x000031c0


	//   ....[26]....
        /*01dc*/ 	.word	0x00003200


	//   ....[27]....
        /*01e0*/ 	.word	0x00003230


	//   ....[28]....
        /*01e4*/ 	.word	0x00003250


	//   ....[29]....
        /*01e8*/ 	.word	0x00003270


	//   ....[30]....
        /*01ec*/ 	.word	0x000045b0


	//   ....[31]....
        /*01f0*/ 	.word	0x00004620


	//   ....[32]....
        /*01f4*/ 	.word	0x00004670


	//   ....[33]....
        /*01f8*/ 	.word	0x000046e0


	//   ....[34]....
        /*01fc*/ 	.word	0x00004740


	//   ....[35]....
        /*0200*/ 	.word	0x00004e60


	//   ....[36]....
        /*0204*/ 	.word	0x00004eb0


	//   ....[37]....
        /*0208*/ 	.word	0x00004f10


	//   ....[38]....
        /*020c*/ 	.word	0x00004f70


	//   ....[39]....
        /*0210*/ 	.word	0x00004fe0


	//----- nvinfo : EIATTR_EXIT_INSTR_OFFSETS
	.align		4
.L_813:
        /*0214*/ 	.byte	0x04, 0x1c
        /*0216*/ 	.short	(.L_815 - .L_814)


	//   ....[0]....
.L_814:
        /*0218*/ 	.word	0x000021c0


	//   ....[1]....
        /*021c*/ 	.word	0x00002430


	//   ....[2]....
        /*0220*/ 	.word	0x00005730


	//   ....[3]....
        /*0224*/ 	.word	0x00005b80


	//   ....[4]....
        /*0228*/ 	.word	0x00005f90


	//   ....[5]....
        /*022c*/ 	.word	0x000063a0


	//   ....[6]....
        /*0230*/ 	.word	0x000067c0


	//----- nvinfo : EIATTR_CRS_STACK_SIZE
	.align		4
.L_815:
        /*0234*/ 	.byte	0x04, 0x1e
        /*0236*/ 	.short	(.L_817 - .L_816)
.L_816:
        /*0238*/ 	.word	0x00000000


	//----- nvinfo : EIATTR_CBANK_PARAM_SIZE
	.align		4
.L_817:
        /*023c*/ 	.byte	0x03, 0x19
        /*023e*/ 	.short	0x0040


	//----- nvinfo : EIATTR_PARAM_CBANK
	.align		4
        /*0240*/ 	.byte	0x04, 0x0a
        /*0242*/ 	.short	(.L_819 - .L_818)
	.align		4
.L_818:
        /*0244*/ 	.word	index@(.nv.constant0._ZN4vllm39rms_norm_dynamic_per_token_quant_kernelIN3c104HalfEaLb1EEEvPT0_PfPKT_S8_PKffiiPS6_)
        /*0248*/ 	.short	0x0210
        /*024a*/ 	.short	0x0040


	//----- nvinfo : EIATTR_SW_WAR
	.align		4
.L_819:
        /*024c*/ 	.byte	0x04, 0x36
        /*024e*/ 	.short	(.L_821 - .L_820)
.L_820:
        /*0250*/ 	.word	0x00000008
.L_821:


//--------------------- .nv.info._ZN4vllm39rms_norm_dynamic_per_token_quant_kernelIN3c104HalfENS1_13Float8_e4m3fnELb1EEEvPT0_PfPKT_S9_PKffiiPS7_ --------------------------
	.section	.nv.info._ZN4vllm39rms_norm_dynamic_per_token_quant_kernelIN3c104HalfENS1_13Float8_e4m3fnELb1EEEvPT0_PfPKT_S9_PKffiiPS7_,"",@"SHT_CUDA_INFO"
	.sectionflags	@""
	.align	4


	//----- nvinfo : EIATTR_CUDA_API_VERSION
	.align		4
        /*0000*/ 	.byte	0x04, 0x37
        /*0002*/ 	.short	(.L_823 - .L_822)
.L_822:
        /*0004*/ 	.word	0x00000082


	//----- nvinfo : EIATTR_KPARAM_INFO
	.align		4
.L_823:
        /*0008*/ 	.byte	0x04, 0x17
        /*000a*/ 	.short	(.L_825 - .L_824)
.L_824:
        /*000c*/ 	.word	0x00000000
        /*0010*/ 	.short	0x0008
        /*0012*/ 	.short	0x0038
        /*0014*/ 	.byte	0x00, 0xf0, 0x21, 0x00


	//----- nvinfo : EIATTR_KPARAM_INFO
	.align		4
.L_825:
        /*0018*/ 	.byte	0x04, 0x17
        /*001a*/ 	.short	(.L_827 - .L_826)
.L_826:
        /*001c*/ 	.word	0x00000000
        /*0020*/ 	.short	0x0007
        /*0022*/ 	.short	0x0030
        /*0024*/ 	.byte	0x00, 0xf0, 0x11, 0x00


	//----- nvinfo : EIATTR_KPARAM_INFO
	.align		4
.L_827:
        /*0028*/ 	.byte	0x04, 0x17
        /*002a*/ 	.short	(.L_829 - .L_828)
.L_828:
        /*002c*/ 	.word	0x00000000
        /*0030*/ 	.short	0x0006
        /*0032*/ 	.short	0x002c
        /*0034*/ 	.byte	0x00, 0xf0, 0x11, 0x00


	//----- nvinfo : EIATTR_KPARAM_INFO
	.align		4
.L_829:
        /*0038*/ 	.byte	0x04, 0x17
        /*003a*/ 	.short	(.L_831 - .L_830)
.L_830:
        /*003c*/ 	.word	0x00000000
        /*0040*/ 	.short	0x0005
        /*0042*/ 	.short	0x0028
        /*0044*/ 	.byte	0x00, 0xf0, 0x11, 0x00


	//----- nvinfo : EIATTR_KPARAM_INFO
	.align		4
.L_831:
        /*0048*/ 	.byte	0x04, 0x17
        /*004a*/ 	.short	(.L_833 - .L_832)
.L_832:
        /*004c*/ 	.word	0x00000000
        /*0050*/ 	.short	0x0004
        /*0052*/ 	.short	0x0020
        /*0054*/ 	.byte	0x00, 0xf0, 0x21, 0x00


	//----- nvinfo : EIATTR_KPARAM_INFO
	.align		4
.L_833:
        /*0058*/ 	.byte	0x04, 0x17
        /*005a*/ 	.short	(.L_835 - .L_834)
.L_834:
        /*005c*/ 	.word	0x00000000
        /*0060*/ 	.short	0x0003
        /*0062*/ 	.short	0x0018
        /*0064*/ 	.byte	0x00, 0xf0, 0x21, 0x00


	//----- nvinfo : EIATTR_KPARAM_INFO
	.align		4
.L_835:
        /*0068*/ 	.byte	0x04, 0x17
        /*006a*/ 	.short	(.L_837 - .L_836)
.L_836:
        /*006c*/ 	.word	0x00000000
        /*0070*/ 	.short	0x0002
        /*0072*/ 	.short	0x0010
        /*0074*/ 	.byte	0x00, 0xf0, 0x21, 0x00


	//----- nvinfo : EIATTR_KPARAM_INFO
	.align		4
.L_837:
        /*0078*/ 	.byte	0x04, 0x17
        /*007a*/ 	.short	(.L_839 - .L_838)
.L_838:
        /*007c*/ 	.word	0x00000000
        /*0080*/ 	.short	0x0001
        /*0082*/ 	.short	0x0008
        /*0084*/ 	.byte	0x00, 0xf0, 0x21, 0x00


	//----- nvinfo : EIATTR_KPARAM_INFO
	.align		4
.L_839:
        /*0088*/ 	.byte	0x04, 0x17
        /*008a*/ 	.short	(.L_841 - .L_840)
.L_840:
        /*008c*/ 	.word	0x00000000
        /*0090*/ 	.short	0x0000
        /*0092*/ 	.short	0x0000
        /*0094*/ 	.byte	0x00, 0xf0, 0x21, 0x00


	//----- nvinfo : EIATTR_SPARSE_MMA_MASK
	.align		4
.L_841:
        /*0098*/ 	.byte	0x03, 0x50
        /*009a*/ 	.short	0x0000


	//----- nvinfo : EIATTR_MAXREG_COUNT
	.align		4
        /*009c*/ 	.byte	0x03, 0x1b
        /*009e*/ 	.short	0x00ff


	//----- nvinfo : EIATTR_NUM_BARRIERS
	.align		4
        /*00a0*/ 	.byte	0x02, 0x4c
        /*00a2*/ 	.byte	0x01
	.zero		1


	//----- nvinfo : EIATTR_MERCURY_ISA_VERSION
	.align		4
        /*00a4*/ 	.byte	0x03, 0x5f
        /*00a6*/ 	.short	0x0101


	//----- nvinfo : EIATTR_UNUSED_LOAD_BYTE_OFFSET
	.align		4
        /*00a8*/ 	.byte	0x04, 0x44
        /*00aa*/ 	.short	(.L_843 - .L_842)


	//   ....[0]....
.L_842:
        /*00ac*/ 	.word	0x00002eb0
        /*00b0*/ 	.word	0x0000fff0


	//   ....[1]....
        /*00b4*/ 	.word	0x000034c0
        /*00b8*/ 	.word	0x0000fff0


	//   ....[2]....
        /*00bc*/ 	.word	0x00004910
        /*00c0*/ 	.word	0x0000fff0


	//   ....[3]....
        /*00c4*/ 	.word	0x000051a0
        /*00c8*/ 	.word	0x0000fff0


	//----- nvinfo : EIATTR_COOP_GROUP_MASK_REGIDS
	.align		4
.L_843:
        /*00cc*/ 	.byte	0x04, 0x29
        /*00ce*/ 	.short	(.L_845 - .L_844)


	//   ....[0]....
.L_844:
        /*00d0*/ 	.word	0xffffffff


	//   ....[1]....
        /*00d4*/ 	.word	0xffffffff


	//   ....[2]....
        /*00d8*/ 	.word	0xffffffff


	//   ....[3]....
        /*00dc*/ 	.word	0xffffffff


	//   ....[4]....
        /*00e0*/ 	.word	0xffffffff


	//   ....[5]....
        /*00e4*/ 	.word	0xffffffff


	//   ....[6]....
        /*00e8*/ 	.word	0xffffffff


	//   ....[7]....
        /*00ec*/ 	.word	0xffffffff


	//   ....[8]....
        /*00f0*/ 	.word	0xffffffff


	//   ....[9]....
        /*00f4*/ 	.word	0xffffffff


	//   ....[10]....
        /*00f8*/ 	.word	0xffffffff


	//   ....[11]....
        /*00fc*/ 	.word	0xffffffff


	//   ....[12]....
        /*0100*/ 	.word	0xffffffff


	//   ....[13]....
        /*0104*/ 	.word	0xffffffff


	//   ....[14]....
        /*0108*/ 	.word	0xffffffff


	//   ....[15]....
        /*010c*/ 	.word	0xffffffff


	//   ....[16]....
        /*0110*/ 	.word	0xffffffff


	//   ....[17]....
        /*0114*/ 	.word	0xffffffff


	//   ....[18]....
        /*0118*/ 	.word	0xffffffff


	//   ....[19]....
        /*011c*/ 	.word	0xffffffff


	//   ....[20]....
        /*0120*/ 	.word	0xffffffff


	//   ....[21]....
        /*0124*/ 	.word	0xffffffff


	//   ....[22]....
        /*0128*/ 	.word	0xffffffff


	//   ....[23]....
        /*012c*/ 	.word	0xffffffff


	//   ....[24]....
        /*0130*/ 	.word	0xffffffff


	//   ....[25]....
        /*0134*/ 	.word	0xffffffff


	//   ....[26]....
        /*0138*/ 	.word	0xffffffff


	//   ....[27]....
        /*013c*/ 	.word	0xffffffff


	//   ....[28]....
        /*0140*/ 	.word	0xffffffff


	//   ....[29]....
        /*0144*/ 	.word	0xffffffff


	//   ....[30]....
        /*0148*/ 	.word	0xffffffff


	//   ....[31]....
        /*014c*/ 	.word	0xffffffff


	//   ....[32]....
        /*0150*/ 	.word	0xffffffff


	//   ....[33]....
        /*0154*/ 	.word	0xffffffff


	//   ....[34]....
        /*0158*/ 	.word	0xffffffff


	//   ....[35]....
        /*015c*/ 	.word	0xffffffff


	//   ....[36]....
        /*0160*/ 	.word	0xffffffff


	//   ....[37]....
        /*0164*/ 	.word	0xffffffff


	//   ....[38]....
        /*0168*/ 	.word	0xffffffff


	//   ....[39]....
        /*016c*/ 	.word	0xffffffff


	//----- nvinfo : EIATTR_COOP_GROUP_INSTR_OFFSETS
	.align		4
.L_845:
        /*0170*/ 	.byte	0x04, 0x28
        /*0172*/ 	.short	(.L_847 - .L_846)


	//   ....[0]....
.L_846:
        /*0174*/ 	.word	0x00000380


	//   ....[1]....
        /*0178*/ 	.word	0x000003d0


	//   ....[2]....
        /*017c*/ 	.word	0x00000420


	//   ....[3]....
        /*0180*/ 	.word	0x00000440


	//   ....[4]....
        /*0184*/ 	.word	0x00000460


	//   ....[5]....
        /*0188*/ 	.word	0x00000980


	//   ....[6]....
        /*018c*/ 	.word	0x000009c0


	//   ....[7]....
        /*0190*/ 	.word	0x000009f0


	//   ....[8]....
        /*0194*/ 	.word	0x00000a10


	//   ....[9]....
        /*0198*/ 	.word	0x00000a30


	//   ....[10]....
        /*019c*/ 	.word	0x00001250


	//   ....[11]....
        /*01a0*/ 	.word	0x00001290


	//   ....[12]....
        /*01a4*/ 	.word	0x000012f0


	//   ....[13]....
        /*01a8*/ 	.word	0x00001330


	//   ....[14]....
        /*01ac*/ 	.word	0x00001370


	//   ....[15]....
        /*01b0*/ 	.word	0x00001a60


	//   ....[16]....
        /*01b4*/ 	.word	0x00001b00


	//   ....[17]....
        /*01b8*/ 	.word	0x00001b40


	//   ....[18]....
        /*01bc*/ 	.word	0x00001b80


	//   ....[19]....
        /*01c0*/ 	.word	0x00001bc0


	//   ....[20]....
        /*01c4*/ 	.word	0x00002ce0


	//   ....[21]....
        /*01c8*/ 	.word	0x00002d40


	//   ....[22]....
        /*01cc*/ 	.word	0x00002d80


	//   ....[23]....
        /*01d0*/ 	.word	0x00002db0


	//   ....[24]....
        /*01d4*/ 	.word	0x00002dd0


	//   ....[25]....
        /*01d8*/ 	.word	0x000032e0


	//   ....[26]....
        /*01dc*/ 	.word	0x00003320


	//   ....[27]....
        /*01e0*/ 	.word	0x00003350


	//   ....[28]....
        /*01e4*/ 	.word	0x00003370


	//   ....[29]....
        /*01e8*/ 	.word	0x00003390


	//   ....[30]....
        /*01ec*/ 	.word	0x000046c0


	//   ....[31]....
        /*01f0*/ 	.word	0x00004740


	//   ....[32]....
        /*01f4*/ 	.word	0x000047a0


	//   ....[33]....
        /*01f8*/ 	.word	0x000047f0


	//   ....[34]....
        /*01fc*/ 	.word	0x00004860


	//   ....[35]....
        /*0200*/ 	.word	0x00004f80


	//   ....[36]....
        /*0204*/ 	.word	0x00004fd0


	//   ....[37]....
        /*0208*/ 	.word	0x00005050


	//   ....[38]....
        /*020c*/ 	.word	0x000050a0


	//   ....[39]....
        /*0210*/ 	.word	0x00005100


	//----- nvinfo : EIATTR_EXIT_INSTR_OFFSETS
	.align		4
.L_847:
        /*0214*/ 	.byte	0x04, 0x1c
        /*0216*/ 	.short	(.L_849 - .L_848)


	//   ....[0]....
.L_848:
        /*0218*/ 	.word	0x000021c0


	//   ....[1]....
        /*021c*/ 	.word	0x00002550


	//   ....[2]....
        /*0220*/ 	.word	0x000057e0


	//   ....[3]....
        /*0224*/ 	.word	0x00006070


	//   ....[4]....
        /*0228*/ 	.word	0x000068d0


	//   ....[5]....
        /*022c*/ 	.word	0x00007130


	//   ....[6]....
        /*0230*/ 	.word	0x000079a0


	//----- nvinfo : EIATTR_CRS_STACK_SIZE
	.align		4
.L_849:
        /*0234*/ 	.byte	0x04, 0x1e
        /*0236*/ 	.short	(.L_851 - .L_850)
.L_850:
        /*0238*/ 	.word	0x00000000


	//----- nvinfo : EIATTR_CBANK_PARAM_SIZE
	.align		4
.L_851:
        /*023c*/ 	.byte	0x03, 0x19
        /*023e*/ 	.short	0x0040


	//----- nvinfo : EIATTR_PARAM_CBANK
	.align		4
        /*0240*/ 	.byte	0x04, 0x0a
        /*0242*/ 	.short	(.L_853 - .L_852)
	.align		4
.L_852:
        /*0244*/ 	.word	index@(.nv.constant0._ZN4vllm39rms_norm_dynamic_per_token_quant_kernelIN3c104HalfENS1_13Float8_e4m3fnELb1EEEvPT0_PfPKT_S9_PKffiiPS7_)
        /*0248*/ 	.short	0x0210
        /*024a*/ 	.short	0x0040


	//----- nvinfo : EIATTR_SW_WAR
	.align		4
.L_853:
        /*024c*/ 	.byte	0x04, 0x36
        /*024e*/ 	.short	(.L_855 - .L_854)
.L_854:
        /*0250*/ 	.word	0x00000008
.L_855:


//--------------------- .nv.info._ZN4vllm39rms_norm_dynamic_per_token_quant_kernelIfaLb0EEEvPT0_PfPKT_S6_PKffiiPS4_ --------------------------
	.section	.nv.info._ZN4vllm39rms_norm_dynamic_per_token_quant_kernelIfaLb0EEEvPT0_PfPKT_S6_PKffiiPS4_,"",@"SHT_CUDA_INFO"
	.sectionflags	@""
	.align	4


	//----- nvinfo : EIATTR_CUDA_API_VERSION
	.align		4
        /*0000*/ 	.byte	0x04, 0x37
        /*0002*/ 	.short	(.L_857 - .L_856)
.L_856:
        /*0004*/ 	.word	0x00000082


	//----- nvinfo : EIATTR_KPARAM_INFO
	.align		4
.L_857:
        /*0008*/ 	.byte	0x04, 0x17
        /*000a*/ 	.short	(.L_859 - .L_858)
.L_858:
        /*000c*/ 	.word	0x00000000
        /*0010*/ 	.short	0x0008
        /*0012*/ 	.short	0x0038
        /*0014*/ 	.byte	0x00, 0xf0, 0x21, 0x00


	//----- nvinfo : EIATTR_KPARAM_INFO
	.align		4
.L_859:
        /*0018*/ 	.byte	0x04, 0x17
        /*001a*/ 	.short	(.L_861 - .L_860)
.L_860:
        /*001c*/ 	.word	0x00000000
        /*0020*/ 	.short	0x0007
        /*0022*/ 	.short	0x0030
        /*0024*/ 	.byte	0x00, 0xf0, 0x11, 0x00


	//----- nvinfo : EIATTR_KPARAM_INFO
	.align		4
.L_861:
        /*0028*/ 	.byte	0x04, 0x17
        /*002a*/ 	.short	(.L_863 - .L_862)
.L_862:
        /*002c*/ 	.word	0x00000000
        /*0030*/ 	.short	0x0006
        /*0032*/ 	.short	0x002c
        /*0034*/ 	.byte	0x00, 0xf0, 0x11, 0x00


	//----- nvinfo : EIATTR_KPARAM_INFO
	.align		4
.L_863:
        /*0038*/ 	.byte	0x04, 0x17
        /*003a*/ 	.short	(.L_865 - .L_864)
.L_864:
        /*003c*/ 	.word	0x00000000
        /*0040*/ 	.short	0x0005
        /*0042*/ 	.short	0x0028
        /*0044*/ 	.byte	0x00, 0xf0, 0x11, 0x00


	//----- nvinfo : EIATTR_KPARAM_INFO
	.align		4
.L_865:
        /*0048*/ 	.byte	0x04, 0x17
        /*004a*/ 	.short	(.L_867 - .L_866)
.L_866:
        /*004c*/ 	.word	0x00000000
        /*0050*/ 	.short	0x0004
        /*0052*/ 	.short	0x0020
        /*0054*/ 	.byte	0x00, 0xf0, 0x21, 0x00


	//----- nvinfo : EIATTR_KPARAM_INFO
	.align		4
.L_867:
        /*0058*/ 	.byte	0x04, 0x17
        /*005a*/ 	.short	(.L_869 - .L_868)
.L_868:
        /*005c*/ 	.word	0x00000000
        /*0060*/ 	.short	0x0003
        /*0062*/ 	.short	0x0018
        /*0064*/ 	.byte	0x00, 0xf0, 0x21, 0x00


	//----- nvinfo : EIATTR_KPARAM_INFO
	.align		4
.L_869:
        /*0068*/ 	.byte	0x04, 0x17
        /*006a*/ 	.short	(.L_871 - .L_870)
.L_870:
        /*006c*/ 	.word	0x00000000
        /*0070*/ 	.short	0x0002
        /*0072*/ 	.short	0x0010
        /*0074*/ 	.byte	0x00, 0xf0, 0x21, 0x00


	//----- nvinfo : EIATTR_KPARAM_INFO
	.align		4
.L_871:
        /*0078*/ 	.byte	0x04, 0x17
        /*007a*/ 	.short	(.L_873 - .L_872)
.L_872:
        /*007c*/ 	.word	0x00000000
        /*0080*/ 	.short	0x0001
        /*0082*/ 	.short	0x0008
        /*0084*/ 	.byte	0x00, 0xf0, 0x21, 0x00


	//----- nvinfo : EIATTR_KPARAM_INFO
	.align		4
.L_873:
        /*0088*/ 	.byte	0x04, 0x17
        /*008a*/ 	.short	(.L_875 - .L_874)
.L_874:
        /*008c*/ 	.word	0x00000000
        /*0090*/ 	.short	0x0000
        /*0092*/ 	.short	0x0000
        /*0094*/ 	.byte	0x00, 0xf0, 0x21, 0x00


	//----- nvinfo : EIATTR_SPARSE_MMA_MASK
	.align		4
.L_875:
        /*0098*/ 	.byte	0x03, 0x50
        /*009a*/ 	.short	0x0000


	//----- nvinfo : EIATTR_MAXREG_COUNT
	.align		4
        /*009c*/ 	.byte	0x03, 0x1b
        /*009e*/ 	.short	0x00ff


	//----- nvinfo : EIATTR_NUM_BARRIERS
	.align		4
        /*00a0*/ 	.byte	0x02, 0x4c
        /*00a2*/ 	.byte	0x01
	.zero		1


	//----- nvinfo : EIATTR_MERCURY_ISA_VERSION
	.align		4
        /*00a4*/ 	.byte	0x03, 0x5f
        /*00a6*/ 	.short	0x0101


	//----- nvinfo : EIATTR_UNUSED_LOAD_BYTE_OFFSET
	.align		4
        /*00a8*/ 	.byte	0x04, 0x44
        /*00aa*/ 	.short	(.L_877 - .L_876)


	//   ....[0]....
.L_876:
        /*00ac*/ 	.word	0x00002770
        /*00b0*/ 	.word	0x0000fff0


	//   ....[1]....
        /*00b4*/ 	.word	0x00002d80
        /*00b8*/ 	.word	0x0000fff0


	//   ....[2]....
        /*00bc*/ 	.word	0x00003950
        /*00c0*/ 	.word	0x0000fff0


	//   ....[3]....
        /*00c4*/ 	.word	0x000041e0
        /*00c8*/ 	.word	0x0000fff0


	//----- nvinfo : EIATTR_COOP_GROUP_MASK_REGIDS
	.align		4
.L_877:
        /*00cc*/ 	.byte	0x04, 0x29
        /*00ce*/ 	.short	(.L_879 - .L_878)


	//   ....[0]....
.L_878:
        /*00d0*/ 	.word	0xffffffff


	//   ....[1]....
        /*00d4*/ 	.word	0xffffffff


	//   ....[2]....
        /*00d8*/ 	.word	0xffffffff


	//   ....[3]....
        /*00dc*/ 	.word	0xffffffff


	//   ....[4]....
        /*00e0*/ 	.word	0xffffffff


	//   ....[5]....
        /*00e4*/ 	.word	0xffffffff


	//   ....[6]....
        /*00e8*/ 	.word	0xffffffff


	//   ....[7]....
        /*00ec*/ 	.word	0xffffffff


	//   ....[8]....
        /*00f0*/ 	.word	0xffffffff


	//   ....[9]....
        /*00f4*/ 	.word	0xffffffff


	//   ....[10]....
        /*00f8*/ 	.word	0xffffffff


	//   ....[11]....
        /*00fc*/ 	.word	0xffffffff


	//   ....[12]....
        /*0100*/ 	.word	0xffffffff


	//   ....[13]....
        /*0104*/ 	.word	0xffffffff


	//   ....[14]....
        /*0108*/ 	.word	0xffffffff


	//   ....[15]....
        /*010c*/ 	.word	0xffffffff


	//   ....[16]....
        /*0110*/ 	.word	0xffffffff


	//   ....[17]....
        /*0114*/ 	.word	0xffffffff


	//   ....[18]....
        /*0118*/ 	.word	0xffffffff


	//   ....[19]....
        /*011c*/ 	.word	0xffffffff


	//   ....[20]....
        /*0120*/ 	.word	0xffffffff


	//   ....[21]....
        /*0124*/ 	.word	0xffffffff


	//   ....[22]....
        /*0128*/ 	.word	0xffffffff


	//   ....[23]....
        /*012c*/ 	.word	0xffffffff


	//   ....[24]....
        /*0130*/ 	.word	0xffffffff


	//   ....[25]....
        /*0134*/ 	.word	0xffffffff


	//   ....[26]....
        /*0138*/ 	.word	0xffffffff


	//   ....[27]....
        /*013c*/ 	.word	0xffffffff


	//   ....[28]....
        /*0140*/ 	.word	0xffffffff


	//   ....[29]....
        /*0144*/ 	.word	0xffffffff


	//   ....[30]....
        /*0148*/ 	.word	0xffffffff


	//   ....[31]....
        /*014c*/ 	.word	0xffffffff


	//   ....[32]....
        /*0150*/ 	.word	0xffffffff


	//   ....[33]....
        /*0154*/ 	.word	0xffffffff


	//   ....[34]....
        /*0158*/ 	.word	0xffffffff


	//   ....[35]....
        /*015c*/ 	.word	0xffffffff


	//   ....[36]....
        /*0160*/ 	.word	0xffffffff


	//   ....[37]....
        /*0164*/ 	.word	0xffffffff


	//   ....[38]....
        /*0168*/ 	.word	0xffffffff


	//   ....[39]....
        /*016c*/ 	.word	0xffffffff


	//----- nvinfo : EIATTR_COOP_GROUP_INSTR_OFFSETS
	.align		4
.L_879:
        /*0170*/ 	.byte	0x04, 0x28
        /*0172*/ 	.short	(.L_881 - .L_880)


	//   ....[0]....
.L_880:
        /*0174*/ 	.word	0x000002b0


	//   ....[1]....
        /*0178*/ 	.word	0x00000300


	//   ....[2]....
        /*017c*/ 	.word	0x00000340


	//   ....[3]....
        /*0180*/ 	.word	0x00000370


	//   ....[4]....
        /*0184*/ 	.word	0x00000390


	//   ....[5]....
        /*0188*/ 	.word	0x000008b0


	//   ....[6]....
        /*018c*/ 	.word	0x000008f0


	//   ....[7]....
        /*0190*/ 	.word	0x00000920


	//   ....[8]....
        /*0194*/ 	.word	0x00000940


	//   ....[9]....
        /*0198*/ 	.word	0x00000960


	//   ....[10]....
        /*019c*/ 	.word	0x000010a0


	//   ....[11]....
        /*01a0*/ 	.word	0x000010e0


	//   ....[12]....
        /*01a4*/ 	.word	0x00001140


	//   ....[13]....
        /*01a8*/ 	.word	0x00001180


	//   ....[14]....
        /*01ac*/ 	.word	0x000011c0


	//   ....[15]....
        /*01b0*/ 	.word	0x000018b0


	//   ....[16]....
        /*01b4*/ 	.word	0x00001950


	//   ....[17]....
        /*01b8*/ 	.word	0x00001990


	//   ....[18]....
        /*01bc*/ 	.word	0x000019d0


	//   ....[19]....
        /*01c0*/ 	.word	0x00001a10


	//   ....[20]....
        /*01c4*/ 	.word	0x000025b0


	//   ....[21]....
        /*01c8*/ 	.word	0x00002600


	//   ....[22]....
        /*01cc*/ 	.word	0x00002650


	//   ....[23]....
        /*01d0*/ 	.word	0x00002670


	//   ....[24]....
        /*01d4*/ 	.word	0x00002690


	//   ....[25]....
        /*01d8*/ 	.word	0x00002ba0


	//   ....[26]....
        /*01dc*/ 	.word	0x00002be0


	//   ....[27]....
        /*01e0*/ 	.word	0x00002c10


	//   ....[28]....
        /*01e4*/ 	.word	0x00002c30


	//   ....[29]....
        /*01e8*/ 	.word	0x00002c50


	//   ....[30]....
        /*01ec*/ 	.word	0x00003700


	//   ....[31]....
        /*01f0*/ 	.word	0x00003760


	//   ....[32]....
        /*01f4*/ 	.word	0x000037c0


	//   ....[33]....
        /*01f8*/ 	.word	0x00003830


	//   ....[34]....
        /*01fc*/ 	.word	0x000038a0


	//   ....[35]....
        /*0200*/ 	.word	0x00003fc0


	//   ....[36]....
        /*0204*/ 	.word	0x00004010


	//   ....[37]....
        /*0208*/ 	.word	0x00004090


	//   ....[38]....
        /*020c*/ 	.word	0x000040e0


	//   ....[39]....
        /*0210*/ 	.word	0x00004140


	//----- nvinfo : EIATTR_EXIT_INSTR_OFFSETS
	.align		4
.L_881:
        /*0214*/ 	.byte	0x04, 0x1c
        /*0216*/ 	.short	(.L_883 - .L_882)


	//   ....[0]....
.L_882:
        /*0218*/ 	.word	0x00002010


	//   ....[1]....
        /*021c*/ 	.word	0x000021c0


	//   ....[2]....
        /*0220*/ 	.word	0x00004890


	//   ....[3]....
        /*0224*/ 	.word	0x00004a90


	//   ....[4]....
        /*0228*/ 	.word	0x00004c50


	//   ....[5]....
        /*022c*/ 	.word	0x00004e10


	//   ....[6]....
        /*0230*/ 	.word	0x00004fe0


	//----- nvinfo : EIATTR_CRS_STACK_SIZE
	.align		4
.L_883:
        /*0234*/ 	.byte	0x04, 0x1e
        /*0236*/ 	.short	(.L_885 - .L_884)
.L_884:
        /*0238*/ 	.word	0x00000000


	//----- nvinfo : EIATTR_CBANK_PARAM_SIZE
	.align		4
.L_885:
        /*023c*/ 	.byte	0x03, 0x19
        /*023e*/ 	.short	0x0040


	//----- nvinfo : EIATTR_PARAM_CBANK
	.align		4
        /*0240*/ 	.byte	0x04, 0x0a
        /*0242*/ 	.short	(.L_887 - .L_886)
	.align		4
.L_886:
        /*0244*/ 	.word	index@(.nv.constant0._ZN4vllm39rms_norm_dynamic_per_token_quant_kernelIfaLb0EEEvPT0_PfPKT_S6_PKffiiPS4_)
        /*0248*/ 	.short	0x0210
        /*024a*/ 	.short	0x0040


	//----- nvinfo : EIATTR_SW_WAR
	.align		4
.L_887:
        /*024c*/ 	.byte	0x04, 0x36
        /*024e*/ 	.short	(.L_889 - .L_888)
.L_888:
        /*0250*/ 	.word	0x00000008
.L_889:


//--------------------- .nv.info._ZN4vllm39rms_norm_dynamic_per_token_quant_kernelIfN3c1013Float8_e4m3fnELb0EEEvPT0_PfPKT_S8_PKffiiPS6_ --------------------------
	.section	.nv.info._ZN4vllm39rms_norm_dynamic_per_token_quant_kernelIfN3c1013Float8_e4m3fnELb0EEEvPT0_PfPKT_S8_PKffiiPS6_,"",@"SHT_CUDA_INFO"
	.sectionflags	@""
	.align	4


	//----- nvinfo : EIATTR_CUDA_API_VERSION
	.align		4
        /*0000*/ 	.byte	0x04, 0x37
        /*0002*/ 	.short	(.L_891 - .L_890)
.L_890:
        /*0004*/ 	.word	0x00000082


	//----- nvinfo : EIATTR_KPARAM_INFO
	.align		4
.L_891:
        /*0008*/ 	.byte	0x04, 0x17
        /*000a*/ 	.short	(.L_893 - .L_892)
.L_892:
        /*000c*/ 	.word	0x00000000
        /*0010*/ 	.short	0x0008
        /*0012*/ 	.short	0x0038
        /*0014*/ 	.byte	0x00, 0xf0, 0x21, 0x00


	//----- nvinfo : EIATTR_KPARAM_INFO
	.align		4
.L_893:
        /*0018*/ 	.byte	0x04, 0x17
        /*001a*/ 	.short	(.L_895 - .L_894)
.L_894:
        /*001c*/ 	.word	0x00000000
        /*0020*/ 	.short	0x0007
        /*0022*/ 	.short	0x0030
        /*0024*/ 	.byte	0x00, 0xf0, 0x11, 0x00


	//----- nvinfo : EIATTR_KPARAM_INFO
	.align		4
.L_895:
        /*0028*/ 	.byte	0x04, 0x17
        /*002a*/ 	.short	(.L_897 - .L_896)
.L_896:
        /*002c*/ 	.word	0x00000000
        /*0030*/ 	.short	0x0006
        /*0032*/ 	.short	0x002c
        /*0034*/ 	.byte	0x00, 0xf0, 0x11, 0x00


	//----- nvinfo : EIATTR_KPARAM_INFO
	.align		4
.L_897:
        /*0038*/ 	.byte	0x04, 0x17
        /*003a*/ 	.short	(.L_899 - .L_898)
.L_898:
        /*003c*/ 	.word	0x00000000
        /*0040*/ 	.short	0x0005
        /*0042*/ 	.short	0x0028
        /*0044*/ 	.byte	0x00, 0xf0, 0x11, 0x00


	//----- nvinfo : EIATTR_KPARAM_INFO
	.align		4
.L_899:
        /*0048*/ 	.byte	0x04, 0x17
        /*004a*/ 	.short	(.L_901 - .L_900)
.L_900:
        /*004c*/ 	.word	0x00000000
        /*0050*/ 	.short	0x0004
        /*0052*/ 	.short	0x0020
        /*0054*/ 	.byte	0x00, 0xf0, 0x21, 0x00


	//----- nvinfo : EIATTR_KPARAM_INFO
	.align		4
.L_901:
        /*0058*/ 	.byte	0x04, 0x17
        /*005a*/ 	.short	(.L_903 - .L_902)
.L_902:
        /*005c*/ 	.word	0x00000000
        /*0060*/ 	.short	0x0003
        /*0062*/ 	.short	0x0018
        /*0064*/ 	.byte	0x00, 0xf0, 0x21, 0x00


	//----- nvinfo : EIATTR_KPARAM_INFO
	.align		4
.L_903:
        /*0068*/ 	.byte	0x04, 0x17
        /*006a*/ 	.short	(.L_905 - .L_904)
.L_904:
        /*006c*/ 	.word	0x00000000
        /*0070*/ 	.short	0x0002
        /*0072*/ 	.short	0x0010
        /*0074*/ 	.byte	0x00, 0xf0, 0x21, 0x00


	//----- nvinfo : EIATTR_KPARAM_INFO
	.align		4
.L_905:
        /*0078*/ 	.byte	0x04, 0x17
        /*007a*/ 	.short	(.L_907 - .L_906)
.L_906:
        /*007c*/ 	.word	0x00000000
        /*0080*/ 	.short	0x0001
        /*0082*/ 	.short	0x0008
        /*0084*/ 	.byte	0x00, 0xf0, 0x21, 0x00


	//----- nvinfo : EIATTR_KPARAM_INFO
	.align		4
.L_907:
        /*0088*/ 	.byte	0x04, 0x17
        /*008a*/ 	.short	(.L_909 - .L_908)
.L_908:
        /*008c*/ 	.word	0x00000000
        /*0090*/ 	.short	0x0000
        /*0092*/ 	.short	0x0000
        /*0094*/ 	.byte	0x00, 0xf0, 0x21, 0x00


	//----- nvinfo : EIATTR_SPARSE_MMA_MASK
	.align		4
.L_909:
        /*0098*/ 	.byte	0x03, 0x50
        /*009a*/ 	.short	0x0000


	//----- nvinfo : EIATTR_MAXREG_COUNT
	.align		4
        /*009c*/ 	.byte	0x03, 0x1b
        /*009e*/ 	.short	0x00ff


	//----- nvinfo : EIATTR_NUM_BARRIERS
	.align		4
        /*00a0*/ 	.byte	0x02, 0x4c
        /*00a2*/ 	.byte	0x01
	.zero		1


	//----- nvinfo : EIATTR_MERCURY_ISA_VERSION
	.align		4
        /*00a4*/ 	.byte	0x03, 0x5f
        /*00a6*/ 	.short	0x0101


	//----- nvinfo : EIATTR_UNUSED_LOAD_BYTE_OFFSET
	.align		4
        /*00a8*/ 	.byte	0x04, 0x44
        /*00aa*/ 	.short	(.L_911 - .L_910)


	//   ....[0]....
.L_910:
        /*00ac*/ 	.word	0x00002890
        /*00b0*/ 	.word	0x0000fff0


	//   ....[1]....
        /*00b4*/ 	.word	0x00002ea0
        /*00b8*/ 	.word	0x0000fff0


	//   ....[2]....
        /*00bc*/ 	.word	0x00003a70
        /*00c0*/ 	.word	0x0000fff0


	//   ....[3]....
        /*00c4*/ 	.word	0x00004300
        /*00c8*/ 	.word	0x0000fff0


	//----- nvinfo : EIATTR_COOP_GROUP_MASK_REGIDS
	.align		4
.L_911:
        /*00cc*/ 	.byte	0x04, 0x29
        /*00ce*/ 	.short	(.L_913 - .L_912)


	//   ....[0]....
.L_912:
        /*00d0*/ 	.word	0xffffffff


	//   ....[1]....
        /*00d4*/ 	.word	0xffffffff


	//   ....[2]....
        /*00d8*/ 	.word	0xffffffff


	//   ....[3]....
        /*00dc*/ 	.word	0xffffffff


	//   ....[4]....
        /*00e0*/ 	.word	0xffffffff


	//   ....[5]....
        /*00e4*/ 	.word	0xffffffff


	//   ....[6]....
        /*00e8*/ 	.word	0xffffffff


	//   ....[7]....
        /*00ec*/ 	.word	0xffffffff


	//   ....[8]....
        /*00f0*/ 	.word	0xffffffff


	//   ....[9]....
        /*00f4*/ 	.word	0xffffffff


	//   ....[10]....
        /*00f8*/ 	.word	0xffffffff


	//   ....[11]....
        /*00fc*/ 	.word	0xffffffff


	//   ....[12]....
        /*0100*/ 	.word	0xffffffff


	//   ....[13]....
        /*0104*/ 	.word	0xffffffff


	//   ....[14]....
        /*0108*/ 	.word	0xffffffff


	//   ....[15]....
        /*010c*/ 	.word	0xffffffff


	//   ....[16]....
        /*0110*/ 	.word	0xffffffff


	//   ....[17]....
        /*0114*/ 	.word	0xffffffff


	//   ....[18]....
        /*0118*/ 	.word	0xffffffff


	//   ....[19]....
        /*011c*/ 	.word	0xffffffff


	//   ....[20]....
        /*0120*/ 	.word	0xffffffff


	//   ....[21]....
        /*0124*/ 	.word	0xffffffff


	//   ....[22]....
        /*0128*/ 	.word	0xffffffff


	//   ....[23]....
        /*012c*/ 	.word	0xffffffff


	//   ....[24]....
        /*0130*/ 	.word	0xffffffff


	//   ....[25]....
        /*0134*/ 	.word	0xffffffff


	//   ....[26]....
        /*0138*/ 	.word	0xffffffff


	//   ....[27]....
        /*013c*/ 	.word	0xffffffff


	//   ....[28]....
        /*0140*/ 	.word	0xffffffff


	//   ....[29]....
        /*0144*/ 	.word	0xffffffff


	//   ....[30]....
        /*0148*/ 	.word	0xffffffff


	//   ....[31]....
        /*014c*/ 	.word	0xffffffff


	//   ....[32]....
        /*0150*/ 	.word	0xffffffff


	//   ....[33]....
        /*0154*/ 	.word	0xffffffff


	//   ....[34]....
        /*0158*/ 	.word	0xffffffff


	//   ....[35]....
        /*015c*/ 	.word	0xffffffff


	//   ....[36]....
        /*0160*/ 	.word	0xffffffff


	//   ....[37]....
        /*0164*/ 	.word	0xffffffff


	//   ....[38]....
        /*0168*/ 	.word	0xffffffff


	//   ....[39]....
        /*016c*/ 	.word	0xffffffff


	//----- nvinfo : EIATTR_COOP_GROUP_INSTR_OFFSETS
	.align		4
.L_913:
        /*0170*/ 	.byte	0x04, 0x28
        /*0172*/ 	.short	(.L_915 - .L_914)


	//   ....[0]....
.L_914:
        /*0174*/ 	.word	0x000002b0


	//   ....[1]....
        /*0178*/ 	.word	0x00000300


	//   ....[2]....
        /*017c*/ 	.word	0x00000340


	//   ....[3]....
        /*0180*/ 	.word	0x00000370


	//   ....[4]....
        /*0184*/ 	.word	0x00000390


	//   ....[5]....
        /*0188*/ 	.word	0x000008b0


	//   ....[6]....
        /*018c*/ 	.word	0x000008f0


	//   ....[7]....
        /*0190*/ 	.word	0x00000920


	//   ....[8]....
        /*0194*/ 	.word	0x00000940


	//   ....[9]....
        /*0198*/ 	.word	0x00000960


	//   ....[10]....
        /*019c*/ 	.word	0x000010a0


	//   ....[11]....
        /*01a0*/ 	.word	0x000010e0


	//   ....[12]....
        /*01a4*/ 	.word	0x00001140


	//   ....[13]....
        /*01a8*/ 	.word	0x00001180


	//   ....[14]....
        /*01ac*/ 	.word	0x000011c0


	//   ....[15]....
        /*01b0*/ 	.word	0x000018b0


	//   ....[16]....
        /*01b4*/ 	.word	0x00001950


	//   ....[17]....
        /*01b8*/ 	.word	0x00001990


	//   ....[18]....
        /*01bc*/ 	.word	0x000019d0


	//   ....[19]....
        /*01c0*/ 	.word	0x00001a10


	//   ....[20]....
        /*01c4*/ 	.word	0x000026d0


	//   ....[21]....
        /*01c8*/ 	.word	0x00002720


	//   ....[22]....
        /*01cc*/ 	.word	0x00002770


	//   ....[23]....
        /*01d0*/ 	.word	0x00002790


	//   ....[24]....
        /*01d4*/ 	.word	0x000027b0


	//   ....[25]....
        /*01d8*/ 	.word	0x00002cc0


	//   ....[26]....
        /*01dc*/ 	.word	0x00002d00


	//   ....[27]....
        /*01e0*/ 	.word	0x00002d30


	//   ....[28]....
        /*01e4*/ 	.word	0x00002d50


	//   ....[29]....
        /*01e8*/ 	.word	0x00002d70


	//   ....[30]....
        /*01ec*/ 	.word	0x00003820


	//   ....[31]....
        /*01f0*/ 	.word	0x00003880


	//   ....[32]....
        /*01f4*/ 	.word	0x000038e0


	//   ....[33]....
        /*01f8*/ 	.word	0x00003950


	//   ....[34]....
        /*01fc*/ 	.word	0x000039c0


	//   ....[35]....
        /*0200*/ 	.word	0x000040e0


	//   ....[36]....
        /*0204*/ 	.word	0x00004130


	//   ....[37]....
        /*0208*/ 	.word	0x000041b0


	//   ....[38]....
        /*020c*/ 	.word	0x00004200


	//   ....[39]....
        /*0210*/ 	.word	0x00004260


	//----- nvinfo : EIATTR_EXIT_INSTR_OFFSETS
	.align		4
.L_915:
        /*0214*/ 	.byte	0x04, 0x1c
        /*0216*/ 	.short	(.L_917 - .L_916)


	//   ....[0]....
.L_916:
        /*0218*/ 	.word	0x00002010


	//   ....[1]....
        /*021c*/ 	.word	0x000022e0


	//   ....[2]....
        /*0220*/ 	.word	0x00004970


	//   ....[3]....
        /*0224*/ 	.word	0x00004fd0


	//   ....[4]....
        /*0228*/ 	.word	0x000055e0


	//   ....[5]....
        /*022c*/ 	.word	0x00005bf0


	//   ....[6]....
        /*0230*/ 	.word	0x00006210


	//----- nvinfo : EIATTR_CRS_STACK_SIZE
	.align		4
.L_917:
        /*0234*/ 	.byte	0x04, 0x1e
        /*0236*/ 	.short	(.L_919 - .L_918)
.L_918:
        /*0238*/ 	.word	0x00000000


	//----- nvinfo : EIATTR_CBANK_PARAM_SIZE
	.align		4
.L_919:
        /*023c*/ 	.byte	0x03, 0x19
        /*023e*/ 	.short	0x0040


	//----- nvinfo : EIATTR_PARAM_CBANK
	.align		4
        /*0240*/ 	.byte	0x04, 0x0a
        /*0242*/ 	.short	(.L_921 - .L_920)
	.align		4
.L_920:
        /*0244*/ 	.word	index@(.nv.constant0._ZN4vllm39rms_norm_dynamic_per_token_quant_kernelIfN3c1013Float8_e4m3fnELb0EEEvPT0_PfPKT_S8_PKffiiPS6_)
        /*0248*/ 	.short	0x0210
        /*024a*/ 	.short	0x0040


	//----- nvinfo : EIATTR_SW_WAR
	.align		4
.L_921:
        /*024c*/ 	.byte	0x04, 0x36
        /*024e*/ 	.short	(.L_923 - .L_922)
.L_922:
        /*0250*/ 	.word	0x00000008
.L_923:


//--------------------- .nv.info._ZN4vllm39rms_norm_dynamic_per_token_quant_kernelIfaLb1EEEvPT0_PfPKT_S6_PKffiiPS4_ --------------------------
	.section	.nv.info._ZN4vllm39rms_norm_dynamic_per_token_quant_kernelIfaLb1EEEvPT0_PfPKT_S6_PKffiiPS4_,"",@"SHT_CUDA_INFO"
	.sectionflags	@""
	.align	4


	//----- nvinfo : EIATTR_CUDA_API_VERSION
	.align		4
        /*0000*/ 	.byte	0x04, 0x37
        /*0002*/ 	.short	(.L_925 - .L_924)
.L_924:
        /*0004*/ 	.word	0x00000082


	//----- nvinfo : EIATTR_KPARAM_INFO
	.align		4
.L_925:
        /*0008*/ 	.byte	0x04, 0x17
        /*000a*/ 	.short	(.L_927 - .L_926)
.L_926:
        /*000c*/ 	.word	0x00000000
        /*0010*/ 	.short	0x0008
        /*0012*/ 	.short	0x0038
        /*0014*/ 	.byte	0x00, 0xf0, 0x21, 0x00


	//----- nvinfo : EIATTR_KPARAM_INFO
	.align		4
.L_927:
        /*0018*/ 	.byte	0x04, 0x17
        /*001a*/ 	.short	(.L_929 - .L_928)
.L_928:
        /*001c*/ 	.word	0x00000000
        /*0020*/ 	.short	0x0007
        /*0022*/ 	.short	0x0030
        /*0024*/ 	.byte	0x00, 0xf0, 0x11, 0x00


	//----- nvinfo : EIATTR_KPARAM_INFO
	.align		4
.L_929:
        /*0028*/ 	.byte	0x04, 0x17
        /*002a*/ 	.short	(.L_931 - .L_930)
.L_930:
        /*002c*/ 	.word	0x00000000
        /*0030*/ 	.short	0x0006
        /*0032*/ 	.short	0x002c
        /*0034*/ 	.byte	0x00, 0xf0, 0x11, 0x00


	//----- nvinfo : EIATTR_KPARAM_INFO
	.align		4
.L_931:
        /*0038*/ 	.byte	0x04, 0x17
        /*003a*/ 	.short	(.L_933 - .L_932)
.L_932:
        /*003c*/ 	.word	0x00000000
        /*0040*/ 	.short	0x0005
        /*0042*/ 	.short	0x0028
        /*0044*/ 	.byte	0x00, 0xf0, 0x11, 0x00


	//----- nvinfo : EIATTR_KPARAM_INFO
	.align		4
.L_933:
        /*0048*/ 	.byte	0x04, 0x17
        /*004a*/ 	.short	(.L_935 - .L_934)
.L_934:
        /*004c*/ 	.word	0x00000000
        /*0050*/ 	.short	0x0004
        /*0052*/ 	.short	0x0020
        /*0054*/ 	.byte	0x00, 0xf0, 0x21, 0x00


	//----- nvinfo : EIATTR_KPARAM_INFO
	.align		4
.L_935:
        /*0058*/ 	.byte	0x04, 0x17
        /*005a*/ 	.short	(.L_937 - .L_936)
.L_936:
        /*005c*/ 	.word	0x00000000
        /*0060*/ 	.short	0x0003
        /*0062*/ 	.short	0x0018
        /*0064*/ 	.byte	0x00, 0xf0, 0x21, 0x00


	//----- nvinfo : EIATTR_KPARAM_INFO
	.align		4
.L_937:
        /*0068*/ 	.byte	0x04, 0x17
        /*006a*/ 	.short	(.L_939 - .L_938)
.L_938:
        /*006c*/ 	.word	0x00000000
        /*0070*/ 	.short	0x0002
        /*0072*/ 	.short	0x0010
        /*0074*/ 	.byte	0x00, 0xf0, 0x21, 0x00


	//----- nvinfo : EIATTR_KPARAM_INFO
	.align		4
.L_939:
        /*0078*/ 	.byte	0x04, 0x17
        /*007a*/ 	.short	(.L_941 - .L_940)
.L_940:
        /*007c*/ 	.word	0x00000000
        /*0080*/ 	.short	0x0001
        /*0082*/ 	.short	0x0008
        /*0084*/ 	.byte	0x00, 0xf0, 0x21, 0x00


	//----- nvinfo : EIATTR_KPARAM_INFO
	.align		4
.L_941:
        /*0088*/ 	.byte	0x04, 0x17
        /*008a*/ 	.short	(.L_943 - .L_942)
.L_942:
        /*008c*/ 	.word	0x00000000
        /*0090*/ 	.short	0x0000
        /*0092*/ 	.short	0x0000
        /*0094*/ 	.byte	0x00, 0xf0, 0x21, 0x00


	//----- nvinfo : EIATTR_SPARSE_MMA_MASK
	.align		4
.L_943:
        /*0098*/ 	.byte	0x03, 0x50
        /*009a*/ 	.short	0x0000


	//----- nvinfo : EIATTR_MAXREG_COUNT
	.align		4
        /*009c*/ 	.byte	0x03, 0x1b
        /*009e*/ 	.short	0x00ff


	//----- nvinfo : EIATTR_NUM_BARRIERS
	.align		4
        /*00a0*/ 	.byte	0x02, 0x4c
        /*00a2*/ 	.byte	0x01
	.zero		1


	//----- nvinfo : EIATTR_MERCURY_ISA_VERSION
	.align		4
        /*00a4*/ 	.byte	0x03, 0x5f
        /*00a6*/ 	.short	0x0101


	//----- nvinfo : EIATTR_UNUSED_LOAD_BYTE_OFFSET
	.align		4
        /*00a8*/ 	.byte	0x04, 0x44
        /*00aa*/ 	.short	(.L_945 - .L_944)


	//   ....[0]....
.L_944:
        /*00ac*/ 	.word	0x00002a80
        /*00b0*/ 	.word	0x0000fff0


	//   ....[1]....
        /*00b4*/ 	.word	0x00003090
        /*00b8*/ 	.word	0x0000fff0


	//   ....[2]....
        /*00bc*/ 	.word	0x00003de0
        /*00c0*/ 	.word	0x0000fff0


	//   ....[3]....
        /*00c4*/ 	.word	0x00004670
        /*00c8*/ 	.word	0x0000fff0


	//----- nvinfo : EIATTR_COOP_GROUP_MASK_REGIDS
	.align		4
.L_945:
        /*00cc*/ 	.byte	0x04, 0x29
        /*00ce*/ 	.short	(.L_947 - .L_946)


	//   ....[0]....
.L_946:
        /*00d0*/ 	.word	0xffffffff


	//   ....[1]....
        /*00d4*/ 	.word	0xffffffff


	//   ....[2]....
        /*00d8*/ 	.word	0xffffffff


	//   ....[3]....
        /*00dc*/ 	.word	0xffffffff


	//   ....[4]....
        /*00e0*/ 	.word	0xffffffff


	//   ....[5]....
        /*00e4*/ 	.word	0xffffffff


	//   ....[6]....
        /*00e8*/ 	.word	0xffffffff


	//   ....[7]....
        /*00ec*/ 	.word	0xffffffff


	//   ....[8]....
        /*00f0*/ 	.word	0xffffffff


	//   ....[9]....
        /*00f4*/ 	.word	0xffffffff


	//   ....[10]....
        /*00f8*/ 	.word	0xffffffff


	//   ....[11]....
        /*00fc*/ 	.word	0xffffffff


	//   ....[12]....
        /*0100*/ 	.word	0xffffffff


	//   ....[13]....
        /*0104*/ 	.word	0xffffffff


	//   ....[14]....
        /*0108*/ 	.word	0xffffffff


	//   ....[15]....
        /*010c*/ 	.word	0xffffffff


	//   ....[16]....
        /*0110*/ 	.word	0xffffffff


	//   ....[17]....
        /*0114*/ 	.word	0xffffffff


	//   ....[18]....
        /*0118*/ 	.word	0xffffffff


	//   ....[19]....
        /*011c*/ 	.word	0xffffffff


	//   ....[20]....
        /*0120*/ 	.word	0xffffffff


	//   ....[21]....
        /*0124*/ 	.word	0xffffffff


	//   ....[22]....
        /*0128*/ 	.word	0xffffffff


	//   ....[23]....
        /*012c*/ 	.word	0xffffffff


	//   ....[24]....
        /*0130*/ 	.word	0xffffffff


	//   ....[25]....
        /*0134*/ 	.word	0xffffffff


	//   ....[26]....
        /*0138*/ 	.word	0xffffffff


	//   ....[27]....
        /*013c*/ 	.word	0xffffffff


	//   ....[28]....
        /*0140*/ 	.word	0xffffffff


	//   ....[29]....
        /*0144*/ 	.word	0xffffffff


	//   ....[30]....
        /*0148*/ 	.word	0xffffffff


	//   ....[31]....
        /*014c*/ 	.word	0xffffffff


	//   ....[32]....
        /*0150*/ 	.word	0xffffffff


	//   ....[33]....
        /*0154*/ 	.word	0xffffffff


	//   ....[34]....
        /*0158*/ 	.word	0xffffffff


	//   ....[35]....
        /*015c*/ 	.word	0xffffffff


	//   ....[36]....
        /*0160*/ 	.word	0xffffffff


	//   ....[37]....
        /*0164*/ 	.word	0xffffffff


	//   ....[38]....
        /*0168*/ 	.word	0xffffffff


	//   ....[39]....
        /*016c*/ 	.word	0xffffffff


	//----- nvinfo : EIATTR_COOP_GROUP_INSTR_OFFSETS
	.align		4
.L_947:
        /*0170*/ 	.byte	0x04, 0x28
        /*0172*/ 	.short	(.L_949 - .L_948)


	//   ....[0]....
.L_948:
        /*0174*/ 	.word	0x00000360


	//   ....[1]....
        /*0178*/ 	.word	0x00000390


	//   ....[2]....
        /*017c*/ 	.word	0x000003e0


	//   ....[3]....
        /*0180*/ 	.word	0x00000420


	//   ....[4]....
        /*0184*/ 	.word	0x00000440


	//   ....[5]....
        /*0188*/ 	.word	0x00000960


	//   ....[6]....
        /*018c*/ 	.word	0x000009a0


	//   ....[7]....
        /*0190*/ 	.word	0x000009d0


	//   ....[8]....
        /*0194*/ 	.word	0x000009f0


	//   ....[9]....
        /*0198*/ 	.word	0x00000a10


	//   ....[10]....
        /*019c*/ 	.word	0x000011c0


	//   ....[11]....
        /*01a0*/ 	.word	0x00001200


	//   ....[12]....
        /*01a4*/ 	.word	0x00001260


	//   ....[13]....
        /*01a8*/ 	.word	0x000012a0


	//   ....[14]....
        /*01ac*/ 	.word	0x000012e0


	//   ....[15]....
        /*01b0*/ 	.word	0x000019d0


	//   ....[16]....
        /*01b4*/ 	.word	0x00001a70


	//   ....[17]....
        /*01b8*/ 	.word	0x00001ab0


	//   ....[18]....
        /*01bc*/ 	.word	0x00001af0


	//   ....[19]....
        /*01c0*/ 	.word	0x00001b30


	//   ....[20]....
        /*01c4*/ 	.word	0x000028c0


	//   ....[21]....
        /*01c8*/ 	.word	0x00002910


	//   ....[22]....
        /*01cc*/ 	.word	0x00002960


	//   ....[23]....
        /*01d0*/ 	.word	0x00002980


	//   ....[24]....
        /*01d4*/ 	.word	0x000029a0


	//   ....[25]....
        /*01d8*/ 	.word	0x00002eb0


	//   ....[26]....
        /*01dc*/ 	.word	0x00002ef0


	//   ....[27]....
        /*01e0*/ 	.word	0x00002f20


	//   ....[28]....
        /*01e4*/ 	.word	0x00002f40


	//   ....[29]....
        /*01e8*/ 	.word	0x00002f60


	//   ....[30]....
        /*01ec*/ 	.word	0x00003b90


	//   ....[31]....
        /*01f0*/ 	.word	0x00003c10


	//   ....[32]....
        /*01f4*/ 	.word	0x00003c70


	//   ....[33]....
        /*01f8*/ 	.word	0x00003cc0


	//   ....[34]....
        /*01fc*/ 	.word	0x00003d20


	//   ....[35]....
        /*0200*/ 	.word	0x00004450


	//   ....[36]....
        /*0204*/ 	.word	0x000044a0


	//   ....[37]....
        /*0208*/ 	.word	0x00004500


	//   ....[38]....
        /*020c*/ 	.word	0x00004560


	//   ....[39]....
        /*0210*/ 	.word	0x000045d0


	//----- nvinfo : EIATTR_EXIT_INSTR_OFFSETS
	.align		4
.L_949:
        /*0214*/ 	.byte	0x04, 0x1c
        /*0216*/ 	.short	(.L_951 - .L_950)


	//   ....[0]....
.L_950:
        /*0218*/ 	.word	0x00002130


	//   ....[1]....
        /*021c*/ 	.word	0x00002320


	//   ....[2]....
        /*0220*/ 	.word	0x00004d20


	//   ....[3]....
        /*0224*/ 	.word	0x00004f90


	//   ....[4]....
        /*0228*/ 	.word	0x000051c0


	//   ....[5]....
        /*022c*/ 	.word	0x000053f0


	//   ....[6]....
        /*0230*/ 	.word	0x00005630


	//----- nvinfo : EIATTR_CRS_STACK_SIZE
	.align		4
.L_951:
        /*0234*/ 	.byte	0x04, 0x1e
        /*0236*/ 	.short	(.L_953 - .L_952)
.L_952:
        /*0238*/ 	.word	0x00000000


	//----- nvinfo : EIATTR_CBANK_PARAM_SIZE
	.align		4
.L_953:
        /*023c*/ 	.byte	0x03, 0x19
        /*023e*/ 	.short	0x0040


	//----- nvinfo : EIATTR_PARAM_CBANK
	.align		4
        /*0240*/ 	.byte	0x04, 0x0a
        /*0242*/ 	.short	(.L_955 - .L_954)
	.align		4
.L_954:
        /*0244*/ 	.word	index@(.nv.constant0._ZN4vllm39rms_norm_dynamic_per_token_quant_kernelIfaLb1EEEvPT0_PfPKT_S6_PKffiiPS4_)
        /*0248*/ 	.short	0x0210
        /*024a*/ 	.short	0x0040


	//----- nvinfo : EIATTR_SW_WAR
	.align		4
.L_955:
        /*024c*/ 	.byte	0x04, 0x36
        /*024e*/ 	.short	(.L_957 - .L_956)
.L_956:
        /*0250*/ 	.word	0x00000008
.L_957:


//--------------------- .nv.info._ZN4vllm39rms_norm_dynamic_per_token_quant_kernelIfN3c1013Float8_e4m3fnELb1EEEvPT0_PfPKT_S8_PKffiiPS6_ --------------------------
	.section	.nv.info._ZN4vllm39rms_norm_dynamic_per_token_quant_kernelIfN3c1013Float8_e4m3fnELb1EEEvPT0_PfPKT_S8_PKffiiPS6_,"",@"SHT_CUDA_INFO"
	.sectionflags	@""
	.align	4


	//----- nvinfo : EIATTR_CUDA_API_VERSION
	.align		4
        /*0000*/ 	.byte	0x04, 0x37
        /*0002*/ 	.short	(.L_959 - .L_958)
.L_958:
        /*0004*/ 	.word	0x00000082


	//----- nvinfo : EIATTR_KPARAM_INFO
	.align		4
.L_959:
        /*0008*/ 	.byte	0x04, 0x17
        /*000a*/ 	.short	(.L_961 - .L_960)
.L_960:
        /*000c*/ 	.word	0x00000000
        /*0010*/ 	.short	0x0008
        /*0012*/ 	.short	0x0038
        /*0014*/ 	.byte	0x00, 0xf0, 0x21, 0x00


	//----- nvinfo : EIATTR_KPARAM_INFO
	.align		4
.L_961:
        /*0018*/ 	.byte	0x04, 0x17
        /*001a*/ 	.short	(.L_963 - .L_962)
.L_962:
        /*001c*/ 	.word	0x00000000
        /*0020*/ 	.short	0x0007
        /*0022*/ 	.short	0x0030
        /*0024*/ 	.byte	0x00, 0xf0, 0x11, 0x00


	//----- nvinfo : EIATTR_KPARAM_INFO
	.align		4
.L_963:
        /*0028*/ 	.byte	0x04, 0x17
        /*002a*/ 	.short	(.L_965 - .L_964)
.L_964:
        /*002c*/ 	.word	0x00000000
        /*0030*/ 	.short	0x0006
        /*0032*/ 	.short	0x002c
        /*0034*/ 	.byte	0x00, 0xf0, 0x11, 0x00


	//----- nvinfo : EIATTR_KPARAM_INFO
	.align		4
.L_965:
        /*0038*/ 	.byte	0x04, 0x17
        /*003a*/ 	.short	(.L_967 - .L_966)
.L_966:
        /*003c*/ 	.word	0x00000000
        /*0040*/ 	.short	0x0005
        /*0042*/ 	.short	0x0028
        /*0044*/ 	.byte	0x00, 0xf0, 0x11, 0x00


	//----- nvinfo : EIATTR_KPARAM_INFO
	.align		4
.L_967:
        /*0048*/ 	.byte	0x04, 0x17
        /*004a*/ 	.short	(.L_969 - .L_968)
.L_968:
        /*004c*/ 	.word	0x00000000
        /*0050*/ 	.short	0x0004
        /*0052*/ 	.short	0x0020
        /*0054*/ 	.byte	0x00, 0xf0, 0x21, 0x00


	//----- nvinfo : EIATTR_KPARAM_INFO
	.align		4
.L_969:
        /*0058*/ 	.byte	0x04, 0x17
        /*005a*/ 	.short	(.L_971 - .L_970)
.L_970:
        /*005c*/ 	.word	0x00000000
        /*0060*/ 	.short	0x0003
        /*0062*/ 	.short	0x0018
        /*0064*/ 	.byte	0x00, 0xf0, 0x21, 0x00


	//----- nvinfo : EIATTR_KPARAM_INFO
	.align		4
.L_971:
        /*0068*/ 	.byte	0x04, 0x17
        /*006a*/ 	.short	(.L_973 - .L_972)
.L_972:
        /*006c*/ 	.word	0x00000000
        /*0070*/ 	.short	0x0002
        /*0072*/ 	.short	0x0010
        /*0074*/ 	.byte	0x00, 0xf0, 0x21, 0x00


	//----- nvinfo : EIATTR_KPARAM_INFO
	.align		4
.L_973:
        /*0078*/ 	.byte	0x04, 0x17
        /*007a*/ 	.short	(.L_975 - .L_974)
.L_974:
        /*007c*/ 	.word	0x00000000
        /*0080*/ 	.short	0x0001
        /*0082*/ 	.short	0x0008
        /*0084*/ 	.byte	0x00, 0xf0, 0x21, 0x00


	//----- nvinfo : EIATTR_KPARAM_INFO
	.align		4
.L_975:
        /*0088*/ 	.byte	0x04, 0x17
        /*008a*/ 	.short	(.L_977 - .L_976)
.L_976:
        /*008c*/ 	.word	0x00000000
        /*0090*/ 	.short	0x0000
        /*0092*/ 	.short	0x0000
        /*0094*/ 	.byte	0x00, 0xf0, 0x21, 0x00


	//----- nvinfo : EIATTR_SPARSE_MMA_MASK
	.align		4
.L_977:
        /*0098*/ 	.byte	0x03, 0x50
        /*009a*/ 	.short	0x0000


	//----- nvinfo : EIATTR_MAXREG_COUNT
	.align		4
        /*009c*/ 	.byte	0x03, 0x1b
        /*009e*/ 	.short	0x00ff


	//----- nvinfo : EIATTR_NUM_BARRIERS
	.align		4
        /*00a0*/ 	.byte	0x02, 0x4c
        /*00a2*/ 	.byte	0x01
	.zero		1


	//----- nvinfo : EIATTR_MERCURY_ISA_VERSION
	.align		4
        /*00a4*/ 	.byte	0x03, 0x5f
        /*00a6*/ 	.short	0x0101


	//----- nvinfo : EIATTR_UNUSED_LOAD_BYTE_OFFSET
	.align		4
        /*00a8*/ 	.byte	0x04, 0x44
        /*00aa*/ 	.short	(.L_979 - .L_978)


	//   ....[0]....
.L_978:
        /*00ac*/ 	.word	0x00002ba0
        /*00b0*/ 	.word	0x0000fff0


	//   ....[1]....
        /*00b4*/ 	.word	0x000031b0
        /*00b8*/ 	.word	0x0000fff0


	//   ....[2]....
        /*00bc*/ 	.word	0x00003f00
        /*00c0*/ 	.word	0x0000fff0


	//   ....[3]....
        /*00c4*/ 	.word	0x00004790
        /*00c8*/ 	.word	0x0000fff0


	//----- nvinfo : EIATTR_COOP_GROUP_MASK_REGIDS
	.align		4
.L_979:
        /*00cc*/ 	.byte	0x04, 0x29
        /*00ce*/ 	.short	(.L_981 - .L_980)


	//   ....[0]....
.L_980:
        /*00d0*/ 	.word	0xffffffff


	//   ....[1]....
        /*00d4*/ 	.word	0xffffffff


	//   ....[2]....
        /*00d8*/ 	.word	0xffffffff


	//   ....[3]....
        /*00dc*/ 	.word	0xffffffff


	//   ....[4]....
        /*00e0*/ 	.word	0xffffffff


	//   ....[5]....
        /*00e4*/ 	.word	0xffffffff


	//   ....[6]....
        /*00e8*/ 	.word	0xffffffff


	//   ....[7]....
        /*00ec*/ 	.word	0xffffffff


	//   ....[8]....
        /*00f0*/ 	.word	0xffffffff


	//   ....[9]....
        /*00f4*/ 	.word	0xffffffff


	//   ....[10]....
        /*00f8*/ 	.word	0xffffffff


	//   ....[11]....
        /*00fc*/ 	.word	0xffffffff


	//   ....[12]....
        /*0100*/ 	.word	0xffffffff


	//   ....[13]....
        /*0104*/ 	.word	0xffffffff


	//   ....[14]....
        /*0108*/ 	.word	0xffffffff


	//   ....[15]....
        /*010c*/ 	.word	0xffffffff


	//   ....[16]....
        /*0110*/ 	.word	0xffffffff


	//   ....[17]....
        /*0114*/ 	.word	0xffffffff


	//   ....[18]....
        /*0118*/ 	.word	0xffffffff


	//   ....[19]....
        /*011c*/ 	.word	0xffffffff


	//   ....[20]....
        /*0120*/ 	.word	0xffffffff


	//   ....[21]....
        /*0124*/ 	.word	0xffffffff


	//   ....[22]....
        /*0128*/ 	.word	0xffffffff


	//   ....[23]....
        /*012c*/ 	.word	0xffffffff


	//   ....[24]....
        /*0130*/ 	.word	0xffffffff


	//   ....[25]....
        /*0134*/ 	.word	0xffffffff


	//   ....[26]....
        /*0138*/ 	.word	0xffffffff


	//   ....[27]....
        /*013c*/ 	.word	0xffffffff


	//   ....[28]....
        /*0140*/ 	.word	0xffffffff


	//   ....[29]....
        /*0144*/ 	.word	0xffffffff


	//   ....[30]....
        /*0148*/ 	.word	0xffffffff


	//   ....[31]....
        /*014c*/ 	.word	0xffffffff


	//   ....[32]....
        /*0150*/ 	.word	0xffffffff


	//   ....[33]....
        /*0154*/ 	.word	0xffffffff


	//   ....[34]....
        /*0158*/ 	.word	0xffffffff


	//   ....[35]....
        /*015c*/ 	.word	0xffffffff


	//   ....[36]....
        /*0160*/ 	.word	0xffffffff


	//   ....[37]....
        /*0164*/ 	.word	0xffffffff


	//   ....[38]....
        /*0168*/ 	.word	0xffffffff


	//   ....[39]....
        /*016c*/ 	.word	0xffffffff


	//----- nvinfo : EIATTR_COOP_GROUP_INSTR_OFFSETS
	.align		4
.L_981:
        /*0170*/ 	.byte	0x04, 0x28
        /*0172*/ 	.short	(.L_983 - .L_982)


	//   ....[0]....
.L_982:
        /*0174*/ 	.word	0x00000360


	//   ....[1]....
        /*0178*/ 	.word	0x000003b0


	//   ....[2]....
        /*017c*/ 	.word	0x00000400


	//   ....[3]....
        /*0180*/ 	.word	0x00000420


	//   ....[4]....
        /*0184*/ 	.word	0x00000440


	//   ....[5]....
        /*0188*/ 	.word	0x00000960


	//   ....[6]....
        /*018c*/ 	.word	0x000009a0


	//   ....[7]....
        /*0190*/ 	.word	0x000009d0


	//   ....[8]....
        /*0194*/ 	.word	0x000009f0


	//   ....[9]....
        /*0198*/ 	.word	0x00000a10


	//   ....[10]....
        /*019c*/ 	.word	0x000011a0


	//   ....[11]....
        /*01a0*/ 	.word	0x000011e0


	//   ....[12]....
        /*01a4*/ 	.word	0x00001240


	//   ....[13]....
        /*01a8*/ 	.word	0x00001280


	//   ....[14]....
        /*01ac*/ 	.word	0x000012d0


	//   ....[15]....
        /*01b0*/ 	.word	0x000019d0


	//   ....[16]....
        /*01b4*/ 	.word	0x00001a70


	//   ....[17]....
        /*01b8*/ 	.word	0x00001ab0


	//   ....[18]....
        /*01bc*/ 	.word	0x00001af0


	//   ....[19]....
        /*01c0*/ 	.word	0x00001b30


	//   ....[20]....
        /*01c4*/ 	.word	0x000029e0


	//   ....[21]....
        /*01c8*/ 	.word	0x00002a30


	//   ....[22]....
        /*01cc*/ 	.word	0x00002a60


	//   ....[23]....
        /*01d0*/ 	.word	0x00002aa0


	//   ....[24]....
        /*01d4*/ 	.word	0x00002ac0


	//   ....[25]....
        /*01d8*/ 	.word	0x00002fd0


	//   ....[26]....
        /*01dc*/ 	.word	0x00003010


	//   ....[27]....
        /*01e0*/ 	.word	0x00003040


	//   ....[28]....
        /*01e4*/ 	.word	0x00003060


	//   ....[29]....
        /*01e8*/ 	.word	0x00003080


	//   ....[30]....
        /*01ec*/ 	.word	0x00003cb0


	//   ....[31]....
        /*01f0*/ 	.word	0x00003d30


	//   ....[32]....
        /*01f4*/ 	.word	0x00003d90


	//   ....[33]....
        /*01f8*/ 	.word	0x00003de0


	//   ....[34]....
        /*01fc*/ 	.word	0x00003e50


	//   ....[35]....
        /*0200*/ 	.word	0x00004570


	//   ....[36]....
        /*0204*/ 	.word	0x000045c0


	//   ....[37]....
        /*0208*/ 	.word	0x00004620


	//   ....[38]....
        /*020c*/ 	.word	0x00004680


	//   ....[39]....
        /*0210*/ 	.word	0x000046f0


	//----- nvinfo : EIATTR_EXIT_INSTR_OFFSETS
	.align		4
.L_983:
        /*0214*/ 	.byte	0x04, 0x1c
        /*0216*/ 	.short	(.L_985 - .L_984)


	//   ....[0]....
.L_984:
        /*0218*/ 	.word	0x00002130


	//   ....[1]....
        /*021c*/ 	.word	0x00002440


	//   ....[2]....
        /*0220*/ 	.word	0x00004dd0


	//   ....[3]....
        /*0224*/ 	.word	0x000054a0


	//   ....[4]....
        /*0228*/ 	.word	0x00005b20


	//   ....[5]....
        /*022c*/ 	.word	0x000061a0


	//   ....[6]....
        /*0230*/ 	.word	0x00006830


	//----- nvinfo : EIATTR_CRS_STACK_SIZE
	.align		4
.L_985:
        /*0234*/ 	.byte	0x04, 0x1e
        /*0236*/ 	.short	(.L_987 - .L_986)
.L_986:
        /*0238*/ 	.word	0x00000000


	//----- nvinfo : EIATTR_CBANK_PARAM_SIZE
	.align		4
.L_987:
        /*023c*/ 	.byte	0x03, 0x19
        /*023e*/ 	.short	0x0040


	//----- nvinfo : EIATTR_PARAM_CBANK
	.align		4
        /*0240*/ 	.byte	0x04, 0x0a
        /*0242*/ 	.short	(.L_989 - .L_988)
	.align		4
.L_988:
        /*0244*/ 	.word	index@(.nv.constant0._ZN4vllm39rms_norm_dynamic_per_token_quant_kernelIfN3c1013Float8_e4m3fnELb1EEEvPT0_PfPKT_S8_PKffiiPS6_)
        /*0248*/ 	.short	0x0210
        /*024a*/ 	.short	0x0040


	//----- nvinfo : EIATTR_SW_WAR
	.align		4
.L_989:
        /*024c*/ 	.byte	0x04, 0x36
        /*024e*/ 	.short	(.L_991 - .L_990)
.L_990:
        /*0250*/ 	.word	0x00000008
.L_991:


//--------------------- .nv.info._ZN4vllm31rms_norm_per_block_quant_kernelIN3c108BFloat16EaLb0ELb0ELi64EEEvPT0_PfPKT_S8_PKffiiPS6_l --------------------------
	.section	.nv.info._ZN4vllm31rms_norm_per_block_quant_kernelIN3c108BFloat16EaLb0ELb0ELi64EEEvPT0_PfPKT_S8_PKffiiPS6_l,"",@"SHT_CUDA_INFO"
	.sectionflags	@""
	.align	4


	//----- nvinfo : EIATTR_CUDA_API_VERSION
	.align		4
        /*0000*/ 	.byte	0x04, 0x37
        /*0002*/ 	.short	(.L_993 - .L_992)
.L_992:
        /*0004*/ 	.word	0x00000082


	//----- nvinfo : EIATTR_KPARAM_INFO
	.align		4
.L_993:
        /*0008*/ 	.byte	0x04, 0x17
        /*000a*/ 	.short	(.L_995 - .L_994)
.L_994:
        /*000c*/ 	.word	0x00000000
        /*0010*/ 	.short	0x0009
        /*0012*/ 	.short	0x0040
        /*0014*/ 	.byte	0x00, 0xf0, 0x21, 0x00


	//----- nvinfo : EIATTR_KPARAM_INFO
	.align		4
.L_995:
        /*0018*/ 	.byte	0x04, 0x17
        /*001a*/ 	.short	(.L_997 - .L_996)
.L_996:
        /*001c*/ 	.word	0x00000000
        /*0020*/ 	.short	0x0008
        /*0022*/ 	.short	0x0038
        /*0024*/ 	.byte	0x00, 0xf0, 0x21, 0x00


	//----- nvinfo : EIATTR_KPARAM_INFO
	.align		4
.L_997:
        /*0028*/ 	.byte	0x04, 0x17
        /*002a*/ 	.short	(.L_999 - .L_998)
.L_998:
        /*002c*/ 	.word	0x00000000
        /*0030*/ 	.short	0x0007
        /*0032*/ 	.short	0x0030
        /*0034*/ 	.byte	0x00, 0xf0, 0x11, 0x00


	//----- nvinfo : EIATTR_KPARAM_INFO
	.align		4
.L_999:
        /*0038*/ 	.byte	0x04, 0x17
        /*003a*/ 	.short	(.L_1001 - .L_1000)
.L_1000:
        /*003c*/ 	.word	0x00000000
        /*0040*/ 	.short	0x0006
        /*0042*/ 	.short	0x002c
        /*0044*/ 	.byte	0x00, 0xf0, 0x11, 0x00


	//----- nvinfo : EIATTR_KPARAM_INFO
	.align		4
.L_1001:
        /*0048*/ 	.byte	0x04, 0x17
        /*004a*/ 	.short	(.L_1003 - .L_1002)
.L_1002:
        /*004c*/ 	.word	0x00000000
        /*0050*/ 	.short	0x0005
        /*0052*/ 	.short	0x0028
        /*0054*/ 	.byte	0x00, 0xf0, 0x11, 0x00


	//----- nvinfo : EIATTR_KPARAM_INFO
	.align		4
.L_1003:
        /*0058*/ 	.byte	0x04, 0x17
        /*005a*/ 	.short	(.L_1005 - .L_1004)
.L_1004:
        /*005c*/ 	.word	0x00000000
        /*0060*/ 	.short	0x0004
        /*0062*/ 	.short	0x0020
        /*0064*/ 	.byte	0x00, 0xf0, 0x21, 0x00


	//----- nvinfo : EIATTR_KPARAM_INFO
	.align		4
.L_1005:
        /*0068*/ 	.byte	0x04, 0x17
        /*006a*/ 	.short	(.L_1007 - .L_1006)
.L_1006:
        /*006c*/ 	.word	0x00000000
        /*0070*/ 	.short	0x0003
        /*0072*/ 	.short	0x0018
        /*0074*/ 	.byte	0x00, 0xf0, 0x21, 0x00


	//----- nvinfo : EIATTR_KPARAM_INFO
	.align		4
.L_1007:
        /*0078*/ 	.byte	0x04, 0x17
        /*007a*/ 	.short	(.L_1009 - .L_1008)
.L_1008:
        /*007c*/ 	.word	0x00000000
        /*0080*/ 	.short	0x0002
        /*0082*/ 	.short	0x0010
        /*0084*/ 	.byte	0x00, 0xf0, 0x21, 0x00


	//----- nvinfo : EIATTR_KPARAM_INFO
	.align		4
.L_1009:
        /*0088*/ 	.byte	0x04, 0x17
        /*008a*/ 	.short	(.L_1011 - .L_1010)
.L_1010:
        /*008c*/ 	.word	0x00000000
        /*0090*/ 	.short	0x0001
        /*0092*/ 	.short	0x0008
        /*0094*/ 	.byte	0x00, 0xf0, 0x21, 0x00


	//----- nvinfo : EIATTR_KPARAM_INFO
	.align		4
.L_1011:
        /*0098*/ 	.byte	0x04, 0x17
        /*009a*/ 	.short	(.L_1013 - .L_1012)
.L_1012:
        /*009c*/ 	.word	0x00000000
        /*00a0*/ 	.short	0x0000
        /*00a2*/ 	.short	0x0000
        /*00a4*/ 	.byte	0x00, 0xf0, 0x21, 0x00


	//----- nvinfo : EIATTR_SPARSE_MMA_MASK
	.align		4
.L_1013:
        /*00a8*/ 	.byte	0x03, 0x50
        /*00aa*/ 	.short	0x0000


	//----- nvinfo : EIATTR_MAXREG_COUNT
	.align		4
        /*00ac*/ 	.byte	0x03, 0x1b
        /*00ae*/ 	.short	0x00ff


	//----- nvinfo : EIATTR_NUM_BARRIERS
	.align		4
        /*00b0*/ 	.byte	0x02, 0x4c
        /*00b2*/ 	.byte	0x01
	.zero		1


	//----- nvinfo : EIATTR_MERCURY_ISA_VERSION
	.align		4
        /*00b4*/ 	.byte	0x03, 0x5f
        /*00b6*/ 	.short	0x0101


	//----- nvinfo : EIATTR_UNUSED_LOAD_BYTE_OFFSET
	.align		4
        /*00b8*/ 	.byte	0x04, 0x44
        /*00ba*/ 	.short	(.L_1015 - .L_1014)


	//   ....[0]....
.L_1014:
        /*00bc*/ 	.word	0x000007c0
        /*00c0*/ 	.word	0x0000fff0


	//   ....[1]....
        /*00c4*/ 	.word	0x00000de0
        /*00c8*/ 	.word	0x0000fff0


	//----- nvinfo : EIATTR_COOP_GROUP_MASK_REGIDS
	.align		4
.L_1015:
        /*00cc*/ 	.byte	0x04, 0x29
        /*00ce*/ 	.short	(.L_1017 - .L_1016)


	//   ....[0]....
.L_1016:
        /*00d0*/ 	.word	0xffffffff


	//   ....[1]....
        /*00d4*/ 	.word	0xffffffff


	//   ....[2]....
        /*00d8*/ 	.word	0xffffffff


	//   ....[3]....
        /*00dc*/ 	.word	0xffffffff


	//   ....[4]....
        /*00e0*/ 	.word	0xffffffff


	//   ....[5]....
        /*00e4*/ 	.word	0xffffffff


	//   ....[6]....
        /*00e8*/ 	.word	0xffffffff


	//   ....[7]....
        /*00ec*/ 	.word	0xffffffff


	//   ....[8]....
        /*00f0*/ 	.word	0xffffffff


	//   ....[9]....
        /*00f4*/ 	.word	0xffffffff


	//----- nvinfo : EIATTR_COOP_GROUP_INSTR_OFFSETS
	.align		4
.L_1017:
        /*00f8*/ 	.byte	0x04, 0x28
        /*00fa*/ 	.short	(.L_1019 - .L_1018)


	//   ....[0]....
.L_1018:
        /*00fc*/ 	.word	0x00000610


	//   ....[1]....
        /*0100*/ 	.word	0x00000640


	//   ....[2]....
        /*0104*/ 	.word	0x00000690


	//   ....[3]....
        /*0108*/ 	.word	0x000006d0


	//   ....[4]....
        /*010c*/ 	.word	0x000006f0


	//   ....[5]....
        /*0110*/ 	.word	0x00000c00


	//   ....[6]....
        /*0114*/ 	.word	0x00000c40


	//   ....[7]....
        /*0118*/ 	.word	0x00000c70


	//   ....[8]....
        /*011c*/ 	.word	0x00000c90


	//   ....[9]....
        /*0120*/ 	.word	0x00000cb0


	//----- nvinfo : EIATTR_EXIT_INSTR_OFFSETS
	.align		4
.L_1019:
        /*0124*/ 	.byte	0x04, 0x1c
        /*0126*/ 	.short	(.L_1021 - .L_1020)


	//   ....[0]....
.L_1020:
        /*0128*/ 	.word	0x00003620


	//   ....[1]....
        /*012c*/ 	.word	0x00003b10


	//   ....[2]....
        /*0130*/ 	.word	0x00003f10


	//   ....[3]....
        /*0134*/ 	.word	0x00004310


	//   ....[4]....
        /*0138*/ 	.word	0x00004720


	//----- nvinfo : EIATTR_CRS_STACK_SIZE
	.align		4
.L_1021:
        /*013c*/ 	.byte	0x04, 0x1e
        /*013e*/ 	.short	(.L_1023 - .L_1022)
.L_1022:
        /*0140*/ 	.word	0x00000000


	//----- nvinfo : EIATTR_CBANK_PARAM_SIZE
	.align		4
.L_1023:
        /*0144*/ 	.byte	0x03, 0x19
        /*0146*/ 	.short	0x0048


	//----- nvinfo : EIATTR_PARAM_CBANK
	.align		4
        /*0148*/ 	.byte	0x04, 0x0a
        /*014a*/ 	.short	(.L_1025 - .L_1024)
	.align		4
.L_1024:
        /*014c*/ 	.word	index@(.nv.constant0._ZN4vllm31rms_norm_per_block_quant_kernelIN3c108BFloat16EaLb0ELb0ELi64EEEvPT0_PfPKT_S8_PKffiiPS6_l)
        /*0150*/ 	.short	0x0210
        /*0152*/ 	.short	0x0048


	//----- nvinfo : EIATTR_SW_WAR
	.align		4
.L_1025:
        /*0154*/ 	.byte	0x04, 0x36
        /*0156*/ 	.short	(.L_1027 - .L_1026)
.L_1026:
        /*0158*/ 	.word	0x00000008
.L_1027:


//--------------------- .nv.info._ZN4vllm31rms_norm_per_block_quant_kernelIN3c108BFloat16ENS1_13Float8_e4m3fnELb0ELb0ELi64EEEvPT0_PfPKT_S9_PKffiiPS7_l --------------------------
	.section	.nv.info._ZN4vllm31rms_norm_per_block_quant_kernelIN3c108BFloat16ENS1_13Float8_e4m3fnELb0ELb0ELi64EEEvPT0_PfPKT_S9_PKffiiPS7_l,"",@"SHT_CUDA_INFO"
	.sectionflags	@""
	.align	4


	//----- nvinfo : EIATTR_CUDA_API_VERSION
	.align		4
        /*0000*/ 	.byte	0x04, 0x37
        /*0002*/ 	.short	(.L_1029 - .L_1028)
.L_1028:
        /*0004*/ 	.word	0x00000082


	//----- nvinfo : EIATTR_KPARAM_INFO
	.align		4
.L_1029:
        /*0008*/ 	.byte	0x04, 0x17
        /*000a*/ 	.short	(.L_1031 - .L_1030)
.L_1030:
        /*000c*/ 	.word	0x00000000
        /*0010*/ 	.short	0x0009
        /*0012*/ 	.short	0x0040
        /*0014*/ 	.byte	0x00, 0xf0, 0x21, 0x00


	//----- nvinfo : EIATTR_KPARAM_INFO
	.align		4
.L_1031:
        /*0018*/ 	.byte	0x04, 0x17
        /*001a*/ 	.short	(.L_1033 - .L_1032)
.L_1032:
        /*001c*/ 	.word	0x00000000
        /*0020*/ 	.short	0x0008
        /*0022*/ 	.short	0x0038
        /*0024*/ 	.byte	0x00, 0xf0, 0x21, 0x00


	//----- nvinfo : EIATTR_KPARAM_INFO
	.align		4
.L_1033:
        /*0028*/ 	.byte	0x04, 0x17
        /*002a*/ 	.short	(.L_1035 - .L_1034)
.L_1034:
        /*002c*/ 	.word	0x00000000
        /*0030*/ 	.short	0x0007
        /*0032*/ 	.short	0x0030
        /*0034*/ 	.byte	0x00, 0xf0, 0x11, 0x00


	//----- nvinfo : EIATTR_KPARAM_INFO
	.align		4
.L_1035:
        /*0038*/ 	.byte	0x04, 0x17
        /*003a*/ 	.short	(.L_1037 - .L_1036)
.L_1036:
        /*003c*/ 	.word	0x00000000
        /*0040*/ 	.short	0x0006
        /*0042*/ 	.short	0x002c
        /*0044*/ 	.byte	0x00, 0xf0, 0x11, 0x00


	//----- nvinfo : EIATTR_KPARAM_INFO
	.align		4
.L_1037:
        /*0048*/ 	.byte	0x04, 0x17
        /*004a*/ 	.short	(.L_1039 - .L_1038)
.L_1038:
        /*004c*/ 	.word	0x00000000
        /*0050*/ 	.short	0x0005
        /*0052*/ 	.short	0x0028
        /*0054*/ 	.byte	0x00, 0xf0, 0x11, 0x00


	//----- nvinfo : EIATTR_KPARAM_INFO
	.align		4
.L_1039:
        /*0058*/ 	.byte	0x04, 0x17
        /*005a*/ 	.short	(.L_1041 - .L_1040)
.L_1040:
        /*005c*/ 	.word	0x00000000
        /*0060*/ 	.short	0x0004
        /*0062*/ 	.short	0x0020
        /*0064*/ 	.byte	0x00, 0xf0, 0x21, 0x00


	//----- nvinfo : EIATTR_KPARAM_INFO
	.align		4
.L_1041:
        /*0068*/ 	.byte	0x04, 0x17
        /*006a*/ 	.short	(.L_1043 - .L_1042)
.L_1042:
        /*006c*/ 	.word	0x00000000
        /*0070*/ 	.short	0x0003
        /*0072*/ 	.short	0x0018
        /*0074*/ 	.byte	0x00, 0xf0, 0x21, 0x00


	//----- nvinfo : EIATTR_KPARAM_INFO
	.align		4
.L_1043:
        /*0078*/ 	.byte	0x04, 0x17
        /*007a*/ 	.short	(.L_1045 - .L_1044)
.L_1044:
        /*007c*/ 	.word	0x00000000
        /*0080*/ 	.short	0x0002
        /*0082*/ 	.short	0x0010
        /*0084*/ 	.byte	0x00, 0xf0, 0x21, 0x00


	//----- nvinfo : EIATTR_KPARAM_INFO
	.align		4
.L_1045:
        /*0088*/ 	.byte	0x04, 0x17
        /*008a*/ 	.short	(.L_1047 - .L_1046)
.L_1046:
        /*008c*/ 	.word	0x00000000
        /*0090*/ 	.short	0x0001
        /*0092*/ 	.short	0x0008
        /*0094*/ 	.byte	0x00, 0xf0, 0x21, 0x00


	//----- nvinfo : EIATTR_KPARAM_INFO
	.align		4
.L_1047:
        /*0098*/ 	.byte	0x04, 0x17
        /*009a*/ 	.short	(.L_1049 - .L_1048)
.L_1048:
        /*009c*/ 	.word	0x00000000
        /*00a0*/ 	.short	0x0000
        /*00a2*/ 	.short	0x0000
        /*00a4*/ 	.byte	0x00, 0xf0, 0x21, 0x00


	//----- nvinfo : EIATTR_SPARSE_MMA_MASK
	.align		4
.L_1049:
        /*00a8*/ 	.byte	0x03, 0x50
        /*00aa*/ 	.short	0x0000


	//----- nvinfo : EIATTR_MAXREG_COUNT
	.align		4
        /*00ac*/ 	.byte	0x03, 0x1b
        /*00ae*/ 	.short	0x00ff


	//----- nvinfo : EIATTR_NUM_BARRIERS
	.align		4
        /*00b0*/ 	.byte	0x02, 0x4c
        /*00b2*/ 	.byte	0x01
	.zero		1


	//----- nvinfo : EIATTR_MERCURY_ISA_VERSION
	.align		4
        /*00b4*/ 	.byte	0x03, 0x5f
        /*00b6*/ 	.short	0x0101


	//----- nvinfo : EIATTR_UNUSED_LOAD_BYTE_OFFSET
	.align		4
        /*00b8*/ 	.byte	0x04, 0x44
        /*00ba*/ 	.short	(.L_1051 - .L_1050)


	//   ....[0]....
.L_1050:
        /*00bc*/ 	.word	0x000007c0
        /*00c0*/ 	.word	0x0000fff0


	//   ....[1]....
        /*00c4*/ 	.word	0x00000de0
        /*00c8*/ 	.word	0x0000fff0


	//----- nvinfo : EIATTR_COOP_GROUP_MASK_REGIDS
	.align		4
.L_1051:
        /*00cc*/ 	.byte	0x04, 0x29
        /*00ce*/ 	.short	(.L_1053 - .L_1052)


	//   ....[0]....
.L_1052:
        /*00d0*/ 	.word	0xffffffff


	//   ....[1]....
        /*00d4*/ 	.word	0xffffffff


	//   ....[2]....
        /*00d8*/ 	.word	0xffffffff


	//   ....[3]....
        /*00dc*/ 	.word	0xffffffff


	//   ....[4]....
        /*00e0*/ 	.word	0xffffffff


	//   ....[5]....
        /*00e4*/ 	.word	0xffffffff


	//   ....[6]....
        /*00e8*/ 	.word	0xffffffff


	//   ....[7]....
        /*00ec*/ 	.word	0xffffffff


	//   ....[8]....
        /*00f0*/ 	.word	0xffffffff


	//   ....[9]....
        /*00f4*/ 	.word	0xffffffff


	//----- nvinfo : EIATTR_COOP_GROUP_INSTR_OFFSETS
	.align		4
.L_1053:
        /*00f8*/ 	.byte	0x04, 0x28
        /*00fa*/ 	.short	(.L_1055 - .L_1054)


	//   ....[0]....
.L_1054:
        /*00fc*/ 	.word	0x00000610


	//   ....[1]....
        /*0100*/ 	.word	0x00000640


	//   ....[2]....
        /*0104*/ 	.word	0x00000690


	//   ....[3]....
        /*0108*/ 	.word	0x000006d0


	//   ....[4]....
        /*010c*/ 	.word	0x000006f0


	//   ....[5]....
        /*0110*/ 	.word	0x00000c00


	//   ....[6]....
        /*0114*/ 	.word	0x00000c40


	//   ....[7]....
        /*0118*/ 	.word	0x00000c70


	//   ....[8]....
        /*011c*/ 	.word	0x00000c90


	//   ....[9]....
        /*0120*/ 	.word	0x00000cb0


	//----- nvinfo : EIATTR_EXIT_INSTR_OFFSETS
	.align		4
.L_1055:
        /*0124*/ 	.byte	0x04, 0x1c
        /*0126*/ 	.short	(.L_1057 - .L_1056)


	//   ....[0]....
.L_1056:
        /*0128*/ 	.word	0x00003620


	//   ....[1]....
        /*012c*/ 	.word	0x00003f40


	//   ....[2]....
        /*0130*/ 	.word	0x00004790


	//   ....[3]....
        /*0134*/ 	.word	0x00004fe0


	//   ....[4]....
        /*0138*/ 	.word	0x00005840


	//----- nvinfo : EIATTR_CRS_STACK_SIZE
	.align		4
.L_1057:
        /*013c*/ 	.byte	0x04, 0x1e
        /*013e*/ 	.short	(.L_1059 - .L_1058)
.L_1058:
        /*0140*/ 	.word	0x00000000


	//----- nvinfo : EIATTR_CBANK_PARAM_SIZE
	.align		4
.L_1059:
        /*0144*/ 	.byte	0x03, 0x19
        /*0146*/ 	.short	0x0048


	//----- nvinfo : EIATTR_PARAM_CBANK
	.align		4
        /*0148*/ 	.byte	0x04, 0x0a
        /*014a*/ 	.short	(.L_1061 - .L_1060)
	.align		4
.L_1060:
        /*014c*/ 	.word	index@(.nv.constant0._ZN4vllm31rms_norm_per_block_quant_kernelIN3c108BFloat16ENS1_13Float8_e4m3fnELb0ELb0ELi64EEEvPT0_PfPKT_S9_PKffiiPS7_l)
        /*0150*/ 	.short	0x0210
        /*0152*/ 	.short	0x0048


	//----- nvinfo : EIATTR_SW_WAR
	.align		4
.L_1061:
        /*0154*/ 	.byte	0x04, 0x36
        /*0156*/ 	.short	(.L_1063 - .L_1062)
.L_1062:
        /*0158*/ 	.word	0x00000008
.L_1063:


//--------------------- .nv.info._ZN4vllm31rms_norm_per_block_quant_kernelIN3c108BFloat16EaLb0ELb1ELi64EEEvPT0_PfPKT_S8_PKffiiPS6_l --------------------------
	.section	.nv.info._ZN4vllm31rms_norm_per_block_quant_kernelIN3c108BFloat16EaLb0ELb1ELi64EEEvPT0_PfPKT_S8_PKffiiPS6_l,"",@"SHT_CUDA_INFO"
	.sectionflags	@""
	.align	4


	//----- nvinfo : EIATTR_CUDA_API_VERSION
	.align		4
        /*0000*/ 	.byte	0x04, 0x37
        /*0002*/ 	.short	(.L_1065 - .L_1064)
.L_1064:
        /*0004*/ 	.word	0x00000082


	//----- nvinfo : EIATTR_KPARAM_INFO
	.align		4
.L_1065:
        /*0008*/ 	.byte	0x04, 0x17
        /*000a*/ 	.short	(.L_1067 - .L_1066)
.L_1066:
        /*000c*/ 	.word	0x00000000
        /*0010*/ 	.short	0x0009
        /*0012*/ 	.short	0x0040
        /*0014*/ 	.byte	0x00, 0xf0, 0x21, 0x00


	//----- nvinfo : EIATTR_KPARAM_INFO
	.align		4
.L_1067:
        /*0018*/ 	.byte	0x04, 0x17
        /*001a*/ 	.short	(.L_1069 - .L_1068)
.L_1068:
        /*001c*/ 	.word	0x00000000
        /*0020*/ 	.short	0x0008
        /*0022*/ 	.short	0x0038
        /*0024*/ 	.byte	0x00, 0xf0, 0x21, 0x00


	//----- nvinfo : EIATTR_KPARAM_INFO
	.align		4
.L_1069:
        /*0028*/ 	.byte	0x04, 0x17
        /*002a*/ 	.short	(.L_1071 - .L_1070)
.L_1070:
        /*002c*/ 	.word	0x00000000
        /*0030*/ 	.short	0x0007
        /*0032*/ 	.short	0x0030
        /*0034*/ 	.byte	0x00, 0xf0, 0x11, 0x00


	//----- nvinfo : EIATTR_KPARAM_INFO
	.align		4
.L_1071:
        /*0038*/ 	.byte	0x04, 0x17
        /*003a*/ 	.short	(.L_1073 - .L_1072)
.L_1072:
        /*003c*/ 	.word	0x00000000
        /*0040*/ 	.short	0x0006
        /*0042*/ 	.short	0x002c
        /*0044*/ 	.byte	0x00, 0xf0, 0x11, 0x00


	//----- nvinfo : EIATTR_KPARAM_INFO
	.align		4
.L_1073:
        /*0048*/ 	.byte	0x04, 0x17
        /*004a*/ 	.short	(.L_1075 - .L_1074)
.L_1074:
        /*004c*/ 	.word	0x00000000
        /*0050*/ 	.short	0x0005
        /*0052*/ 	.short	0x0028
        /*0054*/ 	.byte	0x00, 0xf0, 0x11, 0x00


	//----- nvinfo : EIATTR_KPARAM_INFO
	.align		4
.L_1075:
        /*0058*/ 	.byte	0x04, 0x17
        /*005a*/ 	.short	(.L_1077 - .L_1076)
.L_1076:
        /*005c*/ 	.word	0x00000000
        /*0060*/ 	.short	0x0004
        /*0062*/ 	.short	0x0020
        /*0064*/ 	.byte	0x00, 0xf0, 0x21, 0x00


	//----- nvinfo : EIATTR_KPARAM_INFO
	.align		4
.L_1077:
        /*0068*/ 	.byte	0x04, 0x17
        /*006a*/ 	.short	(.L_1079 - .L_1078)
.L_1078:
        /*006c*/ 	.word	0x00000000
        /*0070*/ 	.short	0x0003
        /*0072*/ 	.short	0x0018
        /*0074*/ 	.byte	0x00, 0xf0, 0x21, 0x00


	//----- nvinfo : EIATTR_KPARAM_INFO
	.align		4
.L_1079:
        /*0078*/ 	.byte	0x04, 0x17
        /*007a*/ 	.short	(.L_1081 - .L_1080)
.L_1080:
        /*007c*/ 	.word	0x00000000
        /*0080*/ 	.short	0x0002
        /*0082*/ 	.short	0x0010
        /*0084*/ 	.byte	0x00, 0xf0, 0x21, 0x00


	//----- nvinfo : EIATTR_KPARAM_INFO
	.align		4
.L_1081:
        /*0088*/ 	.byte	0x04, 0x17
        /*008a*/ 	.short	(.L_1083 - .L_1082)
.L_1082:
        /*008c*/ 	.word	0x00000000
        /*0090*/ 	.short	0x0001
        /*0092*/ 	.short	0x0008
        /*0094*/ 	.byte	0x00, 0xf0, 0x21, 0x00


	//----- nvinfo : EIATTR_KPARAM_INFO
	.align		4
.L_1083:
        /*0098*/ 	.byte	0x04, 0x17
        /*009a*/ 	.short	(.L_1085 - .L_1084)
.L_1084:
        /*009c*/ 	.word	0x00000000
        /*00a0*/ 	.short	0x0000
        /*00a2*/ 	.short	0x0000
        /*00a4*/ 	.byte	0x00, 0xf0, 0x21, 0x00


	//----- nvinfo : EIATTR_SPARSE_MMA_MASK
	.align		4
.L_1085:
        /*00a8*/ 	.byte	0x03, 0x50
        /*00aa*/ 	.short	0x0000


	//----- nvinfo : EIATTR_MAXREG_COUNT
	.align		4
        /*00ac*/ 	.byte	0x03, 0x1b
        /*00ae*/ 	.short	0x00ff


	//----- nvinfo : EIATTR_NUM_BARRIERS
	.align		4
        /*00b0*/ 	.byte	0x02, 0x4c
        /*00b2*/ 	.byte	0x01
	.zero		1


	//----- nvinfo : EIATTR_MERCURY_ISA_VERSION
	.align		4
        /*00b4*/ 	.byte	0x03, 0x5f
        /*00b6*/ 	.short	0x0101


	//----- nvinfo : EIATTR_UNUSED_LOAD_BYTE_OFFSET
	.align		4
        /*00b8*/ 	.byte	0x04, 0x44
        /*00ba*/ 	.short	(.L_1087 - .L_1086)


	//   ....[0]....
.L_1086:
        /*00bc*/ 	.word	0x000007c0
        /*00c0*/ 	.word	0x0000fff0


	//   ....[1]....
        /*00c4*/ 	.word	0x00000de0
        /*00c8*/ 	.word	0x0000fff0


	//----- nvinfo : EIATTR_COOP_GROUP_MASK_REGIDS
	.align		4
.L_1087:
        /*00cc*/ 	.byte	0x04, 0x29
        /*00ce*/ 	.short	(.L_1089 - .L_1088)


	//   ....[0]....
.L_1088:
        /*00d0*/ 	.word	0xffffffff


	//   ....[1]....
        /*00d4*/ 	.word	0xffffffff


	//   ....[2]....
        /*00d8*/ 	.word	0xffffffff


	//   ....[3]....
        /*00dc*/ 	.word	0xffffffff


	//   ....[4]....
        /*00e0*/ 	.word	0xffffffff


	//   ....[5]....
        /*00e4*/ 	.word	0xffffffff


	//   ....[6]....
        /*00e8*/ 	.word	0xffffffff


	//   ....[7]....
        /*00ec*/ 	.word	0xffffffff


	//   ....[8]....
        /*00f0*/ 	.word	0xffffffff


	//   ....[9]....
        /*00f4*/ 	.word	0xffffffff


	//----- nvinfo : EIATTR_COOP_GROUP_INSTR_OFFSETS
	.align		4
.L_1089:
        /*00f8*/ 	.byte	0x04, 0x28
        /*00fa*/ 	.short	(.L_1091 - .L_1090)


	//   ....[0]....
.L_1090:
        /*00fc*/ 	.word	0x00000610


	//   ....[1]....
        /*0100*/ 	.word	0x00000660


	//   ....[2]....
        /*0104*/ 	.word	0x000006a0


	//   ....[3]....
        /*0108*/ 	.word	0x000006d0


	//   ....[4]....
        /*010c*/ 	.word	0x000006f0


	//   ....[5]....
        /*0110*/ 	.word	0x00000c00


	//   ....[6]....
        /*0114*/ 	.word	0x00000c40


	//   ....[7]....
        /*0118*/ 	.word	0x00000c70


	//   ....[8]....
        /*011c*/ 	.word	0x00000c90


	//   ....[9]....
        /*0120*/ 	.word	0x00000cb0


	//----- nvinfo : EIATTR_EXIT_INSTR_OFFSETS
	.align		4
.L_1091:
        /*0124*/ 	.byte	0x04, 0x1c
        /*0126*/ 	.short	(.L_1093 - .L_1092)


	//   ....[0]....
.L_1092:
        /*0128*/ 	.word	0x000038a0


	//   ....[1]....
        /*012c*/ 	.word	0x00003fe0


	//   ....[2]....
        /*0130*/ 	.word	0x00004400


	//   ....[3]....
        /*0134*/ 	.word	0x00004810


	//   ....[4]....
        /*0138*/ 	.word	0x00004c30


	//----- nvinfo : EIATTR_CRS_STACK_SIZE
	.align		4
.L_1093:
        /*013c*/ 	.byte	0x04, 0x1e
        /*013e*/ 	.short	(.L_1095 - .L_1094)
.L_1094:
        /*0140*/ 	.word	0x00000000


	//----- nvinfo : EIATTR_CBANK_PARAM_SIZE
	.align		4
.L_1095:
        /*0144*/ 	.byte	0x03, 0x19
        /*0146*/ 	.short	0x0048


	//----- nvinfo : EIATTR_PARAM_CBANK
	.align		4
        /*0148*/ 	.byte	0x04, 0x0a
        /*014a*/ 	.short	(.L_1097 - .L_1096)
	.align		4
.L_1096:
        /*014c*/ 	.word	index@(.nv.constant0._ZN4vllm31rms_norm_per_block_quant_kernelIN3c108BFloat16EaLb0ELb1ELi64EEEvPT0_PfPKT_S8_PKffiiPS6_l)
        /*0150*/ 	.short	0x0210
        /*0152*/ 	.short	0x0048


	//----- nvinfo : EIATTR_SW_WAR
	.align		4
.L_1097:
        /*0154*/ 	.byte	0x04, 0x36
        /*0156*/ 	.short	(.L_1099 - .L_1098)
.L_1098:
        /*0158*/ 	.word	0x00000008
.L_1099:


//--------------------- .nv.info._ZN4vllm31rms_norm_per_block_quant_kernelIN3c108BFloat16ENS1_13Float8_e4m3fnELb0ELb1ELi64EEEvPT0_PfPKT_S9_PKffiiPS7_l --------------------------
	.section	.nv.info._ZN4vllm31rms_norm_per_block_quant_kernelIN3c108BFloat16ENS1_13Float8_e4m3fnELb0ELb1ELi64EEEvPT0_PfPKT_S9_PKffiiPS7_l,"",@"SHT_CUDA_INFO"
	.sectionflags	@""
	.align	4


	//----- nvinfo : EIATTR_CUDA_API_VERSION
	.align		4
        /*0000*/ 	.byte	0x04, 0x37
        /*0002*/ 	.short	(.L_1101 - .L_1100)
.L_1100:
        /*0004*/ 	.word	0x00000082


	//----- nvinfo : EIATTR_KPARAM_INFO
	.align		4
.L_1101:
        /*0008*/ 	.byte	0x04, 0x17
        /*000a*/ 	.short	(.L_1103 - .L_1102)
.L_1102:
        /*000c*/ 	.word	0x00000000
        /*0010*/ 	.short	0x0009
        /*0012*/ 	.short	0x0040
        /*0014*/ 	.byte	0x00, 0xf0, 0x21, 0x00


	//----- nvinfo : EIATTR_KPARAM_INFO
	.align		4
.L_1103:
        /*0018*/ 	.byte	0x04, 0x17
        /*001a*/ 	.short	(.L_1105 - .L_1104)
.L_1104:
        /*001c*/ 	.word	0x00000000
        /*0020*/ 	.short	0x0008
        /*0022*/ 	.short	0x0038
        /*0024*/ 	.byte	0x00, 0xf0, 0x21, 0x00


	//----- nvinfo : EIATTR_KPARAM_INFO
	.align		4
.L_1105:
        /*0028*/ 	.byte	0x04, 0x17
        /*002a*/ 	.short	(.L_1107 - .L_1106)
.L_1106:
        /*002c*/ 	.word	0x00000000
        /*0030*/ 	.short	0x0007
        /*0032*/ 	.short	0x0030
        /*0034*/ 	.byte	0x00, 0xf0, 0x11, 0x00


	//----- nvinfo : EIATTR_KPARAM_INFO
	.align		4
.L_1107:
        /*0038*/ 	.byte	0x04, 0x17
        /*003a*/ 	.short	(.L_1109 - .L_1108)
.L_1108:
        /*003c*/ 	.word	0x00000000
        /*0040*/ 	.short	0x0006
        /*0042*/ 	.short	0x002c
        /*0044*/ 	.byte	0x00, 0xf0, 0x11, 0x00


	//----- nvinfo : EIATTR_KPARAM_INFO
	.align		4
.L_1109:
        /*0048*/ 	.byte	0x04, 0x17
        /*004a*/ 	.short	(.L_1111 - .L_1110)
.L_1110:
        /*004c*/ 	.word	0x00000000
        /*0050*/ 	.short	0x0005
        /*0052*/ 	.short	0x0028
        /*0054*/ 	.byte	0x00, 0xf0, 0x11, 0x00


	//----- nvinfo : EIATTR_KPARAM_INFO
	.align		4
.L_1111:
        /*0058*/ 	.byte	0x04, 0x17
        /*005a*/ 	.short	(.L_1113 - .L_1112)
.L_1112:
        /*005c*/ 	.word	0x00000000
        /*0060*/ 	.short	0x0004
        /*0062*/ 	.short	0x0020
        /*0064*/ 	.byte	0x00, 0xf0, 0x21, 0x00


	//----- nvinfo : EIATTR_KPARAM_INFO
	.align		4
.L_1113:
        /*0068*/ 	.byte	0x04, 0x17
        /*006a*/ 	.short	(.L_1115 - .L_1114)
.L_1114:
        /*006c*/ 	.word	0x00000000
        /*0070*/ 	.short	0x0003
        /*0072*/ 	.short	0x0018
        /*0074*/ 	.byte	0x00, 0xf0, 0x21, 0x00


	//----- nvinfo : EIATTR_KPARAM_INFO
	.align		4
.L_1115:
        /*0078*/ 	.byte	0x04, 0x17
        /*007a*/ 	.short	(.L_1117 - .L_1116)
.L_1116:
        /*007c*/ 	.word	0x00000000
        /*0080*/ 	.short	0x0002
        /*0082*/ 	.short	0x0010
        /*0084*/ 	.byte	0x00, 0xf0, 0x21, 0x00


	//----- nvinfo : EIATTR_KPARAM_INFO
	.align		4
.L_1117:
        /*0088*/ 	.byte	0x04, 0x17
        /*008a*/ 	.short	(.L_1119 - .L_1118)
.L_1118:
        /*008c*/ 	.word	0x00000000
        /*0090*/ 	.short	0x0001
        /*0092*/ 	.short	0x0008
        /*0094*/ 	.byte	0x00, 0xf0, 0x21, 0x00


	//----- nvinfo : EIATTR_KPARAM_INFO
	.align		4
.L_1119:
        /*0098*/ 	.byte	0x04, 0x17
        /*009a*/ 	.short	(.L_1121 - .L_1120)
.L_1120:
        /*009c*/ 	.word	0x00000000
        /*00a0*/ 	.short	0x0000
        /*00a2*/ 	.short	0x0000
        /*00a4*/ 	.byte	0x00, 0xf0, 0x21, 0x00


	//----- nvinfo : EIATTR_SPARSE_MMA_MASK
	.align		4
.L_1121:
        /*00a8*/ 	.byte	0x03, 0x50
        /*00aa*/ 	.short	0x0000


	//----- nvinfo : EIATTR_MAXREG_COUNT
	.align		4
        /*00ac*/ 	.byte	0x03, 0x1b
        /*00ae*/ 	.short	0x00ff


	//----- nvinfo : EIATTR_NUM_BARRIERS
	.align		4
        /*00b0*/ 	.byte	0x02, 0x4c
        /*00b2*/ 	.byte	0x01
	.zero		1


	//----- nvinfo : EIATTR_MERCURY_ISA_VERSION
	.align		4
        /*00b4*/ 	.byte	0x03, 0x5f
        /*00b6*/ 	.short	0x0101


	//----- nvinfo : EIATTR_UNUSED_LOAD_BYTE_OFFSET
	.align		4
        /*00b8*/ 	.byte	0x04, 0x44
        /*00ba*/ 	.short	(.L_1123 - .L_1122)


	//   ....[0]....
.L_1122:
        /*00bc*/ 	.word	0x000007c0
        /*00c0*/ 	.word	0x0000fff0


	//   ....[1]....
        /*00c4*/ 	.word	0x00000de0
        /*00c8*/ 	.word	0x0000fff0


	//----- nvinfo : EIATTR_COOP_GROUP_MASK_REGIDS
	.align		4
.L_1123:
        /*00cc*/ 	.byte	0x04, 0x29
        /*00ce*/ 	.short	(.L_1125 - .L_1124)


	//   ....[0]....
.L_1124:
        /*00d0*/ 	.word	0xffffffff


	//   ....[1]....
        /*00d4*/ 	.word	0xffffffff


	//   ....[2]....
        /*00d8*/ 	.word	0xffffffff


	//   ....[3]....
        /*00dc*/ 	.word	0xffffffff


	//   ....[4]....
        /*00e0*/ 	.word	0xffffffff


	//   ....[5]....
        /*00e4*/ 	.word	0xffffffff


	//   ....[6]....
        /*00e8*/ 	.word	0xffffffff


	//   ....[7]....
        /*00ec*/ 	.word	0xffffffff


	//   ....[8]....
        /*00f0*/ 	.word	0xffffffff


	//   ....[9]....
        /*00f4*/ 	.word	0xffffffff


	//----- nvinfo : EIATTR_COOP_GROUP_INSTR_OFFSETS
	.align		4
.L_1125:
        /*00f8*/ 	.byte	0x04, 0x28
        /*00fa*/ 	.short	(.L_1127 - .L_1126)


	//   ....[0]....
.L_1126:
        /*00fc*/ 	.word	0x00000610


	//   ....[1]....
        /*0100*/ 	.word	0x00000640


	//   ....[2]....
        /*0104*/ 	.word	0x00000690


	//   ....[3]....
        /*0108*/ 	.word	0x000006d0


	//   ....[4]....
        /*010c*/ 	.word	0x000006f0


	//   ....[5]....
        /*0110*/ 	.word	0x00000c00


	//   ....[6]....
        /*0114*/ 	.word	0x00000c40


	//   ....[7]....
        /*0118*/ 	.word	0x00000c70


	//   ....[8]....
        /*011c*/ 	.word	0x00000c90


	//   ....[9]....
        /*0120*/ 	.word	0x00000cb0


	//----- nvinfo : EIATTR_EXIT_INSTR_OFFSETS
	.align		4
.L_1127:
        /*0124*/ 	.byte	0x04, 0x1c
        /*0126*/ 	.short	(.L_1129 - .L_1128)


	//   ....[0]....
.L_1128:
        /*0128*/ 	.word	0x000038a0


	//   ....[1]....
        /*012c*/ 	.word	0x000043f0


	//   ....[2]....
        /*0130*/ 	.word	0x00004c60


	//   ....[3]....
        /*0134*/ 	.word	0x000054c0


	//   ....[4]....
        /*0138*/ 	.word	0x00005d30


	//----- nvinfo : EIATTR_CRS_STACK_SIZE
	.align		4
.L_1129:
        /*013c*/ 	.byte	0x04, 0x1e
        /*013e*/ 	.short	(.L_1131 - .L_1130)
.L_1130:
        /*0140*/ 	.word	0x00000000


	//----- nvinfo : EIATTR_CBANK_PARAM_SIZE
	.align		4
.L_1131:
        /*0144*/ 	.byte	0x03, 0x19
        /*0146*/ 	.short	0x0048


	//----- nvinfo : EIATTR_PARAM_CBANK
	.align		4
        /*0148*/ 	.byte	0x04, 0x0a
        /*014a*/ 	.short	(.L_1133 - .L_1132)
	.align		4
.L_1132:
        /*014c*/ 	.word	index@(.nv.constant0._ZN4vllm31rms_norm_per_block_quant_kernelIN3c108BFloat16ENS1_13Float8_e4m3fnELb0ELb1ELi64EEEvPT0_PfPKT_S9_PKffiiPS7_l)
        /*0150*/ 	.short	0x0210
        /*0152*/ 	.short	0x0048


	//----- nvinfo : EIATTR_SW_WAR
	.align		4
.L_1133:
        /*0154*/ 	.byte	0x04, 0x36
        /*0156*/ 	.short	(.L_1135 - .L_1134)
.L_1134:
        /*0158*/ 	.word	0x00000008
.L_1135:


//--------------------- .nv.info._ZN4vllm31rms_norm_per_block_quant_kernelIN3c108BFloat16EaLb1ELb0ELi64EEEvPT0_PfPKT_S8_PKffiiPS6_l --------------------------
	.section	.nv.info._ZN4vllm31rms_norm_per_block_quant_kernelIN3c108BFloat16EaLb1ELb0ELi64EEEvPT0_PfPKT_S8_PKffiiPS6_l,"",@"SHT_CUDA_INFO"
	.sectionflags	@""
	.align	4


	//----- nvinfo : EIATTR_CUDA_API_VERSION
	.align		4
        /*0000*/ 	.byte	0x04, 0x37
        /*0002*/ 	.short	(.L_1137 - .L_1136)
.L_1136:
        /*0004*/ 	.word	0x00000082


	//----- nvinfo : EIATTR_KPARAM_INFO
	.align		4
.L_1137:
        /*0008*/ 	.byte	0x04, 0x17
        /*000a*/ 	.short	(.L_1139 - .L_1138)
.L_1138:
        /*000c*/ 	.word	0x00000000
        /*0010*/ 	.short	0x0009
        /*0012*/ 	.short	0x0040
        /*0014*/ 	.byte	0x00, 0xf0, 0x21, 0x00


	//----- nvinfo : EIATTR_KPARAM_INFO
	.align		4
.L_1139:
        /*0018*/ 	.byte	0x04, 0x17
        /*001a*/ 	.short	(.L_1141 - .L_1140)
.L_1140:
        /*001c*/ 	.word	0x00000000
        /*0020*/ 	.short	0x0008
        /*0022*/ 	.short	0x0038
        /*0024*/ 	.byte	0x00, 0xf0, 0x21, 0x00


	//----- nvinfo : EIATTR_KPARAM_INFO
	.align		4
.L_1141:
        /*0028*/ 	.byte	0x04, 0x17
        /*002a*/ 	.short	(.L_1143 - .L_1142)
.L_1142:
        /*002c*/ 	.word	0x00000000
        /*0030*/ 	.short	0x0007
        /*0032*/ 	.short	0x0030
        /*0034*/ 	.byte	0x00, 0xf0, 0x11, 0x00


	//----- nvinfo : EIATTR_KPARAM_INFO
	.align		4
.L_1143:
        /*0038*/ 	.byte	0x04, 0x17
        /*003a*/ 	.short	(.L_1145 - .L_1144)
.L_1144:
        /*003c*/ 	.word	0x00000000
        /*0040*/ 	.short	0x0006
        /*0042*/ 	.short	0x002c
        /*0044*/ 	.byte	0x00, 0xf0, 0x11, 0x00


	//----- nvinfo : EIATTR_KPARAM_INFO
	.align		4
.L_1145:
        /*0048*/ 	.byte	0x04, 0x17
        /*004a*/ 	.short	(.L_1147 - .L_1146)
.L_1146:
        /*004c*/ 	.word	0x00000000
        /*0050*/ 	.short	0x0005
        /*0052*/ 	.short	0x0028
        /*0054*/ 	.byte	0x00, 0xf0, 0x11, 0x00


	//----- nvinfo : EIATTR_KPARAM_INFO
	.align		4
.L_1147:
        /*0058*/ 	.byte	0x04, 0x17
        /*005a*/ 	.short	(.L_1149 - .L_1148)
.L_1148:
        /*005c*/ 	.word	0x00000000
        /*0060*/ 	.short	0x0004
        /*0062*/ 	.short	0x0020
        /*0064*/ 	.byte	0x00, 0xf0, 0x21, 0x00


	//----- nvinfo : EIATTR_KPARAM_INFO
	.align		4
.L_1149:
        /*0068*/ 	.byte	0x04, 0x17
        /*006a*/ 	.short	(.L_1151 - .L_1150)
.L_1150:
        /*006c*/ 	.word	0x00000000
        /*0070*/ 	.short	0x0003
        /*0072*/ 	.short	0x0018
        /*0074*/ 	.byte	0x00, 0xf0, 0x21, 0x00


	//----- nvinfo : EIATTR_KPARAM_INFO
	.align		4
.L_1151:
        /*0078*/ 	.byte	0x04, 0x17
        /*007a*/ 	.short	(.L_1153 - .L_1152)
.L_1152:
        /*007c*/ 	.word	0x00000000
        /*0080*/ 	.short	0x0002
        /*0082*/ 	.short	0x0010
        /*0084*/ 	.byte	0x00, 0xf0, 0x21, 0x00


	//----- nvinfo : EIATTR_KPARAM_INFO
	.align		4
.L_1153:
        /*0088*/ 	.byte	0x04, 0x17
        /*008a*/ 	.short	(.L_1155 - .L_1154)
.L_1154:
        /*008c*/ 	.word	0x00000000
        /*0090*/ 	.short	0x0001
        /*0092*/ 	.short	0x0008
        /*0094*/ 	.byte	0x00, 0xf0, 0x21, 0x00


	//----- nvinfo : EIATTR_KPARAM_INFO
	.align		4
.L_1155:
        /*0098*/ 	.byte	0x04, 0x17
        /*009a*/ 	.short	(.L_1157 - .L_1156)
.L_1156:
        /*009c*/ 	.word	0x00000000
        /*00a0*/ 	.short	0x0000
        /*00a2*/ 	.short	0x0000
        /*00a4*/ 	.byte	0x00, 0xf0, 0x21, 0x00


	//----- nvinfo : EIATTR_SPARSE_MMA_MASK
	.align		4
.L_1157:
        /*00a8*/ 	.byte	0x03, 0x50
        /*00aa*/ 	.short	0x0000


	//----- nvinfo : EIATTR_MAXREG_COUNT
	.align		4
        /*00ac*/ 	.byte	0x03, 0x1b
        /*00ae*/ 	.short	0x00ff


	//----- nvinfo : EIATTR_NUM_BARRIERS
	.align		4
        /*00b0*/ 	.byte	0x02, 0x4c
        /*00b2*/ 	.byte	0x01
	.zero		1


	//----- nvinfo : EIATTR_MERCURY_ISA_VERSION
	.align		4
        /*00b4*/ 	.byte	0x03, 0x5f
        /*00b6*/ 	.short	0x0101


	//----- nvinfo : EIATTR_UNUSED_LOAD_BYTE_OFFSET
	.align		4
        /*00b8*/ 	.byte	0x04, 0x44
        /*00ba*/ 	.short	(.L_1159 - .L_1158)


	//   ....[0]....
.L_1158:
        /*00bc*/ 	.word	0x00000b90
        /*00c0*/ 	.word	0x0000fff0


	//   ....[1]....
        /*00c4*/ 	.word	0x000011b0
        /*00c8*/ 	.word	0x0000fff0


	//----- nvinfo : EIATTR_COOP_GROUP_MASK_REGIDS
	.align		4
.L_1159:
        /*00cc*/ 	.byte	0x04, 0x29
        /*00ce*/ 	.short	(.L_1161 - .L_1160)


	//   ....[0]....
.L_1160:
        /*00d0*/ 	.word	0xffffffff


	//   ....[1]....
        /*00d4*/ 	.word	0xffffffff


	//   ....[2]....
        /*00d8*/ 	.word	0xffffffff


	//   ....[3]....
        /*00dc*/ 	.word	0xffffffff


	//   ....[4]....
        /*00e0*/ 	.word	0xffffffff


	//   ....[5]....
        /*00e4*/ 	.word	0xffffffff


	//   ....[6]....
        /*00e8*/ 	.word	0xffffffff


	//   ....[7]....
        /*00ec*/ 	.word	0xffffffff


	//   ....[8]....
        /*00f0*/ 	.word	0xffffffff


	//   ....[9]....
        /*00f4*/ 	.word	0xffffffff


	//----- nvinfo : EIATTR_COOP_GROUP_INSTR_OFFSETS
	.align		4
.L_1161:
        /*00f8*/ 	.byte	0x04, 0x28
        /*00fa*/ 	.short	(.L_1163 - .L_1162)


	//   ....[0]....
.L_1162:
        /*00fc*/ 	.word	0x000009e0


	//   ....[1]....
        /*0100*/ 	.word	0x00000a10


	//   ....[2]....
        /*0104*/ 	.word	0x00000a60


	//   ....[3]....
        /*0108*/ 	.word	0x00000aa0


	//   ....[4]....
        /*010c*/ 	.word	0x00000ac0


	//   ....[5]....
        /*0110*/ 	.word	0x00000fd0


	//   ....[6]....
        /*0114*/ 	.word	0x00001010


	//   ....[7]....
        /*0118*/ 	.word	0x00001040


	//   ....[8]....
        /*011c*/ 	.word	0x00001060


	//   ....[9]....
        /*0120*/ 	.word	0x00001080


	//----- nvinfo : EIATTR_EXIT_INSTR_OFFSETS
	.align		4
.L_1163:
        /*0124*/ 	.byte	0x04, 0x1c
        /*0126*/ 	.short	(.L_1165 - .L_1164)


	//   ....[0]....
.L_1164:
        /*0128*/ 	.word	0x00003d00


	//   ....[1]....
        /*012c*/ 	.word	0x00004300


	//   ....[2]....
        /*0130*/ 	.word	0x00004810


	//   ....[3]....
        /*0134*/ 	.word	0x00004d20


	//   ....[4]....
        /*0138*/ 	.word	0x00005240


	//----- nvinfo : EIATTR_CRS_STACK_SIZE
	.align		4
.L_1165:
        /*013c*/ 	.byte	0x04, 0x1e
        /*013e*/ 	.short	(.L_1167 - .L_1166)
.L_1166:
        /*0140*/ 	.word	0x00000000


	//----- nvinfo : EIATTR_CBANK_PARAM_SIZE
	.align		4
.L_1167:
        /*0144*/ 	.byte	0x03, 0x19
        /*0146*/ 	.short	0x0048


	//----- nvinfo : EIATTR_PARAM_CBANK
	.align		4
        /*0148*/ 	.byte	0x04, 0x0a
        /*014a*/ 	.short	(.L_1169 - .L_1168)
	.align		4
.L_1168:
        /*014c*/ 	.word	index@(.nv.constant0._ZN4vllm31rms_norm_per_block_quant_kernelIN3c108BFloat16EaLb1ELb0ELi64EEEvPT0_PfPKT_S8_PKffiiPS6_l)
        /*0150*/ 	.short	0x0210
        /*0152*/ 	.short	0x0048


	//----- nvinfo : EIATTR_SW_WAR
	.align		4
.L_1169:
        /*0154*/ 	.byte	0x04, 0x36
        /*0156*/ 	.short	(.L_1171 - .L_1170)
.L_1170:
        /*0158*/ 	.word	0x00000008
.L_1171:


//--------------------- .nv.info._ZN4vllm31rms_norm_per_block_quant_kernelIN3c108BFloat16ENS1_13Float8_e4m3fnELb1ELb0ELi64EEEvPT0_PfPKT_S9_PKffiiPS7_l --------------------------
	.section	.nv.info._ZN4vllm31rms_norm_per_block_quant_kernelIN3c108BFloat16ENS1_13Float8_e4m3fnELb1ELb0ELi64EEEvPT0_PfPKT_S9_PKffiiPS7_l,"",@"SHT_CUDA_INFO"
	.sectionflags	@""
	.align	4


	//----- nvinfo : EIATTR_CUDA_API_VERSION
	.align		4
        /*0000*/ 	.byte	0x04, 0x37
        /*0002*/ 	.short	(.L_1173 - .L_1172)
.L_1172:
        /*0004*/ 	.word	0x00000082


	//----- nvinfo : EIATTR_KPARAM_INFO
	.align		4
.L_1173:
        /*0008*/ 	.byte	0x04, 0x17
        /*000a*/ 	.short	(.L_1175 - .L_1174)
.L_1174:
        /*000c*/ 	.word	0x00000000
        /*0010*/ 	.short	0x0009
        /*0012*/ 	.short	0x0040
        /*0014*/ 	.byte	0x00, 0xf0, 0x21, 0x00


	//----- nvinfo : EIATTR_KPARAM_INFO
	.align		4
.L_1175:
        /*0018*/ 	.byte	0x04, 0x17
        /*001a*/ 	.short	(.L_1177 - .L_1176)
.L_1176:
        /*001c*/ 	.word	0x00000000
        /*0020*/ 	.short	0x0008
        /*0022*/ 	.short	0x0038
        /*0024*/ 	.byte	0x00, 0xf0, 0x21, 0x00


	//----- nvinfo : EIATTR_KPARAM_INFO
	.align		4
.L_1177:
        /*0028*/ 	.byte	0x04, 0x17
        /*002a*/ 	.short	(.L_1179 - .L_1178)
.L_1178:
        /*002c*/ 	.word	0x00000000
        /*0030*/ 	.short	0x0007
        /*0032*/ 	.short	0x0030
        /*0034*/ 	.byte	0x00, 0xf0, 0x11, 0x00


	//----- nvinfo : EIATTR_KPARAM_INFO
	.align		4
.L_1179:
        /*0038*/ 	.byte	0x04, 0x17
        /*003a*/ 	.short	(.L_1181 - .L_1180)
.L_1180:
        /*003c*/ 	.word	0x00000000
        /*0040*/ 	.short	0x0006
        /*0042*/ 	.short	0x002c
        /*0044*/ 	.byte	0x00, 0xf0, 0x11, 0x00


	//----- nvinfo : EIATTR_KPARAM_INFO
	.align		4
.L_1181:
        /*0048*/ 	.byte	0x04, 0x17
        /*004a*/ 	.short	(.L_1183 - .L_1182)
.L_1182:
        /*004c*/ 	.word	0x00000000
        /*0050*/ 	.short	0x0005
        /*0052*/ 	.short	0x0028
        /*0054*/ 	.byte	0x00, 0xf0, 0x11, 0x00


	//----- nvinfo : EIATTR_KPARAM_INFO
	.align		4
.L_1183:
        /*0058*/ 	.byte	0x04, 0x17
        /*005a*/ 	.short	(.L_1185 - .L_1184)
.L_1184:
        /*005c*/ 	.word	0x00000000
        /*0060*/ 	.short	0x0004
        /*0062*/ 	.short	0x0020
        /*0064*/ 	.byte	0x00, 0xf0, 0x21, 0x00


	//----- nvinfo : EIATTR_KPARAM_INFO
	.align		4
.L_1185:
        /*0068*/ 	.byte	0x04, 0x17
        /*006a*/ 	.short	(.L_1187 - .L_1186)
.L_1186:
        /*006c*/ 	.word	0x00000000
        /*0070*/ 	.short	0x0003
        /*0072*/ 	.short	0x0018
        /*0074*/ 	.byte	0x00, 0xf0, 0x21, 0x00


	//----- nvinfo : EIATTR_KPARAM_INFO
	.align		4
.L_1187:
        /*0078*/ 	.byte	0x04, 0x17
        /*007a*/ 	.short	(.L_1189 - .L_1188)
.L_1188:
        /*007c*/ 	.word	0x00000000
        /*0080*/ 	.short	0x0002
        /*0082*/ 	.short	0x0010
        /*0084*/ 	.byte	0x00, 0xf0, 0x21, 0x00


	//----- nvinfo : EIATTR_KPARAM_INFO
	.align		4
.L_1189:
        /*0088*/ 	.byte	0x04, 0x17
        /*008a*/ 	.short	(.L_1191 - .L_1190)
.L_1190:
        /*008c*/ 	.word	0x00000000
        /*0090*/ 	.short	0x0001
        /*0092*/ 	.short	0x0008
        /*0094*/ 	.byte	0x00, 0xf0, 0x21, 0x00


	//----- nvinfo : EIATTR_KPARAM_INFO
	.align		4
.L_1191:
        /*0098*/ 	.byte	0x04, 0x17
        /*009a*/ 	.short	(.L_1193 - .L_1192)
.L_1192:
        /*009c*/ 	.word	0x00000000
        /*00a0*/ 	.short	0x0000
        /*00a2*/ 	.short	0x0000
        /*00a4*/ 	.byte	0x00, 0xf0, 0x21, 0x00


	//----- nvinfo : EIATTR_SPARSE_MMA_MASK
	.align		4
.L_1193:
        /*00a8*/ 	.byte	0x03, 0x50
        /*00aa*/ 	.short	0x0000


	//----- nvinfo : EIATTR_MAXREG_COUNT
	.align		4
        /*00ac*/ 	.byte	0x03, 0x1b
        /*00ae*/ 	.short	0x00ff


	//----- nvinfo : EIATTR_NUM_BARRIERS
	.align		4
        /*00b0*/ 	.byte	0x02, 0x4c
        /*00b2*/ 	.byte	0x01
	.zero		1


	//----- nvinfo : EIATTR_MERCURY_ISA_VERSION
	.align		4
        /*00b4*/ 	.byte	0x03, 0x5f
        /*00b6*/ 	.short	0x0101


	//----- nvinfo : EIATTR_UNUSED_LOAD_BYTE_OFFSET
	.align		4
        /*00b8*/ 	.byte	0x04, 0x44
        /*00ba*/ 	.short	(.L_1195 - .L_1194)


	//   ....[0]....
.L_1194:
        /*00bc*/ 	.word	0x00000b90
        /*00c0*/ 	.word	0x0000fff0


	//   ....[1]....
        /*00c4*/ 	.word	0x000011b0
        /*00c8*/ 	.word	0x0000fff0


	//----- nvinfo : EIATTR_COOP_GROUP_MASK_REGIDS
	.align		4
.L_1195:
        /*00cc*/ 	.byte	0x04, 0x29
        /*00ce*/ 	.short	(.L_1197 - .L_1196)


	//   ....[0]....
.L_1196:
        /*00d0*/ 	.word	0xffffffff


	//   ....[1]....
        /*00d4*/ 	.word	0xffffffff


	//   ....[2]....
        /*00d8*/ 	.word	0xffffffff


	//   ....[3]....
        /*00dc*/ 	.word	0xffffffff


	//   ....[4]....
        /*00e0*/ 	.word	0xffffffff


	//   ....[5]....
        /*00e4*/ 	.word	0xffffffff


	//   ....[6]....
        /*00e8*/ 	.word	0xffffffff


	//   ....[7]....
        /*00ec*/ 	.word	0xffffffff


	//   ....[8]....
        /*00f0*/ 	.word	0xffffffff


	//   ....[9]....
        /*00f4*/ 	.word	0xffffffff


	//----- nvinfo : EIATTR_COOP_GROUP_INSTR_OFFSETS
	.align		4
.L_1197:
        /*00f8*/ 	.byte	0x04, 0x28
        /*00fa*/ 	.short	(.L_1199 - .L_1198)


	//   ....[0]....
.L_1198:
        /*00fc*/ 	.word	0x000009e0


	//   ....[1]....
        /*0100*/ 	.word	0x00000a10


	//   ....[2]....
        /*0104*/ 	.word	0x00000a60


	//   ....[3]....
        /*0108*/ 	.word	0x00000aa0


	//   ....[4]....
        /*010c*/ 	.word	0x00000ac0


	//   ....[5]....
        /*0110*/ 	.word	0x00000fd0


	//   ....[6]....
        /*0114*/ 	.word	0x00001010


	//   ....[7]....
        /*0118*/ 	.word	0x00001040


	//   ....[8]....
        /*011c*/ 	.word	0x00001060


	//   ....[9]....
        /*0120*/ 	.word	0x00001080


	//----- nvinfo : EIATTR_EXIT_INSTR_OFFSETS
	.align		4
.L_1199:
        /*0124*/ 	.byte	0x04, 0x1c
        /*0126*/ 	.short	(.L_1201 - .L_1200)


	//   ....[0]....
.L_1200:
        /*0128*/ 	.word	0x00003d00


	//   ....[1]....
        /*012c*/ 	.word	0x00004720


	//   ....[2]....
        /*0130*/ 	.word	0x00005080


	//   ....[3]....
        /*0134*/ 	.word	0x000059e0


	//   ....[4]....
        /*0138*/ 	.word	0x00006350


	//----- nvinfo : EIATTR_CRS_STACK_SIZE
	.align		4
.L_1201:
        /*013c*/ 	.byte	0x04, 0x1e
        /*013e*/ 	.short	(.L_1203 - .L_1202)
.L_1202:
        /*0140*/ 	.word	0x00000000


	//----- nvinfo : EIATTR_CBANK_PARAM_SIZE
	.align		4
.L_1203:
        /*0144*/ 	.byte	0x03, 0x19
        /*0146*/ 	.short	0x0048


	//----- nvinfo : EIATTR_PARAM_CBANK
	.align		4
        /*0148*/ 	.byte	0x04, 0x0a
        /*014a*/ 	.short	(.L_1205 - .L_1204)
	.align		4
.L_1204:
        /*014c*/ 	.word	index@(.nv.constant0._ZN4vllm31rms_norm_per_block_quant_kernelIN3c108BFloat16ENS1_13Float8_e4m3fnELb1ELb0ELi64EEEvPT0_PfPKT_S9_PKffiiPS7_l)
        /*0150*/ 	.short	0x0210
        /*0152*/ 	.short	0x0048


	//----- nvinfo : EIATTR_SW_WAR
	.align		4
.L_1205:
        /*0154*/ 	.byte	0x04, 0x36
        /*0156*/ 	.short	(.L_1207 - .L_1206)
.L_1206:
        /*0158*/ 	.word	0x00000008
.L_1207:


//--------------------- .nv.info._ZN4vllm31rms_norm_per_block_quant_kernelIN3c108BFloat16EaLb1ELb1ELi64EEEvPT0_PfPKT_S8_PKffiiPS6_l --------------------------
	.section	.nv.info._ZN4vllm31rms_norm_per_block_quant_kernelIN3c108BFloat16EaLb1ELb1ELi64EEEvPT0_PfPKT_S8_PKffiiPS6_l,"",@"SHT_CUDA_INFO"
	.sectionflags	@""
	.align	4


	//----- nvinfo : EIATTR_CUDA_API_VERSION
	.align		4
        /*0000*/ 	.byte	0x04, 0x37
        /*0002*/ 	.short	(.L_1209 - .L_1208)
.L_1208:
        /*0004*/ 	.word	0x00000082


	//----- nvinfo : EIATTR_KPARAM_INFO
	.align		4
.L_1209:
        /*0008*/ 	.byte	0x04, 0x17
        /*000a*/ 	.short	(.L_1211 - .L_1210)
.L_1210:
        /*000c*/ 	.word	0x00000000
        /*0010*/ 	.short	0x0009
        /*0012*/ 	.short	0x0040
        /*0014*/ 	.byte	0x00, 0xf0, 0x21, 0x00


	//----- nvinfo : EIATTR_KPARAM_INFO
	.align		4
.L_1211:
        /*0018*/ 	.byte	0x04, 0x17
        /*001a*/ 	.short	(.L_1213 - .L_1212)
.L_1212:
        /*001c*/ 	.word	0x00000000
        /*0020*/ 	.short	0x0008
        /*0022*/ 	.short	0x0038
        /*0024*/ 	.byte	0x00, 0xf0, 0x21, 0x00


	//----- nvinfo : EIATTR_KPARAM_INFO
	.align		4
.L_1213:
        /*0028*/ 	.byte	0x04, 0x17
        /*002a*/ 	.short	(.L_1215 - .L_1214)
.L_1214:
        /*002c*/ 	.word	0x00000000
        /*0030*/ 	.short	0x0007
        /*0032*/ 	.short	0x0030
        /*0034*/ 	.byte	0x00, 0xf0, 0x11, 0x00


	//----- nvinfo : EIATTR_KPARAM_INFO
	.align		4
.L_1215:
        /*0038*/ 	.byte	0x04, 0x17
        /*003a*/ 	.short	(.L_1217 - .L_1216)
.L_1216:
        /*003c*/ 	.word	0x00000000
        /*0040*/ 	.short	0x0006
        /*0042*/ 	.short	0x002c
        /*0044*/ 	.byte	0x00, 0xf0, 0x11, 0x00


	//----- nvinfo : EIATTR_KPARAM_INFO
	.align		4
.L_1217:
        /*0048*/ 	.byte	0x04, 0x17
        /*004a*/ 	.short	(.L_1219 - .L_1218)
.L_1218:
        /*004c*/ 	.word	0x00000000
        /*0050*/ 	.short	0x0005
        /*0052*/ 	.short	0x0028
        /*0054*/ 	.byte	0x00, 0xf0, 0x11, 0x00


	//----- nvinfo : EIATTR_KPARAM_INFO
	.align		4
.L_1219:
        /*0058*/ 	.byte	0x04, 0x17
        /*005a*/ 	.short	(.L_1221 - .L_1220)
.L_1220:
        /*005c*/ 	.word	0x00000000
        /*0060*/ 	.short	0x0004
        /*0062*/ 	.short	0x0020
        /*0064*/ 	.byte	0x00, 0xf0, 0x21, 0x00


	//----- nvinfo : EIATTR_KPARAM_INFO
	.align		4
.L_1221:
        /*0068*/ 	.byte	0x04, 0x17
        /*006a*/ 	.short	(.L_1223 - .L_1222)
.L_1222:
        /*006c*/ 	.word	0x00000000
        /*0070*/ 	.short	0x0003
        /*0072*/ 	.short	0x0018
        /*0074*/ 	.byte	0x00, 0xf0, 0x21, 0x00


	//----- nvinfo : EIATTR_KPARAM_INFO
	.align		4
.L_1223:
        /*0078*/ 	.byte	0x04, 0x17
        /*007a*/ 	.short	(.L_1225 - .L_1224)
.L_1224:
        /*007c*/ 	.word	0x00000000
        /*0080*/ 	.short	0x0002
        /*0082*/ 	.short	0x0010
        /*0084*/ 	.byte	0x00, 0xf0, 0x21, 0x00


	//----- nvinfo : EIATTR_KPARAM_INFO
	.align		4
.L_1225:
        /*0088*/ 	.byte	0x04, 0x17
        /*008a*/ 	.short	(.L_1227 - .L_1226)
.L_1226:
        /*008c*/ 	.word	0x00000000
        /*0090*/ 	.short	0x0001
        /*0092*/ 	.short	0x0008
        /*0094*/ 	.byte	0x00, 0xf0, 0x21, 0x00


	//----- nvinfo : EIATTR_KPARAM_INFO
	.align		4
.L_1227:
        /*0098*/ 	.byte	0x04, 0x17
        /*009a*/ 	.short	(.L_1229 - .L_1228)
.L_1228:
        /*009c*/ 	.word	0x00000000
        /*00a0*/ 	.short	0x0000
        /*00a2*/ 	.short	0x0000
        /*00a4*/ 	.byte	0x00, 0xf0, 0x21, 0x00


	//----- nvinfo : EIATTR_SPARSE_MMA_MASK
	.align		4
.L_1229:
        /*00a8*/ 	.byte	0x03, 0x50
        /*00aa*/ 	.short	0x0000


	//----- nvinfo : EIATTR_MAXREG_COUNT
	.align		4
        /*00ac*/ 	.byte	0x03, 0x1b
        /*00ae*/ 	.short	0x00ff


	//----- nvinfo : EIATTR_NUM_BARRIERS
	.align		4
        /*00b0*/ 	.byte	0x02, 0x4c
        /*00b2*/ 	.byte	0x01
	.zero		1


	//----- nvinfo : EIATTR_MERCURY_ISA_VERSION
	.align		4
        /*00b4*/ 	.byte	0x03, 0x5f
        /*00b6*/ 	.short	0x0101


	//----- nvinfo : EIATTR_UNUSED_LOAD_BYTE_OFFSET
	.align		4
        /*00b8*/ 	.byte	0x04, 0x44
        /*00ba*/ 	.short	(.L_1231 - .L_1230)


	//   ....[0]....
.L_1230:
        /*00bc*/ 	.word	0x00000b90
        /*00c0*/ 	.word	0x0000fff0


	//   ....[1]....
        /*00c4*/ 	.word	0x000011b0
        /*00c8*/ 	.word	0x0000fff0


	//----- nvinfo : EIATTR_COOP_GROUP_MASK_REGIDS
	.align		4
.L_1231:
        /*00cc*/ 	.byte	0x04, 0x29
        /*00ce*/ 	.short	(.L_1233 - .L_1232)


	//   ....[0]....
.L_1232:
        /*00d0*/ 	.word	0xffffffff


	//   ....[1]....
        /*00d4*/ 	.word	0xffffffff


	//   ....[2]....
        /*00d8*/ 	.word	0xffffffff


	//   ....[3]....
        /*00dc*/ 	.word	0xffffffff


	//   ....[4]....
        /*00e0*/ 	.word	0xffffffff


	//   ....[5]....
        /*00e4*/ 	.word	0xffffffff


	//   ....[6]....
        /*00e8*/ 	.word	0xffffffff


	//   ....[7]....
        /*00ec*/ 	.word	0xffffffff


	//   ....[8]....
        /*00f0*/ 	.word	0xffffffff


	//   ....[9]....
        /*00f4*/ 	.word	0xffffffff


	//----- nvinfo : EIATTR_COOP_GROUP_INSTR_OFFSETS
	.align		4
.L_1233:
        /*00f8*/ 	.byte	0x04, 0x28
        /*00fa*/ 	.short	(.L_1235 - .L_1234)


	//   ....[0]....
.L_1234:
        /*00fc*/ 	.word	0x000009e0


	//   ....[1]....
        /*0100*/ 	.word	0x00000a10


	//   ....[2]....
        /*0104*/ 	.word	0x00000a60


	//   ....[3]....
        /*0108*/ 	.word	0x00000aa0


	//   ....[4]....
        /*010c*/ 	.word	0x00000ac0


	//   ....[5]....
        /*0110*/ 	.word	0x00000fd0


	//   ....[6]....
        /*0114*/ 	.word	0x00001010


	//   ....[7]....
        /*0118*/ 	.word	0x00001040


	//   ....[8]....
        /*011c*/ 	.word	0x00001060


	//   ....[9]....
        /*0120*/ 	.word	0x00001080


	//----- nvinfo : EIATTR_EXIT_INSTR_OFFSETS
	.align		4
.L_1235:
        /*0124*/ 	.byte	0x04, 0x1c
        /*0126*/ 	.short	(.L_1237 - .L_1236)


	//   ....[0]....
.L_1236:
        /*0128*/ 	.word	0x00003f20


	//   ....[1]....
        /*012c*/ 	.word	0x00004780


	//   ....[2]....
        /*0130*/ 	.word	0x00004cb0


	//   ....[3]....
        /*0134*/ 	.word	0x000051d0


	//   ....[4]....
        /*0138*/ 	.word	0x00005710


	//----- nvinfo : EIATTR_CRS_STACK_SIZE
	.align		4
.L_1237:
        /*013c*/ 	.byte	0x04, 0x1e
        /*013e*/ 	.short	(.L_1239 - .L_1238)
.L_1238:
        /*0140*/ 	.word	0x00000000


	//----- nvinfo : EIATTR_CBANK_PARAM_SIZE
	.align		4
.L_1239:
        /*0144*/ 	.byte	0x03, 0x19
        /*0146*/ 	.short	0x0048


	//----- nvinfo : EIATTR_PARAM_CBANK
	.align		4
        /*0148*/ 	.byte	0x04, 0x0a
        /*014a*/ 	.short	(.L_1241 - .L_1240)
	.align		4
.L_1240:
        /*014c*/ 	.word	index@(.nv.constant0._ZN4vllm31rms_norm_per_block_quant_kernelIN3c108BFloat16EaLb1ELb1ELi64EEEvPT0_PfPKT_S8_PKffiiPS6_l)
        /*0150*/ 	.short	0x0210
        /*0152*/ 	.short	0x0048


	//----- nvinfo : EIATTR_SW_WAR
	.align		4
.L_1241:
        /*0154*/ 	.byte	0x04, 0x36
        /*0156*/ 	.short	(.L_1243 - .L_1242)
.L_1242:
        /*0158*/ 	.word	0x00000008
.L_1243:


//--------------------- .nv.info._ZN4vllm31rms_norm_per_block_quant_kernelIN3c108BFloat16ENS1_13Float8_e4m3fnELb1ELb1ELi64EEEvPT0_PfPKT_S9_PKffiiPS7_l --------------------------
	.section	.nv.info._ZN4vllm31rms_norm_per_block_quant_kernelIN3c108BFloat16ENS1_13Float8_e4m3fnELb1ELb1ELi64EEEvPT0_PfPKT_S9_PKffiiPS7_l,"",@"SHT_CUDA_INFO"
	.sectionflags	@""
	.align	4


	//----- nvinfo : EIATTR_CUDA_API_VERSION
	.align		4
        /*0000*/ 	.byte	0x04, 0x37
        /*0002*/ 	.short	(.L_1245 - .L_1244)
.L_1244:
        /*0004*/ 	.word	0x00000082


	//----- nvinfo : EIATTR_KPARAM_INFO
	.align		4
.L_1245:
        /*0008*/ 	.byte	0x04, 0x17
        /*000a*/ 	.short	(.L_1247 - .L_1246)
.L_1246:
        /*000c*/ 	.word	0x00000000
        /*0010*/ 	.short	0x0009
        /*0012*/ 	.short	0x0040
        /*0014*/ 	.byte	0x00, 0xf0, 0x21, 0x00


	//----- nvinfo : EIATTR_KPARAM_INFO
	.align		4
.L_1247:
        /*0018*/ 	.byte	0x04, 0x17
        /*001a*/ 	.short	(.L_1249 - .L_1248)
.L_1248:
        /*001c*/ 	.word	0x00000000
        /*0020*/ 	.short	0x0008
        /*0022*/ 	.short	0x0038
        /*0024*/ 	.byte	0x00, 0xf0, 0x21, 0x00


	//----- nvinfo : EIATTR_KPARAM_INFO
	.align		4
.L_1249:
        /*0028*/ 	.byte	0x04, 0x17
        /*002a*/ 	.short	(.L_1251 - .L_1250)
.L_1250:
        /*002c*/ 	.word	0x00000000
        /*0030*/ 	.short	0x0007
        /*0032*/ 	.short	0x0030
        /*0034*/ 	.byte	0x00, 0xf0, 0x11, 0x00


	//----- nvinfo : EIATTR_KPARAM_INFO
	.align		4
.L_1251:
        /*0038*/ 	.byte	0x04, 0x17
        /*003a*/ 	.short	(.L_1253 - .L_1252)
.L_1252:
        /*003c*/ 	.word	0x00000000
        /*0040*/ 	.short	0x0006
        /*0042*/ 	.short	0x002c
        /*0044*/ 	.byte	0x00, 0xf0, 0x11, 0x00


	//----- nvinfo : EIATTR_KPARAM_INFO
	.align		4
.L_1253:
        /*0048*/ 	.byte	0x04, 0x17
        /*004a*/ 	.short	(.L_1255 - .L_1254)
.L_1254:
        /*004c*/ 	.word	0x00000000
        /*0050*/ 	.short	0x0005
        /*0052*/ 	.short	0x0028
        /*0054*/ 	.byte	0x00, 0xf0, 0x11, 0x00


	//----- nvinfo : EIATTR_KPARAM_INFO
	.align		4
.L_1255:
        /*0058*/ 	.byte	0x04, 0x17
        /*005a*/ 	.short	(.L_1257 - .L_1256)
.L_1256:
        /*005c*/ 	.word	0x00000000
        /*0060*/ 	.short	0x0004
        /*0062*/ 	.short	0x0020
        /*0064*/ 	.byte	0x00, 0xf0, 0x21, 0x00


	//----- nvinfo : EIATTR_KPARAM_INFO
	.align		4
.L_1257:
        /*0068*/ 	.byte	0x04, 0x17
        /*006a*/ 	.short	(.L_1259 - .L_1258)
.L_1258:
        /*006c*/ 	.word	0x00000000
        /*0070*/ 	.short	0x0003
        /*0072*/ 	.short	0x0018
        /*0074*/ 	.byte	0x00, 0xf0, 0x21, 0x00


	//----- nvinfo : EIATTR_KPARAM_INFO
	.align		4
.L_1259:
        /*0078*/ 	.byte	0x04, 0x17
        /*007a*/ 	.short	(.L_1261 - .L_1260)
.L_1260:
        /*007c*/ 	.word	0x00000000
        /*0080*/ 	.short	0x0002
        /*0082*/ 	.short	0x0010
        /*0084*/ 	.byte	0x00, 0xf0, 0x21, 0x00


	//----- nvinfo : EIATTR_KPARAM_INFO
	.align		4
.L_1261:
        /*0088*/ 	.byte	0x04, 0x17
        /*008a*/ 	.short	(.L_1263 - .L_1262)
.L_1262:
        /*008c*/ 	.word	0x00000000
        /*0090*/ 	.short	0x0001
        /*0092*/ 	.short	0x0008
        /*0094*/ 	.byte	0x00, 0xf0, 0x21, 0x00


	//----- nvinfo : EIATTR_KPARAM_INFO
	.align		4
.L_1263:
        /*0098*/ 	.byte	0x04, 0x17
        /*009a*/ 	.short	(.L_1265 - .L_1264)
.L_1264:
        /*009c*/ 	.word	0x00000000
        /*00a0*/ 	.short	0x0000
        /*00a2*/ 	.short	0x0000
        /*00a4*/ 	.byte	0x00, 0xf0, 0x21, 0x00


	//----- nvinfo : EIATTR_SPARSE_MMA_MASK
	.align		4
.L_1265:
        /*00a8*/ 	.byte	0x03, 0x50
        /*00aa*/ 	.short	0x0000


	//----- nvinfo : EIATTR_MAXREG_COUNT
	.align		4
        /*00ac*/ 	.byte	0x03, 0x1b
        /*00ae*/ 	.short	0x00ff


	//----- nvinfo : EIATTR_NUM_BARRIERS
	.align		4
        /*00b0*/ 	.byte	0x02, 0x4c
        /*00b2*/ 	.byte	0x01
	.zero		1


	//----- nvinfo : EIATTR_MERCURY_ISA_VERSION
	.align		4
        /*00b4*/ 	.byte	0x03, 0x5f
        /*00b6*/ 	.short	0x0101


	//----- nvinfo : EIATTR_UNUSED_LOAD_BYTE_OFFSET
	.align		4
        /*00b8*/ 	.byte	0x04, 0x44
        /*00ba*/ 	.short	(.L_1267 - .L_1266)


	//   ....[0]....
.L_1266:
        /*00bc*/ 	.word	0x00000b90
        /*00c0*/ 	.word	0x0000fff0


	//   ....[1]....
        /*00c4*/ 	.word	0x000011b0
        /*00c8*/ 	.word	0x0000fff0


	//----- nvinfo : EIATTR_COOP_GROUP_MASK_REGIDS
	.align		4
.L_1267:
        /*00cc*/ 	.byte	0x04, 0x29
        /*00ce*/ 	.short	(.L_1269 - .L_1268)


	//   ....[0]....
.L_1268:
        /*00d0*/ 	.word	0xffffffff


	//   ....[1]....
        /*00d4*/ 	.word	0xffffffff


	//   ....[2]....
        /*00d8*/ 	.word	0xffffffff


	//   ....[3]....
        /*00dc*/ 	.word	0xffffffff


	//   ....[4]....
        /*00e0*/ 	.word	0xffffffff


	//   ....[5]....
        /*00e4*/ 	.word	0xffffffff


	//   ....[6]....
        /*00e8*/ 	.word	0xffffffff


	//   ....[7]....
        /*00ec*/ 	.word	0xffffffff


	//   ....[8]....
        /*00f0*/ 	.word	0xffffffff


	//   ....[9]....
        /*00f4*/ 	.word	0xffffffff


	//----- nvinfo : EIATTR_COOP_GROUP_INSTR_OFFSETS
	.align		4
.L_1269:
        /*00f8*/ 	.byte	0x04, 0x28
        /*00fa*/ 	.short	(.L_1271 - .L_1270)


	//   ....[0]....
.L_1270:
        /*00fc*/ 	.word	0x000009e0


	//   ....[1]....
        /*0100*/ 	.word	0x00000a10


	//   ....[2]....
        /*0104*/ 	.word	0x00000a60


	//   ....[3]....
        /*0108*/ 	.word	0x00000aa0


	//   ....[4]....
        /*010c*/ 	.word	0x00000ac0


	//   ....[5]....
        /*0110*/ 	.word	0x00000fd0


	//   ....[6]....
        /*0114*/ 	.word	0x00001010


	//   ....[7]....
        /*0118*/ 	.word	0x00001040


	//   ....[8]....
        /*011c*/ 	.word	0x00001060


	//   ....[9]....
        /*0120*/ 	.word	0x00001080


	//----- nvinfo : EIATTR_EXIT_INSTR_OFFSETS
	.align		4
.L_1271:
        /*0124*/ 	.byte	0x04, 0x1c
        /*0126*/ 	.short	(.L_1273 - .L_1272)


	//   ....[0]....
.L_1272:
        /*0128*/ 	.word	0x00003f40


	//   ....[1]....
        /*012c*/ 	.word	0x00004b80


	//   ....[2]....
        /*0130*/ 	.word	0x000054f0


	//   ....[3]....
        /*0134*/ 	.word	0x00005e60


	//   ....[4]....
        /*0138*/ 	.word	0x000067f0


	//----- nvinfo : EIATTR_CRS_STACK_SIZE
	.align		4
.L_1273:
        /*013c*/ 	.byte	0x04, 0x1e
        /*013e*/ 	.short	(.L_1275 - .L_1274)
.L_1274:
        /*0140*/ 	.word	0x00000000


	//----- nvinfo : EIATTR_CBANK_PARAM_SIZE
	.align		4
.L_1275:
        /*0144*/ 	.byte	0x03, 0x19
        /*0146*/ 	.short	0x0048


	//----- nvinfo : EIATTR_PARAM_CBANK
	.align		4
        /*0148*/ 	.byte	0x04, 0x0a
        /*014a*/ 	.short	(.L_1277 - .L_1276)
	.align		4
.L_1276:
        /*014c*/ 	.word	index@(.nv.constant0._ZN4vllm31rms_norm_per_block_quant_kernelIN3c108BFloat16ENS1_13Float8_e4m3fnELb1ELb1ELi64EEEvPT0_PfPKT_S9_PKffiiPS7_l)
        /*0150*/ 	.short	0x0210
        /*0152*/ 	.short	0x0048


	//----- nvinfo : EIATTR_SW_WAR
	.align		4
.L_1277:
        /*0154*/ 	.byte	0x04, 0x36
        /*0156*/ 	.short	(.L_1279 - .L_1278)
.L_1278:
        /*0158*/ 	.word	0x00000008
.L_1279:


//--------------------- .nv.info._ZN4vllm31rms_norm_per_block_quant_kernelIN3c108BFloat16EaLb0ELb0ELi128EEEvPT0_PfPKT_S8_PKffiiPS6_l --------------------------
	.section	.nv.info._ZN4vllm31rms_norm_per_block_quant_kernelIN3c108BFloat16EaLb0ELb0ELi128EEEvPT0_PfPKT_S8_PKffiiPS6_l,"",@"SHT_CUDA_INFO"
	.sectionflags	@""
	.align	4


	//----- nvinfo : EIATTR_CUDA_API_VERSION
	.align		4
        /*0000*/ 	.byte	0x04, 0x37
        /*0002*/ 	.short	(.L_1281 - .L_1280)
.L_1280:
        /*0004*/ 	.word	0x00000082


	//----- nvinfo : EIATTR_KPARAM_INFO
	.align		4
.L_1281:
        /*0008*/ 	.byte	0x04, 0x17
        /*000a*/ 	.short	(.L_1283 - .L_1282)
.L_1282:
        /*000c*/ 	.word	0x00000000
        /*0010*/ 	.short	0x0009
        /*0012*/ 	.short	0x0040
        /*0014*/ 	.byte	0x00, 0xf0, 0x21, 0x00


	//----- nvinfo : EIATTR_KPARAM_INFO
	.align		4
.L_1283:
        /*0018*/ 	.byte	0x04, 0x17
        /*001a*/ 	.short	(.L_1285 - .L_1284)
.L_1284:
        /*001c*/ 	.word	0x00000000
        /*0020*/ 	.short	0x0008
        /*0022*/ 	.short	0x0038
        /*0024*/ 	.byte	0x00, 0xf0, 0x21, 0x00


	//----- nvinfo : EIATTR_KPARAM_INFO
	.align		4
.L_1285:
        /*0028*/ 	.byte	0x04, 0x17
        /*002a*/ 	.short	(.L_1287 - .L_1286)
.L_1286:
        /*002c*/ 	.word	0x00000000
        /*0030*/ 	.short	0x0007
        /*0032*/ 	.short	0x0030
        /*0034*/ 	.byte	0x00, 0xf0, 0x11, 0x00


	//----- nvinfo : EIATTR_KPARAM_INFO
	.align		4
.L_1287:
        /*0038*/ 	.byte	0x04, 0x17
        /*003a*/ 	.short	(.L_1289 - .L_1288)
.L_1288:
        /*003c*/ 	.word	0x00000000
        /*0040*/ 	.short	0x0006
        /*0042*/ 	.short	0x002c
        /*0044*/ 	.byte	0x00, 0xf0, 0x11, 0x00


	//----- nvinfo : EIATTR_KPARAM_INFO
	.align		4
.L_1289:
        /*0048*/ 	.byte	0x04, 0x17
        /*004a*/ 	.short	(.L_1291 - .L_1290)
.L_1290:
        /*004c*/ 	.word	0x00000000
        /*0050*/ 	.short	0x0005
        /*0052*/ 	.short	0x0028
        /*0054*/ 	.byte	0x00, 0xf0, 0x11, 0x00


	//----- nvinfo : EIATTR_KPARAM_INFO
	.align		4
.L_1291:
        /*0058*/ 	.byte	0x04, 0x17
        /*005a*/ 	.short	(.L_1293 - .L_1292)
.L_1292:
        /*005c*/ 	.word	0x00000000
        /*0060*/ 	.short	0x0004
        /*0062*/ 	.short	0x0020
        /*0064*/ 	.byte	0x00, 0xf0, 0x21, 0x00


	//----- nvinfo : EIATTR_KPARAM_INFO
	.align		4
.L_1293:
        /*0068*/ 	.byte	0x04, 0x17
        /*006a*/ 	.short	(.L_1295 - .L_1294)
.L_1294:
        /*006c*/ 	.word	0x00000000
        /*0070*/ 	.short	0x0003
        /*0072*/ 	.short	0x0018
        /*0074*/ 	.byte	0x00, 0xf0, 0x21, 0x00


	//----- nvinfo : EIATTR_KPARAM_INFO
	.align		4
.L_1295:
        /*0078*/ 	.byte	0x04, 0x17
        /*007a*/ 	.short	(.L_1297 - .L_1296)
.L_1296:
        /*007c*/ 	.word	0x00000000
        /*0080*/ 	.short	0x0002
        /*0082*/ 	.short	0x0010
        /*0084*/ 	.byte	0x00, 0xf0, 0x21, 0x00


	//----- nvinfo : EIATTR_KPARAM_INFO
	.align		4
.L_1297:
        /*0088*/ 	.byte	0x04, 0x17
        /*008a*/ 	.short	(.L_1299 - .L_1298)
.L_1298:
        /*008c*/ 	.word	0x00000000
        /*0090*/ 	.short	0x0001
        /*0092*/ 	.short	0x0008
        /*0094*/ 	.byte	0x00, 0xf0, 0x21, 0x00


	//----- nvinfo : EIATTR_KPARAM_INFO
	.align		4
.L_1299:
        /*0098*/ 	.byte	0x04, 0x17
        /*009a*/ 	.short	(.L_1301 - .L_1300)
.L_1300:
        /*009c*/ 	.word	0x00000000
        /*00a0*/ 	.short	0x0000
        /*00a2*/ 	.short	0x0000
        /*00a4*/ 	.byte	0x00, 0xf0, 0x21, 0x00


	//----- nvinfo : EIATTR_SPARSE_MMA_MASK
	.align		4
.L_1301:
        /*00a8*/ 	.byte	0x03, 0x50
        /*00aa*/ 	.short	0x0000


	//----- nvinfo : EIATTR_MAXREG_COUNT
	.align		4
        /*00ac*/ 	.byte	0x03, 0x1b
        /*00ae*/ 	.short	0x00ff


	//----- nvinfo : EIATTR_NUM_BARRIERS
	.align		4
        /*00b0*/ 	.byte	0x02, 0x4c
        /*00b2*/ 	.byte	0x01
	.zero		1


	//----- nvinfo : EIATTR_MERCURY_ISA_VERSION
	.align		4
        /*00b4*/ 	.byte	0x03, 0x5f
        /*00b6*/ 	.short	0x0101


	//----- nvinfo : EIATTR_UNUSED_LOAD_BYTE_OFFSET
	.align		4
        /*00b8*/ 	.byte	0x04, 0x44
        /*00ba*/ 	.short	(.L_1303 - .L_1302)


	//   ....[0]....
.L_1302:
        /*00bc*/ 	.word	0x000007c0
        /*00c0*/ 	.word	0x0000fff0


	//   ....[1]....
        /*00c4*/ 	.word	0x00000de0
        /*00c8*/ 	.word	0x0000fff0


	//----- nvinfo : EIATTR_COOP_GROUP_MASK_REGIDS
	.align		4
.L_1303:
        /*00cc*/ 	.byte	0x04, 0x29
        /*00ce*/ 	.short	(.L_1305 - .L_1304)


	//   ....[0]....
.L_1304:
        /*00d0*/ 	.word	0xffffffff


	//   ....[1]....
        /*00d4*/ 	.word	0xffffffff


	//   ....[2]....
        /*00d8*/ 	.word	0xffffffff


	//   ....[3]....
        /*00dc*/ 	.word	0xffffffff


	//   ....[4]....
        /*00e0*/ 	.word	0xffffffff


	//   ....[5]....
        /*00e4*/ 	.word	0xffffffff


	//   ....[6]....
        /*00e8*/ 	.word	0xffffffff


	//   ....[7]....
        /*00ec*/ 	.word	0xffffffff


	//   ....[8]....
        /*00f0*/ 	.word	0xffffffff


	//   ....[9]....
        /*00f4*/ 	.word	0xffffffff


	//----- nvinfo : EIATTR_COOP_GROUP_INSTR_OFFSETS
	.align		4
.L_1305:
        /*00f8*/ 	.byte	0x04, 0x28
        /*00fa*/ 	.short	(.L_1307 - .L_1306)


	//   ....[0]....
.L_1306:
        /*00fc*/ 	.word	0x00000610


	//   ....[1]....
        /*0100*/ 	.word	0x00000640


	//   ....[2]....
        /*0104*/ 	.word	0x00000690


	//   ....[3]....
        /*0108*/ 	.word	0x000006d0


	//   ....[4]....
        /*010c*/ 	.word	0x000006f0


	//   ....[5]....
        /*0110*/ 	.word	0x00000c00


	//   ....[6]....
        /*0114*/ 	.word	0x00000c40


	//   ....[7]....
        /*0118*/ 	.word	0x00000c70


	//   ....[8]....
        /*011c*/ 	.word	0x00000c90


	//   ....[9]....
        /*0120*/ 	.word	0x00000cb0


	//----- nvinfo : EIATTR_EXIT_INSTR_OFFSETS
	.align		4
.L_1307:
        /*0124*/ 	.byte	0x04, 0x1c
        /*0126*/ 	.short	(.L_1309 - .L_1308)


	//   ....[0]....
.L_1308:
        /*0128*/ 	.word	0x00003620


	//   ....[1]....
        /*012c*/ 	.word	0x00003b10


	//   ....[2]....
        /*0130*/ 	.word	0x00003f10


	//   ....[3]....
        /*0134*/ 	.word	0x00004310


	//   ....[4]....
        /*0138*/ 	.word	0x00004720


	//----- nvinfo : EIATTR_CRS_STACK_SIZE
	.align		4
.L_1309:
        /*013c*/ 	.byte	0x04, 0x1e
        /*013e*/ 	.short	(.L_1311 - .L_1310)
.L_1310:
        /*0140*/ 	.word	0x00000000


	//----- nvinfo : EIATTR_CBANK_PARAM_SIZE
	.align		4
.L_1311:
        /*0144*/ 	.byte	0x03, 0x19
        /*0146*/ 	.short	0x0048


	//----- nvinfo : EIATTR_PARAM_CBANK
	.align		4
        /*0148*/ 	.byte	0x04, 0x0a
        /*014a*/ 	.short	(.L_1313 - .L_1312)
	.align		4
.L_1312:
        /*014c*/ 	.word	index@(.nv.constant0._ZN4vllm31rms_norm_per_block_quant_kernelIN3c108BFloat16EaLb0ELb0ELi128EEEvPT0_PfPKT_S8_PKffiiPS6_l)
        /*0150*/ 	.short	0x0210
        /*0152*/ 	.short	0x0048


	//----- nvinfo : EIATTR_SW_WAR
	.align		4
.L_1313:
        /*0154*/ 	.byte	0x04, 0x36
        /*0156*/ 	.short	(.L_1315 - .L_1314)
.L_1314:
        /*0158*/ 	.word	0x00000008
.L_1315:


//--------------------- .nv.info._ZN4vllm31rms_norm_per_block_quant_kernelIN3c108BFloat16ENS1_13Float8_e4m3fnELb0ELb0ELi128EEEvPT0_PfPKT_S9_PKffiiPS7_l --------------------------
	.section	.nv.info._ZN4vllm31rms_norm_per_block_quant_kernelIN3c108BFloat16ENS1_13Float8_e4m3fnELb0ELb0ELi128EEEvPT0_PfPKT_S9_PKffiiPS7_l,"",@"SHT_CUDA_INFO"
	.sectionflags	@""
	.align	4


	//----- nvinfo : EIATTR_CUDA_API_VERSION
	.align		4
        /*0000*/ 	.byte	0x04, 0x37
        /*0002*/ 	.short	(.L_1317 - .L_1316)
.L_1316:
        /*0004*/ 	.word	0x00000082


	//----- nvinfo : EIATTR_KPARAM_INFO
	.align		4
.L_1317:
        /*0008*/ 	.byte	0x04, 0x17
        /*000a*/ 	.short	(.L_1319 - .L_1318)
.L_1318:
        /*000c*/ 	.word	0x00000000
        /*0010*/ 	.short	0x0009
        /*0012*/ 	.short	0x0040
        /*0014*/ 	.byte	0x00, 0xf0, 0x21, 0x00


	//----- nvinfo : EIATTR_KPARAM_INFO
	.align		4
.L_1319:
        /*0018*/ 	.byte	0x04, 0x17
        /*001a*/ 	.short	(.L_1321 - .L_1320)
.L_1320:
        /*001c*/ 	.word	0x00000000
        /*0020*/ 	.short	0x0008
        /*0022*/ 	.short	0x0038
        /*0024*/ 	.byte	0x00, 0xf0, 0x21, 0x00


	//----- nvinfo : EIATTR_KPARAM_INFO
	.align		4
.L_1321:
        /*0028*/ 	.byte	0x04, 0x17
        /*002a*/ 	.short	(.L_1323 - .L_1322)
.L_1322:
        /*002c*/ 	.word	0x00000000
        /*0030*/ 	.short	0x0007
        /*0032*/ 	.short	0x0030
        /*0034*/ 	.byte	0x00, 0xf0, 0x11, 0x00


	//----- nvinfo : EIATTR_KPARAM_INFO
	.align		4
.L_1323:
        /*0038*/ 	.byte	0x04, 0x17
        /*003a*/ 	.short	(.L_1325 - .L_1324)
.L_1324:
        /*003c*/ 	.word	0x00000000
        /*0040*/ 	.short	0x0006
        /*0042*/ 	.short	0x002c
        /*0044*/ 	.byte	0x00, 0xf0, 0x11, 0x00


	//----- nvinfo : EIATTR_KPARAM_INFO
	.align		4
.L_1325:
        /*0048*/ 	.byte	0x04, 0x17
        /*004a*/ 	.short	(.L_1327 - .L_1326)
.L_1326:
        /*004c*/ 	.word	0x00000000
        /*0050*/ 	.short	0x0005
        /*0052*/ 	.short	0x0028
        /*0054*/ 	.byte	0x00, 0xf0, 0x11, 0x00


	//----- nvinfo : EIATTR_KPARAM_INFO
	.align		4
.L_1327:
        /*0058*/ 	.byte	0x04, 0x17
        /*005a*/ 	.short	(.L_1329 - .L_1328)
.L_1328:
        /*005c*/ 	.word	0x00000000
        /*0060*/ 	.short	0x0004
        /*0062*/ 	.short	0x0020
        /*0064*/ 	.byte	0x00, 0xf0, 0x21, 0x00


	//----- nvinfo : EIATTR_KPARAM_INFO
	.align		4
.L_1329:
        /*0068*/ 	.byte	0x04, 0x17
        /*006a*/ 	.short	(.L_1331 - .L_1330)
.L_1330:
        /*006c*/ 	.word	0x00000000
        /*0070*/ 	.short	0x0003
        /*0072*/ 	.short	0x0018
        /*0074*/ 	.byte	0x00, 0xf0, 0x21, 0x00


	//----- nvinfo : EIATTR_KPARAM_INFO
	.align		4
.L_1331:
        /*0078*/ 	.byte	0x04, 0x17
        /*007a*/ 	.short	(.L_1333 - .L_1332)
.L_1332:
        /*007c*/ 	.word	0x00000000
        /*0080*/ 	.short	0x0002
        /*0082*/ 	.short	0x0010
        /*0084*/ 	.byte	0x00, 0xf0, 0x21, 0x00


	//----- nvinfo : EIATTR_KPARAM_INFO
	.align		4
.L_1333:
        /*0088*/ 	.byte	0x04, 0x17
        /*008a*/ 	.short	(.L_1335 - .L_1334)
.L_1334:
        /*008c*/ 	.word	0x00000000
        /*0090*/ 	.short	0x0001
        /*0092*/ 	.short	0x0008
        /*0094*/ 	.byte	0x00, 0xf0, 0x21, 0x00


	//----- nvinfo : EIATTR_KPARAM_INFO
	.align		4
.L_1335:
        /*0098*/ 	.byte	0x04, 0x17
        /*009a*/ 	.short	(.L_1337 - .L_1336)
.L_1336:
        /*009c*/ 	.word	0x00000000
        /*00a0*/ 	.short	0x0000
        /*00a2*/ 	.short	0x0000
        /*00a4*/ 	.byte	0x00, 0xf0, 0x21, 0x00


	//----- nvinfo : EIATTR_SPARSE_MMA_MASK
	.align		4
.L_1337:
        /*00a8*/ 	.byte	0x03, 0x50
        /*00aa*/ 	.short	0x0000


	//----- nvinfo : EIATTR_MAXREG_COUNT
	.align		4
        /*00ac*/ 	.byte	0x03, 0x1b
        /*00ae*/ 	.short	0x00ff


	//----- nvinfo : EIATTR_NUM_BARRIERS
	.align		4
        /*00b0*/ 	.byte	0x02, 0x4c
        /*00b2*/ 	.byte	0x01
	.zero		1


	//----- nvinfo : EIATTR_MERCURY_ISA_VERSION
	.align		4
        /*00b4*/ 	.byte	0x03, 0x5f
        /*00b6*/ 	.short	0x0101


	//----- nvinfo : EIATTR_UNUSED_LOAD_BYTE_OFFSET
	.align		4
        /*00b8*/ 	.byte	0x04, 0x44
        /*00ba*/ 	.short	(.L_1339 - .L_1338)


	//   ....[0]....
.L_1338:
        /*00bc*/ 	.word	0x000007c0
        /*00c0*/ 	.word	0x0000fff0


	//   ....[1]....
        /*00c4*/ 	.word	0x00000de0
        /*00c8*/ 	.word	0x0000fff0


	//----- nvinfo : EIATTR_COOP_GROUP_MASK_REGIDS
	.align		4
.L_1339:
        /*00cc*/ 	.byte	0x04, 0x29
        /*00ce*/ 	.short	(.L_1341 - .L_1340)


	//   ....[0]....
.L_1340:
        /*00d0*/ 	.word	0xffffffff


	//   ....[1]....
        /*00d4*/ 	.word	0xffffffff


	//   ....[2]....
        /*00d8*/ 	.word	0xffffffff


	//   ....[3]....
        /*00dc*/ 	.word	0xffffffff


	//   ....[4]....
        /*00e0*/ 	.word	0xffffffff


	//   ....[5]....
        /*00e4*/ 	.word	0xffffffff


	//   ....[6]....
        /*00e8*/ 	.word	0xffffffff


	//   ....[7]....
        /*00ec*/ 	.word	0xffffffff


	//   ....[8]....
        /*00f0*/ 	.word	0xffffffff


	//   ....[9]....
        /*00f4*/ 	.word	0xffffffff


	//----- nvinfo : EIATTR_COOP_GROUP_INSTR_OFFSETS
	.align		4
.L_1341:
        /*00f8*/ 	.byte	0x04, 0x28
        /*00fa*/ 	.short	(.L_1343 - .L_1342)


	//   ....[0]....
.L_1342:
        /*00fc*/ 	.word	0x00000610


	//   ....[1]....
        /*0100*/ 	.word	0x00000640


	//   ....[2]....
        /*0104*/ 	.word	0x00000690


	//   ....[3]....
        /*0108*/ 	.word	0x000006d0


	//   ....[4]....
        /*010c*/ 	.word	0x000006f0


	//   ....[5]....
        /*0110*/ 	.word	0x00000c00


	//   ....[6]....
        /*0114*/ 	.word	0x00000c40


	//   ....[7]....
        /*0118*/ 	.word	0x00000c70


	//   ....[8]....
        /*011c*/ 	.word	0x00000c90


	//   ....[9]....
        /*0120*/ 	.word	0x00000cb0


	//----- nvinfo : EIATTR_EXIT_INSTR_OFFSETS
	.align		4
.L_1343:
        /*0124*/ 	.byte	0x04, 0x1c
        /*0126*/ 	.short	(.L_1345 - .L_1344)


	//   ....[0]....
.L_1344:
        /*0128*/ 	.word	0x00003620


	//   ....[1]....
        /*012c*/ 	.word	0x00003f40


	//   ....[2]....
        /*0130*/ 	.word	0x00004790


	//   ....[3]....
        /*0134*/ 	.word	0x00004fe0


	//   ....[4]....
        /*0138*/ 	.word	0x00005840


	//----- nvinfo : EIATTR_CRS_STACK_SIZE
	.align		4
.L_1345:
        /*013c*/ 	.byte	0x04, 0x1e
        /*013e*/ 	.short	(.L_1347 - .L_1346)
.L_1346:
        /*0140*/ 	.word	0x00000000


	//----- nvinfo : EIATTR_CBANK_PARAM_SIZE
	.align		4
.L_1347:
        /*0144*/ 	.byte	0x03, 0x19
        /*0146*/ 	.short	0x0048


	//----- nvinfo : EIATTR_PARAM_CBANK
	.align		4
        /*0148*/ 	.byte	0x04, 0x0a
        /*014a*/ 	.short	(.L_1349 - .L_1348)
	.align		4
.L_1348:
        /*014c*/ 	.word	index@(.nv.constant0._ZN4vllm31rms_norm_per_block_quant_kernelIN3c108BFloat16ENS1_13Float8_e4m3fnELb0ELb0ELi128EEEvPT0_PfPKT_S9_PKffiiPS7_l)
        /*0150*/ 	.short	0x0210
        /*0152*/ 	.short	0x0048


	//----- nvinfo : EIATTR_SW_WAR
	.align		4
.L_1349:
        /*0154*/ 	.byte	0x04, 0x36
        /*0156*/ 	.short	(.L_1351 - .L_1350)
.L_1350:
        /*0158*/ 	.word	0x00000008
.L_1351:


//--------------------- .nv.info._ZN4vllm31rms_norm_per_block_quant_kernelIN3c108BFloat16EaLb0ELb1ELi128EEEvPT0_PfPKT_S8_PKffiiPS6_l --------------------------
	.section	.nv.info._ZN4vllm31rms_norm_per_block_quant_kernelIN3c108BFloat16EaLb0ELb1ELi128EEEvPT0_PfPKT_S8_PKffiiPS6_l,"",@"SHT_CUDA_INFO"
	.sectionflags	@""
	.align	4


	//----- nvinfo : EIATTR_CUDA_API_VERSION
	.align		4
        /*0000*/ 	.byte	0x04, 0x37
        /*0002*/ 	.short	(.L_1353 - .L_1352)
.L_1352:
        /*0004*/ 	.word	0x00000082


	//----- nvinfo : EIATTR_KPARAM_INFO
	.align		4
.L_1353:
        /*0008*/ 	.byte	0x04, 0x17
        /*000a*/ 	.short	(.L_1355 - .L_1354)
.L_1354:
        /*000c*/ 	.word	0x00000000
        /*0010*/ 	.short	0x0009
        /*0012*/ 	.short	0x0040
        /*0014*/ 	.byte	0x00, 0xf0, 0x21, 0x00


	//----- nvinfo : EIATTR_KPARAM_INFO
	.align		4
.L_1355:
        /*0018*/ 	.byte	0x04, 0x17
        /*001a*/ 	.short	(.L_1357 - .L_1356)
.L_1356:
        /*001c*/ 	.word	0x00000000
        /*0020*/ 	.short	0x0008
        /*0022*/ 	.short	0x0038
        /*0024*/ 	.byte	0x00, 0xf0, 0x21, 0x00


	//----- nvinfo : EIATTR_KPARAM_INFO
	.align		4
.L_1357:
        /*0028*/ 	.byte	0x04, 0x17
        /*002a*/ 	.short	(.L_1359 - .L_1358)
.L_1358:
        /*002c*/ 	.word	0x00000000
        /*0030*/ 	.short	0x0007
        /*0032*/ 	.short	0x0030
        /*0034*/ 	.byte	0x00, 0xf0, 0x11, 0x00


	//----- nvinfo : EIATTR_KPARAM_INFO
	.align		4
.L_1359:
        /*0038*/ 	.byte	0x04, 0x17
        /*003a*/ 	.short	(.L_1361 - .L_1360)
.L_1360:
        /*003c*/ 	.word	0x00000000
        /*0040*/ 	.short	0x0006
        /*0042*/ 	.short	0x002c
        /*0044*/ 	.byte	0x00, 0xf0, 0x11, 0x00


	//----- nvinfo : EIATTR_KPARAM_INFO
	.align		4
.L_1361:
        /*0048*/ 	.byte	0x04, 0x17
        /*004a*/ 	.short	(.L_1363 - .L_1362)
.L_1362:
        /*004c*/ 	.word	0x00000000
        /*0050*/ 	.short	0x0005
        /*0052*/ 	.short	0x0028
        /*0054*/ 	.byte	0x00, 0xf0, 0x11, 0x00


	//----- nvinfo : EIATTR_KPARAM_INFO
	.align		4
.L_1363:
        /*0058*/ 	.byte	0x04, 0x17
        /*005a*/ 	.short	(.L_1365 - .L_1364)
.L_1364:
        /*005c*/ 	.word	0x00000000
        /*0060*/ 	.short	0x0004
        /*0062*/ 	.short	0x0020
        /*0064*/ 	.byte	0x00, 0xf0, 0x21, 0x00


	//----- nvinfo : EIATTR_KPARAM_INFO
	.align		4
.L_1365:
        /*0068*/ 	.byte	0x04, 0x17
        /*006a*/ 	.short	(.L_1367 - .L_1366)
.L_1366:
        /*006c*/ 	.word	0x00000000
        /*0070*/ 	.short	0x0003
        /*0072*/ 	.short	0x0018
        /*0074*/ 	.byte	0x00, 0xf0, 0x21, 0x00


	//----- nvinfo : EIATTR_KPARAM_INFO
	.align		4
.L_1367:
        /*0078*/ 	.byte	0x04, 0x17
        /*007a*/ 	.short	(.L_1369 - .L_1368)
.L_1368:
        /*007c*/ 	.word	0x00000000
        /*0080*/ 	.short	0x0002
        /*0082*/ 	.short	0x0010
        /*0084*/ 	.byte	0x00, 0xf0, 0x21, 0x00


	//----- nvinfo : EIATTR_KPARAM_INFO
	.align		4
.L_1369:
        /*0088*/ 	.byte	0x04, 0x17
        /*008a*/ 	.short	(.L_1371 - .L_1370)
.L_1370:
        /*008c*/ 	.word	0x00000000
        /*0090*/ 	.short	0x0001
        /*0092*/ 	.short	0x0008
        /*0094*/ 	.byte	0x00, 0xf0, 0x21, 0x00


	//----- nvinfo : EIATTR_KPARAM_INFO
	.align		4
.L_1371:
        /*0098*/ 	.byte	0x04, 0x17
        /*009a*/ 	.short	(.L_1373 - .L_1372)
.L_1372:
        /*009c*/ 	.word	0x00000000
        /*00a0*/ 	.short	0x0000
        /*00a2*/ 	.short	0x0000
        /*00a4*/ 	.byte	0x00, 0xf0, 0x21, 0x00


	//----- nvinfo : EIATTR_SPARSE_MMA_MASK
	.align		4
.L_1373:
        /*00a8*/ 	.byte	0x03, 0x50
        /*00aa*/ 	.short	0x0000


	//----- nvinfo : EIATTR_MAXREG_COUNT
	.align		4
        /*00ac*/ 	.byte	0x03, 0x1b
        /*00ae*/ 	.short	0x00ff


	//----- nvinfo : EIATTR_NUM_BARRIERS
	.align		4
        /*00b0*/ 	.byte	0x02, 0x4c
        /*00b2*/ 	.byte	0x01
	.zero		1


	//----- nvinfo : EIATTR_MERCURY_ISA_VERSION
	.align		4
        /*00b4*/ 	.byte	0x03, 0x5f
        /*00b6*/ 	.short	0x0101


	//----- nvinfo : EIATTR_UNUSED_LOAD_BYTE_OFFSET
	.align		4
        /*00b8*/ 	.byte	0x04, 0x44
        /*00ba*/ 	.short	(.L_1375 - .L_1374)


	//   ....[0]....
.L_1374:
        /*00bc*/ 	.word	0x000007c0
        /*00c0*/ 	.word	0x0000fff0


	//   ....[1]....
        /*00c4*/ 	.word	0x00000de0
        /*00c8*/ 	.word	0x0000fff0


	//----- nvinfo : EIATTR_COOP_GROUP_MASK_REGIDS
	.align		4
.L_1375:
        /*00cc*/ 	.byte	0x04, 0x29
        /*00ce*/ 	.short	(.L_1377 - .L_1376)


	//   ....[0]....
.L_1376:
        /*00d0*/ 	.word	0xffffffff


	//   ....[1]....
        /*00d4*/ 	.word	0xffffffff


	//   ....[2]....
        /*00d8*/ 	.word	0xffffffff


	//   ....[3]....
        /*00dc*/ 	.word	0xffffffff


	//   ....[4]....
        /*00e0*/ 	.word	0xffffffff


	//   ....[5]....
        /*00e4*/ 	.word	0xffffffff


	//   ....[6]....
        /*00e8*/ 	.word	0xffffffff


	//   ....[7]....
        /*00ec*/ 	.word	0xffffffff


	//   ....[8]....
        /*00f0*/ 	.word	0xffffffff


	//   ....[9]....
        /*00f4*/ 	.word	0xffffffff


	//----- nvinfo : EIATTR_COOP_GROUP_INSTR_OFFSETS
	.align		4
.L_1377:
        /*00f8*/ 	.byte	0x04, 0x28
        /*00fa*/ 	.short	(.L_1379 - .L_1378)


	//   ....[0]....
.L_1378:
        /*00fc*/ 	.word	0x00000610


	//   ....[1]....
        /*0100*/ 	.word	0x00000660


	//   ....[2]....
        /*0104*/ 	.word	0x000006a0


	//   ....[3]....
        /*0108*/ 	.word	0x000006d0


	//   ....[4]....
        /*010c*/ 	.word	0x000006f0


	//   ....[5]....
        /*0110*/ 	.word	0x00000c00


	//   ....[6]....
        /*0114*/ 	.word	0x00000c40


	//   ....[7]....
        /*0118*/ 	.word	0x00000c70


	//   ....[8]....
        /*011c*/ 	.word	0x00000c90


	//   ....[9]....
        /*0120*/ 	.word	0x00000cb0


	//----- nvinfo : EIATTR_EXIT_INSTR_OFFSETS
	.align		4
.L_1379:
        /*0124*/ 	.byte	0x04, 0x1c
        /*0126*/ 	.short	(.L_1381 - .L_1380)


	//   ....[0]....
.L_1380:
        /*0128*/ 	.word	0x000038a0


	//   ....[1]....
        /*012c*/ 	.word	0x00003fe0


	//   ....[2]....
        /*0130*/ 	.word	0x00004400


	//   ....[3]....
        /*0134*/ 	.word	0x00004810


	//   ....[4]....
        /*0138*/ 	.word	0x00004c30


	//----- nvinfo : EIATTR_CRS_STACK_SIZE
	.align		4
.L_1381:
        /*013c*/ 	.byte	0x04, 0x1e
        /*013e*/ 	.short	(.L_1383 - .L_1382)
.L_1382:
        /*0140*/ 	.word	0x00000000


	//----- nvinfo : EIATTR_CBANK_PARAM_SIZE
	.align		4
.L_1383:
        /*0144*/ 	.byte	0x03, 0x19
        /*0146*/ 	.short	0x0048


	//----- nvinfo : EIATTR_PARAM_CBANK
	.align		4
        /*0148*/ 	.byte	0x04, 0x0a
        /*014a*/ 	.short	(.L_1385 - .L_1384)
	.align		4
.L_1384:
        /*014c*/ 	.word	index@(.nv.constant0._ZN4vllm31rms_norm_per_block_quant_kernelIN3c108BFloat16EaLb0ELb1ELi128EEEvPT0_PfPKT_S8_PKffiiPS6_l)
        /*0150*/ 	.short	0x0210
        /*0152*/ 	.short	0x0048


	//----- nvinfo : EIATTR_SW_WAR
	.align		4
.L_1385:
        /*0154*/ 	.byte	0x04, 0x36
        /*0156*/ 	.short	(.L_1387 - .L_1386)
.L_1386:
        /*0158*/ 	.word	0x00000008
.L_1387:


//--------------------- .nv.info._ZN4vllm31rms_norm_per_block_quant_kernelIN3c108BFloat16ENS1_13Float8_e4m3fnELb0ELb1ELi128EEEvPT0_PfPKT_S9_PKffiiPS7_l --------------------------
	.section	.nv.info._ZN4vllm31rms_norm_per_block_quant_kernelIN3c108BFloat16ENS1_13Float8_e4m3fnELb0ELb1ELi128EEEvPT0_PfPKT_S9_PKffiiPS7_l,"",@"SHT_CUDA_INFO"
	.sectionflags	@""
	.align	4


	//----- nvinfo : EIATTR_CUDA_API_VERSION
	.align		4
        /*0000*/ 	.byte	0x04, 0x37
        /*0002*/ 	.short	(.L_1389 - .L_1388)
.L_1388:
        /*0004*/ 	.word	0x00000082


	//----- nvinfo : EIATTR_KPARAM_INFO
	.align		4
.L_1389:
        /*0008*/ 	.byte	0x04, 0x17
        /*000a*/ 	.short	(.L_1391 - .L_1390)
.L_1390:
        /*000c*/ 	.word	0x00000000
        /*0010*/ 	.short	0x0009
        /*0012*/ 	.short	0x0040
        /*0014*/ 	.byte	0x00, 0xf0, 0x21, 0x00


	//----- nvinfo : EIATTR_KPARAM_INFO
	.align		4
.L_1391:
        /*0018*/ 	.byte	0x04, 0x17
        /*001a*/ 	.short	(.L_1393 - .L_1392)
.L_1392:
        /*001c*/ 	.word	0x00000000
        /*0020*/ 	.short	0x0008
        /*0022*/ 	.short	0x0038
        /*0024*/ 	.byte	0x00, 0xf0, 0x21, 0x00


	//----- nvinfo : EIATTR_KPARAM_INFO
	.align		4
.L_1393:
        /*0028*/ 	.byte	0x04, 0x17
        /*002a*/ 	.short	(.L_1395 - .L_1394)
.L_1394:
        /*002c*/ 	.word	0x00000000
        /*0030*/ 	.short	0x0007
        /*0032*/ 	.short	0x0030
        /*0034*/ 	.byte	0x00, 0xf0, 0x11, 0x00


	//----- nvinfo : EIATTR_KPARAM_INFO
	.align		4
.L_1395:
        /*0038*/ 	.byte	0x04, 0x17
        /*003a*/ 	.short	(.L_1397 - .L_1396)
.L_1396:
        /*003c*/ 	.word	0x00000000
        /*0040*/ 	.short	0x0006
        /*0042*/ 	.short	0x002c
        /*0044*/ 	.byte	0x00, 0xf0, 0x11, 0x00


	//----- nvinfo : EIATTR_KPARAM_INFO
	.align		4
.L_1397:
        /*0048*/ 	.byte	0x04, 0x17
        /*004a*/ 	.short	(.L_1399 - .L_1398)
.L_1398:
        /*004c*/ 	.word	0x00000000
        /*0050*/ 	.short	0x0005
        /*0052*/ 	.short	0x0028
        /*0054*/ 	.byte	0x00, 0xf0, 0x11, 0x00


	//----- nvinfo : EIATTR_KPARAM_INFO
	.align		4
.L_1399:
        /*0058*/ 	.byte	0x04, 0x17
        /*005a*/ 	.short	(.L_1401 - .L_1400)
.L_1400:
        /*005c*/ 	.word	0x00000000
        /*0060*/ 	.short	0x0004
        /*0062*/ 	.short	0x0020
        /*0064*/ 	.byte	0x00, 0xf0, 0x21, 0x00


	//----- nvinfo : EIATTR_KPARAM_INFO
	.align		4
.L_1401:
        /*0068*/ 	.byte	0x04, 0x17
        /*006a*/ 	.short	(.L_1403 - .L_1402)
.L_1402:
        /*006c*/ 	.word	0x00000000
        /*0070*/ 	.short	0x0003
        /*0072*/ 	.short	0x0018
        /*0074*/ 	.byte	0x00, 0xf0, 0x21, 0x00


	//----- nvinfo : EIATTR_KPARAM_INFO
	.align		4
.L_1403:
        /*0078*/ 	.byte	0x04, 0x17
        /*007a*/ 	.short	(.L_1405 - .L_1404)
.L_1404:
        /*007c*/ 	.word	0x00000000
        /*0080*/ 	.short	0x0002
        /*0082*/ 	.short	0x0010
        /*0084*/ 	.byte	0x00, 0xf0, 0x21, 0x00


	//----- nvinfo : EIATTR_KPARAM_INFO
	.align		4
.L_1405:
        /*0088*/ 	.byte	0x04, 0x17
        /*008a*/ 	.short	(.L_1407 - .L_1406)
.L_1406:
        /*008c*/ 	.word	0x00000000
        /*0090*/ 	.short	0x0001
        /*0092*/ 	.short	0x0008
        /*0094*/ 	.byte	0x00, 0xf0, 0x21, 0x00


	//----- nvinfo : EIATTR_KPARAM_INFO
	.align		4
.L_1407:
        /*0098*/ 	.byte	0x04, 0x17
        /*009a*/ 	.short	(.L_1409 - .L_1408)
.L_1408:
        /*009c*/ 	.word	0x00000000
        /*00a0*/ 	.short	0x0000
        /*00a2*/ 	.short	0x0000
        /*00a4*/ 	.byte	0x00, 0xf0, 0x21, 0x00


	//----- nvinfo : EIATTR_SPARSE_MMA_MASK
	.align		4
.L_1409:
        /*00a8*/ 	.byte	0x03, 0x50
        /*00aa*/ 	.short	0x0000


	//----- nvinfo : EIATTR_MAXREG_COUNT
	.align		4
        /*00ac*/ 	.byte	0x03, 0x1b
        /*00ae*/ 	.short	0x00ff


	//----- nvinfo : EIATTR_NUM_BARRIERS
	.align		4
        /*00b0*/ 	.byte	0x02, 0x4c
        /*00b2*/ 	.byte	0x01
	.zero		1


	//----- nvinfo : EIATTR_MERCURY_ISA_VERSION
	.align		4
        /*00b4*/ 	.byte	0x03, 0x5f
        /*00b6*/ 	.short	0x0101


	//----- nvinfo : EIATTR_UNUSED_LOAD_BYTE_OFFSET
	.align		4
        /*00b8*/ 	.byte	0x04, 0x44
        /*00ba*/ 	.short	(.L_1411 - .L_1410)


	//   ....[0]....
.L_1410:
        /*00bc*/ 	.word	0x000007c0
        /*00c0*/ 	.word	0x0000fff0


	//   ....[1]....
        /*00c4*/ 	.word	0x00000de0
        /*00c8*/ 	.word	0x0000fff0


	//----- nvinfo : EIATTR_COOP_GROUP_MASK_REGIDS
	.align		4
.L_1411:
        /*00cc*/ 	.byte	0x04, 0x29
        /*00ce*/ 	.short	(.L_1413 - .L_1412)


	//   ....[0]....
.L_1412:
        /*00d0*/ 	.word	0xffffffff


	//   ....[1]....
        /*00d4*/ 	.word	0xffffffff


	//   ....[2]....
        /*00d8*/ 	.word	0xffffffff


	//   ....[3]....
        /*00dc*/ 	.word	0xffffffff


	//   ....[4]....
        /*00e0*/ 	.word	0xffffffff


	//   ....[5]....
        /*00e4*/ 	.word	0xffffffff


	//   ....[6]....
        /*00e8*/ 	.word	0xffffffff


	//   ....[7]....
        /*00ec*/ 	.word	0xffffffff


	//   ....[8]....
        /*00f0*/ 	.word	0xffffffff


	//   ....[9]....
        /*00f4*/ 	.word	0xffffffff


	//----- nvinfo : EIATTR_COOP_GROUP_INSTR_OFFSETS
	.align		4
.L_1413:
        /*00f8*/ 	.byte	0x04, 0x28
        /*00fa*/ 	.short	(.L_1415 - .L_1414)


	//   ....[0]....
.L_1414:
        /*00fc*/ 	.word	0x00000610


	//   ....[1]....
        /*0100*/ 	.word	0x00000640


	//   ....[2]....
        /*0104*/ 	.word	0x00000690


	//   ....[3]....
        /*0108*/ 	.word	0x000006d0


	//   ....[4]....
        /*010c*/ 	.word	0x000006f0


	//   ....[5]....
        /*0110*/ 	.word	0x00000c00


	//   ....[6]....
        /*0114*/ 	.word	0x00000c40


	//   ....[7]....
        /*0118*/ 	.word	0x00000c70


	//   ....[8]....
        /*011c*/ 	.word	0x00000c90


	//   ....[9]....
        /*0120*/ 	.word	0x00000cb0


	//----- nvinfo : EIATTR_EXIT_INSTR_OFFSETS
	.align		4
.L_1415:
        /*0124*/ 	.byte	0x04, 0x1c
        /*0126*/ 	.short	(.L_1417 - .L_1416)


	//   ....[0]....
.L_1416:
        /*0128*/ 	.word	0x000038a0


	//   ....[1]....
        /*012c*/ 	.word	0x000043f0


	//   ....[2]....
        /*0130*/ 	.word	0x00004c60


	//   ....[3]....
        /*0134*/ 	.word	0x000054c0


	//   ....[4]....
        /*0138*/ 	.word	0x00005d30


	//----- nvinfo : EIATTR_CRS_STACK_SIZE
	.align		4
.L_1417:
        /*013c*/ 	.byte	0x04, 0x1e
        /*013e*/ 	.short	(.L_1419 - .L_1418)
.L_1418:
        /*0140*/ 	.word	0x00000000


	//----- nvinfo : EIATTR_CBANK_PARAM_SIZE
	.align		4
.L_1419:
        /*0144*/ 	.byte	0x03, 0x19
        /*0146*/ 	.short	0x0048


	//----- nvinfo : EIATTR_PARAM_CBANK
	.align		4
        /*0148*/ 	.byte	0x04, 0x0a
        /*014a*/ 	.short	(.L_1421 - .L_1420)
	.align		4
.L_1420:
        /*014c*/ 	.word	index@(.nv.constant0._ZN4vllm31rms_norm_per_block_quant_kernelIN3c108BFloat16ENS1_13Float8_e4m3fnELb0ELb1ELi128EEEvPT0_PfPKT_S9_PKffiiPS7_l)
        /*0150*/ 	.short	0x0210
        /*0152*/ 	.short	0x0048


	//----- nvinfo : EIATTR_SW_WAR
	.align		4
.L_1421:
        /*0154*/ 	.byte	0x04, 0x36
        /*0156*/ 	.short	(.L_1423 - .L_1422)
.L_1422:
        /*0158*/ 	.word	0x00000008
.L_1423:


//--------------------- .nv.info._ZN4vllm31rms_norm_per_block_quant_kernelIN3c108BFloat16EaLb1ELb0ELi128EEEvPT0_PfPKT_S8_PKffiiPS6_l --------------------------
	.section	.nv.info._ZN4vllm31rms_norm_per_block_quant_kernelIN3c108BFloat16EaLb1ELb0ELi128EEEvPT0_PfPKT_S8_PKffiiPS6_l,"",@"SHT_CUDA_INFO"
	.sectionflags	@""
	.align	4


	//----- nvinfo : EIATTR_CUDA_API_VERSION
	.align		4
        /*0000*/ 	.byte	0x04, 0x37
        /*0002*/ 	.short	(.L_1425 - .L_1424)
.L_1424:
        /*0004*/ 	.word	0x00000082


	//----- nvinfo : EIATTR_KPARAM_INFO
	.align		4
.L_1425:
        /*0008*/ 	.byte	0x04, 0x17
        /*000a*/ 	.short	(.L_1427 - .L_1426)
.L_1426:
        /*000c*/ 	.word	0x00000000
        /*0010*/ 	.short	0x0009
        /*0012*/ 	.short	0x0040
        /*0014*/ 	.byte	0x00, 0xf0, 0x21, 0x00


	//----- nvinfo : EIATTR_KPARAM_INFO
	.align		4
.L_1427:
        /*0018*/ 	.byte	0x04, 0x17
        /*001a*/ 	.short	(.L_1429 - .L_1428)
.L_1428:
        /*001c*/ 	.word	0x00000000
        /*0020*/ 	.short	0x0008
        /*0022*/ 	.short	0x0038
        /*0024*/ 	.byte	0x00, 0xf0, 0x21, 0x00


	//----- nvinfo : EIATTR_KPARAM_INFO
	.align		4
.L_1429:
        /*0028*/ 	.byte	0x04, 0x17
        /*002a*/ 	.short	(.L_1431 - .L_1430)
.L_1430:
        /*002c*/ 	.word	0x00000000
        /*0030*/ 	.short	0x0007
        /*0032*/ 	.short	0x0030
        /*0034*/ 	.byte	0x00, 0xf0, 0x11, 0x00


	//----- nvinfo : EIATTR_KPARAM_INFO
	.align		4
.L_1431:
        /*0038*/ 	.byte	0x04, 0x17
        /*003a*/ 	.short	(.L_1433 - .L_1432)
.L_1432:
        /*003c*/ 	.word	0x00000000
        /*0040*/ 	.short	0x0006
        /*0042*/ 	.short	0x002c
        /*0044*/ 	.byte	0x00, 0xf0, 0x11, 0x00


	//----- nvinfo : EIATTR_KPARAM_INFO
	.align		4
.L_1433:
        /*0048*/ 	.byte	0x04, 0x17
        /*004a*/ 	.short	(.L_1435 - .L_1434)
.L_1434:
        /*004c*/ 	.word	0x00000000
        /*0050*/ 	.short	0x0005
        /*0052*/ 	.short	0x0028
        /*0054*/ 	.byte	0x00, 0xf0, 0x11, 0x00


	//----- nvinfo : EIATTR_KPARAM_INFO
	.align		4
.L_1435:
        /*0058*/ 	.byte	0x04, 0x17
        /*005a*/ 	.short	(.L_1437 - .L_1436)
.L_1436:
        /*005c*/ 	.word	0x00000000
        /*0060*/ 	.short	0x0004
        /*0062*/ 	.short	0x0020
        /*0064*/ 	.byte	0x00, 0xf0, 0x21, 0x00


	//----- nvinfo : EIATTR_KPARAM_INFO
	.align		4
.L_1437:
        /*0068*/ 	.byte	0x04, 0x17
        /*006a*/ 	.short	(.L_1439 - .L_1438)
.L_1438:
        /*006c*/ 	.word	0x00000000
        /*0070*/ 	.short	0x0003
        /*0072*/ 	.short	0x0018
        /*0074*/ 	.byte	0x00, 0xf0, 0x21, 0x00


	//----- nvinfo : EIATTR_KPARAM_INFO
	.align		4
.L_1439:
        /*0078*/ 	.byte	0x04, 0x17
        /*007a*/ 	.short	(.L_1441 - .L_1440)
.L_1440:
        /*007c*/ 	.word	0x00000000
        /*0080*/ 	.short	0x0002
        /*0082*/ 	.short	0x0010
        /*0084*/ 	.byte	0x00, 0xf0, 0x21, 0x00


	//----- nvinfo : EIATTR_KPARAM_INFO
	.align		4
.L_1441:
        /*0088*/ 	.byte	0x04, 0x17
        /*008a*/ 	.short	(.L_1443 - .L_1442)
.L_1442:
        /*008c*/ 	.word	0x00000000
        /*0090*/ 	.short	0x0001
        /*0092*/ 	.short	0x0008
        /*0094*/ 	.byte	0x00, 0xf0, 0x21, 0x00


	//----- nvinfo : EIATTR_KPARAM_INFO
	.align		4
.L_1443:
        /*0098*/ 	.byte	0x04, 0x17
        /*009a*/ 	.short	(.L_1445 - .L_1444)
.L_1444:
        /*009c*/ 	.word	0x00000000
        /*00a0*/ 	.short	0x0000
        /*00a2*/ 	.short	0x0000
        /*00a4*/ 	.byte	0x00, 0xf0, 0x21, 0x00


	//----- nvinfo : EIATTR_SPARSE_MMA_MASK
	.align		4
.L_1445:
        /*00a8*/ 	.byte	0x03, 0x50
        /*00aa*/ 	.short	0x0000


	//----- nvinfo : EIATTR_MAXREG_COUNT
	.align		4
        /*00ac*/ 	.byte	0x03, 0x1b
        /*00ae*/ 	.short	0x00ff


	//----- nvinfo : EIATTR_NUM_BARRIERS
	.align		4
        /*00b0*/ 	.byte	0x02, 0x4c
        /*00b2*/ 	.byte	0x01
	.zero		1


	//----- nvinfo : EIATTR_MERCURY_ISA_VERSION
	.align		4
        /*00b4*/ 	.byte	0x03, 0x5f
        /*00b6*/ 	.short	0x0101


	//----- nvinfo : EIATTR_UNUSED_LOAD_BYTE_OFFSET
	.align		4
        /*00b8*/ 	.byte	0x04, 0x44
        /*00ba*/ 	.short	(.L_1447 - .L_1446)


	//   ....[0]....
.L_1446:
        /*00bc*/ 	.word	0x00000b90
        /*00c0*/ 	.word	0x0000fff0


	//   ....[1]....
        /*00c4*/ 	.word	0x000011b0
        /*00c8*/ 	.word	0x0000fff0


	//----- nvinfo : EIATTR_COOP_GROUP_MASK_REGIDS
	.align		4
.L_1447:
        /*00cc*/ 	.byte	0x04, 0x29
        /*00ce*/ 	.short	(.L_1449 - .L_1448)


	//   ....[0]....
.L_1448:
        /*00d0*/ 	.word	0xffffffff


	//   ....[1]....
        /*00d4*/ 	.word	0xffffffff


	//   ....[2]....
        /*00d8*/ 	.word	0xffffffff


	//   ....[3]....
        /*00dc*/ 	.word	0xffffffff


	//   ....[4]....
        /*00e0*/ 	.word	0xffffffff


	//   ....[5]....
        /*00e4*/ 	.word	0xffffffff


	//   ....[6]....
        /*00e8*/ 	.word	0xffffffff


	//   ....[7]....
        /*00ec*/ 	.word	0xffffffff


	//   ....[8]....
        /*00f0*/ 	.word	0xffffffff


	//   ....[9]....
        /*00f4*/ 	.word	0xffffffff


	//----- nvinfo : EIATTR_COOP_GROUP_INSTR_OFFSETS
	.align		4
.L_1449:
        /*00f8*/ 	.byte	0x04, 0x28
        /*00fa*/ 	.short	(.L_1451 - .L_1450)


	//   ....[0]....
.L_1450:
        /*00fc*/ 	.word	0x000009e0


	//   ....[1]....
        /*0100*/ 	.word	0x00000a10


	//   ....[2]....
        /*0104*/ 	.word	0x00000a60


	//   ....[3]....
        /*0108*/ 	.word	0x00000aa0


	//   ....[4]....
        /*010c*/ 	.word	0x00000ac0


	//   ....[5]....
        /*0110*/ 	.word	0x00000fd0


	//   ....[6]....
        /*0114*/ 	.word	0x00001010


	//   ....[7]....
        /*0118*/ 	.word	0x00001040


	//   ....[8]....
        /*011c*/ 	.word	0x00001060


	//   ....[9]....
        /*0120*/ 	.word	0x00001080


	//----- nvinfo : EIATTR_EXIT_INSTR_OFFSETS
	.align		4
.L_1451:
        /*0124*/ 	.byte	0x04, 0x1c
        /*0126*/ 	.short	(.L_1453 - .L_1452)


	//   ....[0]....
.L_1452:
        /*0128*/ 	.word	0x00003d00


	//   ....[1]....
        /*012c*/ 	.word	0x00004300


	//   ....[2]....
        /*0130*/ 	.word	0x00004810


	//   ....[3]....
        /*0134*/ 	.word	0x00004d20


	//   ....[4]....
        /*0138*/ 	.word	0x00005240


	//----- nvinfo : EIATTR_CRS_STACK_SIZE
	.align		4
.L_1453:
        /*013c*/ 	.byte	0x04, 0x1e
        /*013e*/ 	.short	(.L_1455 - .L_1454)
.L_1454:
        /*0140*/ 	.word	0x00000000


	//----- nvinfo : EIATTR_CBANK_PARAM_SIZE
	.align		4
.L_1455:
        /*0144*/ 	.byte	0x03, 0x19
        /*0146*/ 	.short	0x0048


	//----- nvinfo : EIATTR_PARAM_CBANK
	.align		4
        /*0148*/ 	.byte	0x04, 0x0a
        /*014a*/ 	.short	(.L_1457 - .L_1456)
	.align		4
.L_1456:
        /*014c*/ 	.word	index@(.nv.constant0._ZN4vllm31rms_norm_per_block_quant_kernelIN3c108BFloat16EaLb1ELb0ELi128EEEvPT0_PfPKT_S8_PKffiiPS6_l)
        /*0150*/ 	.short	0x0210
        /*0152*/ 	.short	0x0048


	//----- nvinfo : EIATTR_SW_WAR
	.align		4
.L_1457:
        /*0154*/ 	.byte	0x04, 0x36
        /*0156*/ 	.short	(.L_1459 - .L_1458)
.L_1458:
        /*0158*/ 	.word	0x00000008
.L_1459:


//--------------------- .nv.info._ZN4vllm31rms_norm_per_block_quant_kernelIN3c108BFloat16ENS1_13Float8_e4m3fnELb1ELb0ELi128EEEvPT0_PfPKT_S9_PKffiiPS7_l --------------------------
	.section	.nv.info._ZN4vllm31rms_norm_per_block_quant_kernelIN3c108BFloat16ENS1_13Float8_e4m3fnELb1ELb0ELi128EEEvPT0_PfPKT_S9_PKffiiPS7_l,"",@"SHT_CUDA_INFO"
	.sectionflags	@""
	.align	4


	//----- nvinfo : EIATTR_CUDA_API_VERSION
	.align		4
        /*0000*/ 	.byte	0x04, 0x37
        /*0002*/ 	.short	(.L_1461 - .L_1460)
.L_1460:
        /*0004*/ 	.word	0x00000082


	//----- nvinfo : EIATTR_KPARAM_INFO
	.align		4
.L_1461:
        /*0008*/ 	.byte	0x04, 0x17
        /*000a*/ 	.short	(.L_1463 - .L_1462)
.L_1462:
        /*000c*/ 	.word	0x00000000
        /*0010*/ 	.short	0x0009
        /*0012*/ 	.short	0x0040
        /*0014*/ 	.byte	0x00, 0xf0, 0x21, 0x00


	//----- nvinfo : EIATTR_KPARAM_INFO
	.align		4
.L_1463:
        /*0018*/ 	.byte	0x04, 0x17
        /*001a*/ 	.short	(.L_1465 - .L_1464)
.L_1464:
        /*001c*/ 	.word	0x00000000
        /*0020*/ 	.short	0x0008
        /*0022*/ 	.short	0x0038
        /*0024*/ 	.byte	0x00, 0xf0, 0x21, 0x00


	//----- nvinfo : EIATTR_KPARAM_INFO
	.align		4
.L_1465:
        /*0028*/ 	.byte	0x04, 0x17
        /*002a*/ 	.short	(.L_1467 - .L_1466)
.L_1466:
        /*002c*/ 	.word	0x00000000
        /*0030*/ 	.short	0x0007
        /*0032*/ 	.short	0x0030
        /*0034*/ 	.byte	0x00, 0xf0, 0x11, 0x00


	//----- nvinfo : EIATTR_KPARAM_INFO
	.align		4
.L_1467:
        /*0038*/ 	.byte	0x04, 0x17
        /*003a*/ 	.short	(.L_1469 - .L_1468)
.L_1468:
        /*003c*/ 	.word	0x00000000
        /*0040*/ 	.short	0x0006
        /*0042*/ 	.short	0x002c
        /*0044*/ 	.byte	0x00, 0xf0, 0x11, 0x00


	//----- nvinfo : EIATTR_KPARAM_INFO
	.align		4
.L_1469:
        /*0048*/ 	.byte	0x04, 0x17
        /*004a*/ 	.short	(.L_1471 - .L_1470)
.L_1470:
        /*004c*/ 	.word	0x00000000
        /*0050*/ 	.short	0x0005
        /*0052*/ 	.short	0x0028
        /*0054*/ 	.byte	0x00, 0xf0, 0x11, 0x00


	//----- nvinfo : EIATTR_KPARAM_INFO
	.align		4
.L_1471:
        /*0058*/ 	.byte	0x04, 0x17
        /*005a*/ 	.short	(.L_1473 - .L_1472)
.L_1472:
        /*005c*/ 	.word	0x00000000
        /*0060*/ 	.short	0x0004
        /*0062*/ 	.short	0x0020
        /*0064*/ 	.byte	0x00, 0xf0, 0x21, 0x00


	//----- nvinfo : EIATTR_KPARAM_INFO
	.align		4
.L_1473:
        /*0068*/ 	.byte	0x04, 0x17
        /*006a*/ 	.short	(.L_1475 - .L_1474)
.L_1474:
        /*006c*/ 	.word	0x00000000
        /*0070*/ 	.short	0x0003
        /*0072*/ 	.short	0x0018
        /*0074*/ 	.byte	0x00, 0xf0, 0x21, 0x00


	//----- nvinfo : EIATTR_KPARAM_INFO
	.align		4
.L_1475:
        /*0078*/ 	.byte	0x04, 0x17
        /*007a*/ 	.short	(.L_1477 - .L_1476)
.L_1476:
        /*007c*/ 	.word	0x00000000
        /*0080*/ 	.short	0x0002
        /*0082*/ 	.short	0x0010
        /*0084*/ 	.byte	0x00, 0xf0, 0x21, 0x00


	//----- nvinfo : EIATTR_KPARAM_INFO
	.align		4
.L_1477:
        /*0088*/ 	.byte	0x04, 0x17
        /*008a*/ 	.short	(.L_1479 - .L_1478)
.L_1478:
        /*008c*/ 	.word	0x00000000
        /*0090*/ 	.short	0x0001
        /*0092*/ 	.short	0x0008
        /*0094*/ 	.byte	0x00, 0xf0, 0x21, 0x00


	//----- nvinfo : EIATTR_KPARAM_INFO
	.align		4
.L_1479:
        /*0098*/ 	.byte	0x04, 0x17
        /*009a*/ 	.short	(.L_1481 - .L_1480)
.L_1480:
        /*009c*/ 	.word	0x00000000
        /*00a0*/ 	.short	0x0000
        /*00a2*/ 	.short	0x0000
        /*00a4*/ 	.byte	0x00, 0xf0, 0x21, 0x00


	//----- nvinfo : EIATTR_SPARSE_MMA_MASK
	.align		4
.L_1481:
        /*00a8*/ 	.byte	0x03, 0x50
        /*00aa*/ 	.short	0x0000


	//----- nvinfo : EIATTR_MAXREG_COUNT
	.align		4
        /*00ac*/ 	.byte	0x03, 0x1b
        /*00ae*/ 	.short	0x00ff


	//----- nvinfo : EIATTR_NUM_BARRIERS
	.align		4
        /*00b0*/ 	.byte	0x02, 0x4c
        /*00b2*/ 	.byte	0x01
	.zero		1


	//----- nvinfo : EIATTR_MERCURY_ISA_VERSION
	.align		4
        /*00b4*/ 	.byte	0x03, 0x5f
        /*00b6*/ 	.short	0x0101


	//----- nvinfo : EIATTR_UNUSED_LOAD_BYTE_OFFSET
	.align		4
        /*00b8*/ 	.byte	0x04, 0x44
        /*00ba*/ 	.short	(.L_1483 - .L_1482)


	//   ....[0]....
.L_1482:
        /*00bc*/ 	.word	0x00000b90
        /*00c0*/ 	.word	0x0000fff0


	//   ....[1]....
        /*00c4*/ 	.word	0x000011b0
        /*00c8*/ 	.word	0x0000fff0


	//----- nvinfo : EIATTR_COOP_GROUP_MASK_REGIDS
	.align		4
.L_1483:
        /*00cc*/ 	.byte	0x04, 0x29
        /*00ce*/ 	.short	(.L_1485 - .L_1484)


	//   ....[0]....
.L_1484:
        /*00d0*/ 	.word	0xffffffff


	//   ....[1]....
        /*00d4*/ 	.word	0xffffffff


	//   ....[2]....
        /*00d8*/ 	.word	0xffffffff


	//   ....[3]....
        /*00dc*/ 	.word	0xffffffff


	//   ....[4]....
        /*00e0*/ 	.word	0xffffffff


	//   ....[5]....
        /*00e4*/ 	.word	0xffffffff


	//   ....[6]....
        /*00e8*/ 	.word	0xffffffff


	//   ....[7]....
        /*00ec*/ 	.word	0xffffffff


	//   ....[8]....
        /*00f0*/ 	.word	0xffffffff


	//   ....[9]....
        /*00f4*/ 	.word	0xffffffff


	//----- nvinfo : EIATTR_COOP_GROUP_INSTR_OFFSETS
	.align		4
.L_1485:
        /*00f8*/ 	.byte	0x04, 0x28
        /*00fa*/ 	.short	(.L_1487 - .L_1486)


	//   ....[0]....
.L_1486:
        /*00fc*/ 	.word	0x000009e0


	//   ....[1]....
        /*0100*/ 	.word	0x00000a10


	//   ....[2]....
        /*0104*/ 	.word	0x00000a60


	//   ....[3]....
        /*0108*/ 	.word	0x00000aa0


	//   ....[4]....
        /*010c*/ 	.word	0x00000ac0


	//   ....[5]....
        /*0110*/ 	.word	0x00000fd0


	//   ....[6]....
        /*0114*/ 	.word	0x00001010


	//   ....[7]....
        /*0118*/ 	.word	0x00001040


	//   ....[8]....
        /*011c*/ 	.word	0x00001060


	//   ....[9]....
        /*0120*/ 	.word	0x00001080


	//----- nvinfo : EIATTR_EXIT_INSTR_OFFSETS
	.align		4
.L_1487:
        /*0124*/ 	.byte	0x04, 0x1c
        /*0126*/ 	.short	(.L_1489 - .L_1488)


	//   ....[0]....
.L_1488:
        /*0128*/ 	.word	0x00003d00


	//   ....[1]....
        /*012c*/ 	.word	0x00004720


	//   ....[2]....
        /*0130*/ 	.word	0x00005080


	//   ....[3]....
        /*0134*/ 	.word	0x000059e0


	//   ....[4]....
        /*0138*/ 	.word	0x00006350


	//----- nvinfo : EIATTR_CRS_STACK_SIZE
	.align		4
.L_1489:
        /*013c*/ 	.byte	0x04, 0x1e
        /*013e*/ 	.short	(.L_1491 - .L_1490)
.L_1490:
        /*0140*/ 	.word	0x00000000


	//----- nvinfo : EIATTR_CBANK_PARAM_SIZE
	.align		4
.L_1491:
        /*0144*/ 	.byte	0x03, 0x19
        /*0146*/ 	.short	0x0048


	//----- nvinfo : EIATTR_PARAM_CBANK
	.align		4
        /*0148*/ 	.byte	0x04, 0x0a
        /*014a*/ 	.short	(.L_1493 - .L_1492)
	.align		4
.L_1492:
        /*014c*/ 	.word	index@(.nv.constant0._ZN4vllm31rms_norm_per_block_quant_kernelIN3c108BFloat16ENS1_13Float8_e4m3fnELb1ELb0ELi128EEEvPT0_PfPKT_S9_PKffiiPS7_l)
        /*0150*/ 	.short	0x0210
        /*0152*/ 	.short	0x0048


	//----- nvinfo : EIATTR_SW_WAR
	.align		4
.L_1493:
        /*0154*/ 	.byte	0x04, 0x36
        /*0156*/ 	.short	(.L_1495 - .L_1494)
.L_1494:
        /*0158*/ 	.word	0x00000008
.L_1495:


//--------------------- .nv.info._ZN4vllm31rms_norm_per_block_quant_kernelIN3c108BFloat16EaLb1ELb1ELi128EEEvPT0_PfPKT_S8_PKffiiPS6_l --------------------------
	.section	.nv.info._ZN4vllm31rms_norm_per_block_quant_kernelIN3c108BFloat16EaLb1ELb1ELi128EEEvPT0_PfPKT_S8_PKffiiPS6_l,"",@"SHT_CUDA_INFO"
	.sectionflags	@""
	.align	4


	//----- nvinfo : EIATTR_CUDA_API_VERSION
	.align		4
        /*0000*/ 	.byte	0x04, 0x37
        /*0002*/ 	.short	(.L_1497 - .L_1496)
.L_1496:
        /*0004*/ 	.word	0x00000082


	//----- nvinfo : EIATTR_KPARAM_INFO
	.align		4
.L_1497:
        /*0008*/ 	.byte	0x04, 0x17
        /*000a*/ 	.short	(.L_1499 - .L_1498)
.L_1498:
        /*000c*/ 	.word	0x00000000
        /*0010*/ 	.short	0x0009
        /*0012*/ 	.short	0x0040
        /*0014*/ 	.byte	0x00, 0xf0, 0x21, 0x00


	//----- nvinfo : EIATTR_KPARAM_INFO
	.align		4
.L_1499:
        /*0018*/ 	.byte	0x04, 0x17
        /*001a*/ 	.short	(.L_1501 - .L_1500)
.L_1500:
        /*001c*/ 	.word	0x00000000
        /*0020*/ 	.short	0x0008
        /*0022*/ 	.short	0x0038
        /*0024*/ 	.byte	0x00, 0xf0, 0x21, 0x00


	//----- nvinfo : EIATTR_KPARAM_INFO
	.align		4
.L_1501:
        /*0028*/ 	.byte	0x04, 0x17
        /*002a*/ 	.short	(.L_1503 - .L_1502)
.L_1502:
        /*002c*/ 	.word	0x00000000
        /*0030*/ 	.short	0x0007
        /*0032*/ 	.short	0x0030
        /*0034*/ 	.byte	0x00, 0xf0, 0x11, 0x00


	//----- nvinfo : EIATTR_KPARAM_INFO
	.align		4
.L_1503:
        /*0038*/ 	.byte	0x04, 0x17
        /*003a*/ 	.short	(.L_1505 - .L_1504)
.L_1504:
        /*003c*/ 	.word	0x00000000
        /*0040*/ 	.short	0x0006
        /*0042*/ 	.short	0x002c
        /*0044*/ 	.byte	0x00, 0xf0, 0x11, 0x00


	//----- nvinfo : EIATTR_KPARAM_INFO
	.align		4
.L_1505:
        /*0048*/ 	.byte	0x04, 0x17
        /*004a*/ 	.short	(.L_1507 - .L_1506)
.L_1506:
        /*004c*/ 	.word	0x00000000
        /*0050*/ 	.short	0x0005
        /*0052*/ 	.short	0x0028
        /*0054*/ 	.byte	0x00, 0xf0, 0x11, 0x00


	//----- nvinfo : EIATTR_KPARAM_INFO
	.align		4
.L_1507:
        /*0058*/ 	.byte	0x04, 0x17
        /*005a*/ 	.short	(.L_1509 - .L_1508)
.L_1508:
        /*005c*/ 	.word	0x00000000
        /*0060*/ 	.short	0x0004
        /*0062*/ 	.short	0x0020
        /*0064*/ 	.byte	0x00, 0xf0, 0x21, 0x00


	//----- nvinfo : EIATTR_KPARAM_INFO
	.align		4
.L_1509:
        /*0068*/ 	.byte	0x04, 0x17
        /*006a*/ 	.short	(.L_1511 - .L_1510)
.L_1510:
        /*006c*/ 	.word	0x00000000
        /*0070*/ 	.short	0x0003
        /*0072*/ 	.short	0x0018
        /*0074*/ 	.byte	0x00, 0xf0, 0x21, 0x00


	//----- nvinfo : EIATTR_KPARAM_INFO
	.align		4
.L_1511:
        /*0078*/ 	.byte	0x04, 0x17
        /*007a*/ 	.short	(.L_1513 - .L_1512)
.L_1512:
        /*007c*/ 	.word	0x00000000
        /*0080*/ 	.short	0x0002
        /*0082*/ 	.short	0x0010
        /*0084*/ 	.byte	0x00, 0xf0, 0x21, 0x00


	//----- nvinfo : EIATTR_KPARAM_INFO
	.align		4
.L_1513:
        /*0088*/ 	.byte	0x04, 0x17
        /*008a*/ 	.short	(.L_1515 - .L_1514)
.L_1514:
        /*008c*/ 	.word	0x00000000
        /*0090*/ 	.short	0x0001
        /*0092*/ 	.short	0x0008
        /*0094*/ 	.byte	0x00, 0xf0, 0x21, 0x00


	//----- nvinfo : EIATTR_KPARAM_INFO
	.align		4
.L_1515:
        /*0098*/ 	.byte	0x04, 0x17
        /*009a*/ 	.short	(.L_1517 - .L_1516)
.L_1516:
        /*009c*/ 	.word	0x00000000
        /*00a0*/ 	.short	0x0000
        /*00a2*/ 	.short	0x0000
        /*00a4*/ 	.byte	0x00, 0xf0, 0x21, 0x00


	//----- nvinfo : EIATTR_SPARSE_MMA_MASK
	.align		4
.L_1517:
        /*00a8*/ 	.byte	0x03, 0x50
        /*00aa*/ 	.short	0x0000


	//----- nvinfo : EIATTR_MAXREG_COUNT
	.align		4
        /*00ac*/ 	.byte	0x03, 0x1b
        /*00ae*/ 	.short	0x00ff


	//----- nvinfo : EIATTR_NUM_BARRIERS
	.align		4
        /*00b0*/ 	.byte	0x02, 0x4c
        /*00b2*/ 	.byte	0x01
	.zero		1


	//----- nvinfo : EIATTR_MERCURY_ISA_VERSION
	.align		4
        /*00b4*/ 	.byte	0x03, 0x5f
        /*00b6*/ 	.short	0x0101


	//----- nvinfo : EIATTR_UNUSED_LOAD_BYTE_OFFSET
	.align		4
        /*00b8*/ 	.byte	0x04, 0x44
        /*00ba*/ 	.short	(.L_1519 - .L_1518)


	//   ....[0]....
.L_1518:
        /*00bc*/ 	.word	0x00000b90
        /*00c0*/ 	.word	0x0000fff0


	//   ....[1]....
        /*00c4*/ 	.word	0x000011b0
        /*00c8*/ 	.word	0x0000fff0


	//----- nvinfo : EIATTR_COOP_GROUP_MASK_REGIDS
	.align		4
.L_1519:
        /*00cc*/ 	.byte	0x04, 0x29
        /*00ce*/ 	.short	(.L_1521 - .L_1520)


	//   ....[0]....
.L_1520:
        /*00d0*/ 	.word	0xffffffff


	//   ....[1]....
        /*00d4*/ 	.word	0xffffffff


	//   ....[2]....
        /*00d8*/ 	.word	0xffffffff


	//   ....[3]....
        /*00dc*/ 	.word	0xffffffff


	//   ....[4]....
        /*00e0*/ 	.word	0xffffffff


	//   ....[5]....
        /*00e4*/ 	.word	0xffffffff


	//   ....[6]....
        /*00e8*/ 	.word	0xffffffff


	//   ....[7]....
        /*00ec*/ 	.word	0xffffffff


	//   ....[8]....
        /*00f0*/ 	.word	0xffffffff


	//   ....[9]....
        /*00f4*/ 	.word	0xffffffff


	//----- nvinfo : EIATTR_COOP_GROUP_INSTR_OFFSETS
	.align		4
.L_1521:
        /*00f8*/ 	.byte	0x04, 0x28
        /*00fa*/ 	.short	(.L_1523 - .L_1522)


	//   ....[0]....
.L_1522:
        /*00fc*/ 	.word	0x000009e0


	//   ....[1]....
        /*0100*/ 	.word	0x00000a10


	//   ....[2]....
        /*0104*/ 	.word	0x00000a60


	//   ....[3]....
        /*0108*/ 	.word	0x00000aa0


	//   ....[4]....
        /*010c*/ 	.word	0x00000ac0


	//   ....[5]....
        /*0110*/ 	.word	0x00000fd0


	//   ....[6]....
        /*0114*/ 	.word	0x00001010


	//   ....[7]....
        /*0118*/ 	.word	0x00001040


	//   ....[8]....
        /*011c*/ 	.word	0x00001060


	//   ....[9]....
        /*0120*/ 	.word	0x00001080


	//----- nvinfo : EIATTR_EXIT_INSTR_OFFSETS
	.align		4
.L_1523:
        /*0124*/ 	.byte	0x04, 0x1c
        /*0126*/ 	.short	(.L_1525 - .L_1524)


	//   ....[0]....
.L_1524:
        /*0128*/ 	.word	0x00003f20


	//   ....[1]....
        /*012c*/ 	.word	0x00004780


	//   ....[2]....
        /*0130*/ 	.word	0x00004cb0


	//   ....[3]....
        /*0134*/ 	.word	0x000051d0


	//   ....[4]....
        /*0138*/ 	.word	0x00005710


	//----- nvinfo : EIATTR_CRS_STACK_SIZE
	.align		4
.L_1525:
        /*013c*/ 	.byte	0x04, 0x1e
        /*013e*/ 	.short	(.L_1527 - .L_1526)
.L_1526:
        /*0140*/ 	.word	0x00000000


	//----- nvinfo : EIATTR_CBANK_PARAM_SIZE
	.align		4
.L_1527:
        /*0144*/ 	.byte	0x03, 0x19
        /*0146*/ 	.short	0x0048


	//----- nvinfo : EIATTR_PARAM_CBANK
	.align		4
        /*0148*/ 	.byte	0x04, 0x0a
        /*014a*/ 	.short	(.L_1529 - .L_1528)
	.align		4
.L_1528:
        /*014c*/ 	.word	index@(.nv.constant0._ZN4vllm31rms_norm_per_block_quant_kernelIN3c108BFloat16EaLb1ELb1ELi128EEEvPT0_PfPKT_S8_PKffiiPS6_l)
        /*0150*/ 	.short	0x0210
        /*0152*/ 	.short	0x0048


	//----- nvinfo : EIATTR_SW_WAR
	.align		4
.L_1529:
        /*0154*/ 	.byte	0x04, 0x36
        /*0156*/ 	.short	(.L_1531 - .L_1530)
.L_1530:
        /*0158*/ 	.word	0x00000008
.L_1531:


//--------------------- .nv.info._ZN4vllm31rms_norm_per_block_quant_kernelIN3c108BFloat16ENS1_13Float8_e4m3fnELb1ELb1ELi128EEEvPT0_PfPKT_S9_PKffiiPS7_l --------------------------
	.section	.nv.info._ZN4vllm31rms_norm_per_block_quant_kernelIN3c108BFloat16ENS1_13Float8_e4m3fnELb1ELb1ELi128EEEvPT0_PfPKT_S9_PKffiiPS7_l,"",@"SHT_CUDA_INFO"
	.sectionflags	@""
	.align	4


	//----- nvinfo : EIATTR_CUDA_API_VERSION
	.align		4
        /*0000*/ 	.byte	0x04, 0x37
        /*0002*/ 	.short	(.L_1533 - .L_1532)
.L_1532:
        /*0004*/ 	.word	0x00000082


	//----- nvinfo : EIATTR_KPARAM_INFO
	.align		4
.L_1533:
        /*0008*/ 	.byte	0x04, 0x17
        /*000a*/ 	.short	(.L_1535 - .L_1534)
.L_1534:
        /*000c*/ 	.word	0x00000000
        /*0010*/ 	.short	0x0009
        /*0012*/ 	.short	0x0040
        /*0014*/ 	.byte	0x00, 0xf0, 0x21, 0x00


	//----- nvinfo : EIATTR_KPARAM_INFO
	.align		4
.L_1535:
        /*0018*/ 	.byte	0x04, 0x17
        /*001a*/ 	.short	(.L_1537 - .L_1536)
.L_1536:
        /*001c*/ 	.word	0x00000000
        /*0020*/ 	.short	0x0008
        /*0022*/ 	.short	0x0038
        /*0024*/ 	.byte	0x00, 0xf0, 0x21, 0x00


	//----- nvinfo : EIATTR_KPARAM_INFO
	.align		4
.L_1537:
        /*0028*/ 	.byte	0x04, 0x17
        /*002a*/ 	.short	(.L_1539 - .L_1538)
.L_1538:
        /*002c*/ 	.word	0x00000000
        /*0030*/ 	.short	0x0007
        /*0032*/ 	.short	0x0030
        /*0034*/ 	.byte	0x00, 0xf0, 0x11, 0x00


	//----- nvinfo : EIATTR_KPARAM_INFO
	.align		4
.L_1539:
        /*0038*/ 	.byte	0x04, 0x17
        /*003a*/ 	.short	(.L_1541 - .L_1540)
.L_1540:
        /*003c*/ 	.word	0x00000000
        /*0040*/ 	.short	0x0006
        /*0042*/ 	.short	0x002c
        /*0044*/ 	.byte	0x00, 0xf0, 0x11, 0x00


	//----- nvinfo : EIATTR_KPARAM_INFO
	.align		4
.L_1541:
        /*0048*/ 	.byte	0x04, 0x17
        /*004a*/ 	.short	(.L_1543 - .L_1542)
.L_1542:
        /*004c*/ 	.word	0x00000000
        /*0050*/ 	.short	0x0005
        /*0052*/ 	.short	0x0028
        /*0054*/ 	.byte	0x00, 0xf0, 0x11, 0x00


	//----- nvinfo : EIATTR_KPARAM_INFO
	.align		4
.L_1543:
        /*0058*/ 	.byte	0x04, 0x17
        /*005a*/ 	.short	(.L_1545 - .L_1544)
.L_1544:
        /*005c*/ 	.word	0x00000000
        /*0060*/ 	.short	0x0004
        /*0062*/ 	.short	0x0020
        /*0064*/ 	.byte	0x00, 0xf0, 0x21, 0x00


	//----- nvinfo : EIATTR_KPARAM_INFO
	.align		4
.L_1545:
        /*0068*/ 	.byte	0x04, 0x17
        /*006a*/ 	.short	(.L_1547 - .L_1546)
.L_1546:
        /*006c*/ 	.word	0x00000000
        /*0070*/ 	.short	0x0003
        /*0072*/ 	.short	0x0018
        /*0074*/ 	.byte	0x00, 0xf0, 0x21, 0x00


	//----- nvinfo : EIATTR_KPARAM_INFO
	.align		4
.L_1547:
        /*0078*/ 	.byte	0x04, 0x17
        /*007a*/ 	.short	(.L_1549 - .L_1548)
.L_1548:
        /*007c*/ 	.word	0x00000000
        /*0080*/ 	.short	0x0002
        /*0082*/ 	.short	0x0010
        /*0084*/ 	.byte	0x00, 0xf0, 0x21, 0x00


	//----- nvinfo : EIATTR_KPARAM_INFO
	.align		4
.L_1549:
        /*0088*/ 	.byte	0x04, 0x17
        /*008a*/ 	.short	(.L_1551 - .L_1550)
.L_1550:
        /*008c*/ 	.word	0x00000000
        /*0090*/ 	.short	0x0001
        /*0092*/ 	.short	0x0008
        /*0094*/ 	.byte	0x00, 0xf0, 0x21, 0x00


	//----- nvinfo : EIATTR_KPARAM_INFO
	.align		4
.L_1551:
        /*0098*/ 	.byte	0x04, 0x17
        /*009a*/ 	.short	(.L_1553 - .L_1552)
.L_1552:
        /*009c*/ 	.word	0x00000000
        /*00a0*/ 	.short	0x0000
        /*00a2*/ 	.short	0x0000
        /*00a4*/ 	.byte	0x00, 0xf0, 0x21, 0x00


	//----- nvinfo : EIATTR_SPARSE_MMA_MASK
	.align		4
.L_1553:
        /*00a8*/ 	.byte	0x03, 0x50
        /*00aa*/ 	.short	0x0000


	//----- nvinfo : EIATTR_MAXREG_COUNT
	.align		4
        /*00ac*/ 	.byte	0x03, 0x1b
        /*00ae*/ 	.short	0x00ff


	//----- nvinfo : EIATTR_NUM_BARRIERS
	.align		4
        /*00b0*/ 	.byte	0x02, 0x4c
        /*00b2*/ 	.byte	0x01
	.zero		1


	//----- nvinfo : EIATTR_MERCURY_ISA_VERSION
	.align		4
        /*00b4*/ 	.byte	0x03, 0x5f
        /*00b6*/ 	.short	0x0101


	//----- nvinfo : EIATTR_UNUSED_LOAD_BYTE_OFFSET
	.align		4
        /*00b8*/ 	.byte	0x04, 0x44
        /*00ba*/ 	.short	(.L_1555 - .L_1554)


	//   ....[0]....
.L_1554:
        /*00bc*/ 	.word	0x00000b90
        /*00c0*/ 	.word	0x0000fff0


	//   ....[1]....
        /*00c4*/ 	.word	0x000011b0
        /*00c8*/ 	.word	0x0000fff0


	//----- nvinfo : EIATTR_COOP_GROUP_MASK_REGIDS
	.align		4
.L_1555:
        /*00cc*/ 	.byte	0x04, 0x29
        /*00ce*/ 	.short	(.L_1557 - .L_1556)


	//   ....[0]....
.L_1556:
        /*00d0*/ 	.word	0xffffffff


	//   ....[1]....
        /*00d4*/ 	.word	0xffffffff


	//   ....[2]....
        /*00d8*/ 	.word	0xffffffff


	//   ....[3]....
        /*00dc*/ 	.word	0xffffffff


	//   ....[4]....
        /*00e0*/ 	.word	0xffffffff


	//   ....[5]....
        /*00e4*/ 	.word	0xffffffff


	//   ....[6]....
        /*00e8*/ 	.word	0xffffffff


	//   ....[7]....
        /*00ec*/ 	.word	0xffffffff


	//   ....[8]....
        /*00f0*/ 	.word	0xffffffff


	//   ....[9]....
        /*00f4*/ 	.word	0xffffffff


	//----- nvinfo : EIATTR_COOP_GROUP_INSTR_OFFSETS
	.align		4
.L_1557:
        /*00f8*/ 	.byte	0x04, 0x28
        /*00fa*/ 	.short	(.L_1559 - .L_1558)


	//   ....[0]....
.L_1558:
        /*00fc*/ 	.word	0x000009e0


	//   ....[1]....
        /*0100*/ 	.word	0x00000a10


	//   ....[2]....
        /*0104*/ 	.word	0x00000a60


	//   ....[3]....
        /*0108*/ 	.word	0x00000aa0


	//   ....[4]....
        /*010c*/ 	.word	0x00000ac0


	//   ....[5]....
        /*0110*/ 	.word	0x00000fd0


	//   ....[6]....
        /*0114*/ 	.word	0x00001010


	//   ....[7]....
        /*0118*/ 	.word	0x00001040


	//   ....[8]....
        /*011c*/ 	.word	0x00001060


	//   ....[9]....
        /*0120*/ 	.word	0x00001080


	//----- nvinfo : EIATTR_EXIT_INSTR_OFFSETS
	.align		4
.L_1559:
        /*0124*/ 	.byte	0x04, 0x1c
        /*0126*/ 	.short	(.L_1561 - .L_1560)


	//   ....[0]....
.L_1560:
        /*0128*/ 	.word	0x00003f40


	//   ....[1]....
        /*012c*/ 	.word	0x00004b80


	//   ....[2]....
        /*0130*/ 	.word	0x000054f0


	//   ....[3]....
        /*0134*/ 	.word	0x00005e60


	//   ....[4]....
        /*0138*/ 	.word	0x000067f0


	//----- nvinfo : EIATTR_CRS_STACK_SIZE
	.align		4
.L_1561:
        /*013c*/ 	.byte	0x04, 0x1e
        /*013e*/ 	.short	(.L_1563 - .L_1562)
.L_1562:
        /*0140*/ 	.word	0x00000000


	//----- nvinfo : EIATTR_CBANK_PARAM_SIZE
	.align		4
.L_1563:
        /*0144*/ 	.byte	0x03, 0x19
        /*0146*/ 	.short	0x0048


	//----- nvinfo : EIATTR_PARAM_CBANK
	.align		4
        /*0148*/ 	.byte	0x04, 0x0a
        /*014a*/ 	.short	(.L_1565 - .L_1564)
	.align		4
.L_1564:
        /*014c*/ 	.word	index@(.nv.constant0._ZN4vllm31rms_norm_per_block_quant_kernelIN3c108BFloat16ENS1_13Float8_e4m3fnELb1ELb1ELi128EEEvPT0_PfPKT_S9_PKffiiPS7_l)
        /*0150*/ 	.short	0x0210
        /*0152*/ 	.short	0x0048


	//----- nvinfo : EIATTR_SW_WAR
	.align		4
.L_1565:
        /*0154*/ 	.byte	0x04, 0x36
        /*0156*/ 	.short	(.L_1567 - .L_1566)
.L_1566:
        /*0158*/ 	.word	0x00000008
.L_1567:


//--------------------- .nv.info._ZN4vllm31rms_norm_per_block_quant_kernelIN3c104HalfEaLb0ELb0ELi64EEEvPT0_PfPKT_S8_PKffiiPS6_l --------------------------
	.section	.nv.info._ZN4vllm31rms_norm_per_block_quant_kernelIN3c104HalfEaLb0ELb0ELi64EEEvPT0_PfPKT_S8_PKffiiPS6_l,"",@"SHT_CUDA_INFO"
	.sectionflags	@""
	.align	4


	//----- nvinfo : EIATTR_CUDA_API_VERSION
	.align		4
        /*0000*/ 	.byte	0x04, 0x37
        /*0002*/ 	.short	(.L_1569 - .L_1568)
.L_1568:
        /*0004*/ 	.word	0x00000082


	//----- nvinfo : EIATTR_KPARAM_INFO
	.align		4
.L_1569:
        /*0008*/ 	.byte	0x04, 0x17
        /*000a*/ 	.short	(.L_1571 - .L_1570)
.L_1570:
        /*000c*/ 	.word	0x00000000
        /*0010*/ 	.short	0x0009
        /*0012*/ 	.short	0x0040
        /*0014*/ 	.byte	0x00, 0xf0, 0x21, 0x00


	//----- nvinfo : EIATTR_KPARAM_INFO
	.align		4
.L_1571:
        /*0018*/ 	.byte	0x04, 0x17
        /*001a*/ 	.short	(.L_1573 - .L_1572)
.L_1572:
        /*001c*/ 	.word	0x00000000
        /*0020*/ 	.short	0x0008
        /*0022*/ 	.short	0x0038
        /*0024*/ 	.byte	0x00, 0xf0, 0x21, 0x00


	//----- nvinfo : EIATTR_KPARAM_INFO
	.align		4
.L_1573:
        /*0028*/ 	.byte	0x04, 0x17
        /*002a*/ 	.short	(.L_1575 - .L_1574)
.L_1574:
        /*002c*/ 	.word	0x00000000
        /*0030*/ 	.short	0x0007
        /*0032*/ 	.short	0x0030
        /*0034*/ 	.byte	0x00, 0xf0, 0x11, 0x00


	//----- nvinfo : EIATTR_KPARAM_INFO
	.align		4
.L_1575:
        /*0038*/ 	.byte	0x04, 0x17
        /*003a*/ 	.short	(.L_1577 - .L_1576)
.L_1576:
        /*003c*/ 	.word	0x00000000
        /*0040*/ 	.short	0x0006
        /*0042*/ 	.short	0x002c
        /*0044*/ 	.byte	0x00, 0xf0, 0x11, 0x00


	//----- nvinfo : EIATTR_KPARAM_INFO
	.align		4
.L_1577:
        /*0048*/ 	.byte	0x04, 0x17
        /*004a*/ 	.short	(.L_1579 - .L_1578)
.L_1578:
        /*004c*/ 	.word	0x00000000
        /*0050*/ 	.short	0x0005
        /*0052*/ 	.short	0x0028
        /*0054*/ 	.byte	0x00, 0xf0, 0x11, 0x00


	//----- nvinfo : EIATTR_KPARAM_INFO
	.align		4
.L_1579:
        /*0058*/ 	.byte	0x04, 0x17
        /*005a*/ 	.short	(.L_1581 - .L_1580)
.L_1580:
        /*005c*/ 	.word	0x00000000
        /*0060*/ 	.short	0x0004
        /*0062*/ 	.short	0x0020
        /*0064*/ 	.byte	0x00, 0xf0, 0x21, 0x00


	//----- nvinfo : EIATTR_KPARAM_INFO
	.align		4
.L_1581:
        /*0068*/ 	.byte	0x04, 0x17
        /*006a*/ 	.short	(.L_1583 - .L_1582)
.L_1582:
        /*006c*/ 	.word	0x00000000
        /*0070*/ 	.short	0x0003
        /*0072*/ 	.short	0x0018
        /*0074*/ 	.byte	0x00, 0xf0, 0x21, 0x00


	//----- nvinfo : EIATTR_KPARAM_INFO
	.align		4
.L_1583:
        /*0078*/ 	.byte	0x04, 0x17
        /*007a*/ 	.short	(.L_1585 - .L_1584)
.L_1584:
        /*007c*/ 	.word	0x00000000
        /*0080*/ 	.short	0x0002
        /*0082*/ 	.short	0x0010
        /*0084*/ 	.byte	0x00, 0xf0, 0x21, 0x00


	//----- nvinfo : EIATTR_KPARAM_INFO
	.align		4
.L_1585:
        /*0088*/ 	.byte	0x04, 0x17
        /*008a*/ 	.short	(.L_1587 - .L_1586)
.L_1586:
        /*008c*/ 	.word	0x00000000
        /*0090*/ 	.short	0x0001
        /*0092*/ 	.short	0x0008
        /*0094*/ 	.byte	0x00, 0xf0, 0x21, 0x00


	//----- nvinfo : EIATTR_KPARAM_INFO
	.align		4
.L_1587:
        /*0098*/ 	.byte	0x04, 0x17
        /*009a*/ 	.short	(.L_1589 - .L_1588)
.L_1588:
        /*009c*/ 	.word	0x00000000
        /*00a0*/ 	.short	0x0000
        /*00a2*/ 	.short	0x0000
        /*00a4*/ 	.byte	0x00, 0xf0, 0x21, 0x00


	//----- nvinfo : EIATTR_SPARSE_MMA_MASK
	.align		4
.L_1589:
        /*00a8*/ 	.byte	0x03, 0x50
        /*00aa*/ 	.short	0x0000


	//----- nvinfo : EIATTR_MAXREG_COUNT
	.align		4
        /*00ac*/ 	.byte	0x03, 0x1b
        /*00ae*/ 	.short	0x00ff


	//----- nvinfo : EIATTR_NUM_BARRIERS
	.align		4
        /*00b0*/ 	.byte	0x02, 0x4c
        /*00b2*/ 	.byte	0x01
	.zero		1


	//----- nvinfo : EIATTR_MERCURY_ISA_VERSION
	.align		4
        /*00b4*/ 	.byte	0x03, 0x5f
        /*00b6*/ 	.short	0x0101


	//----- nvinfo : EIATTR_UNUSED_LOAD_BYTE_OFFSET
	.align		4
        /*00b8*/ 	.byte	0x04, 0x44
        /*00ba*/ 	.short	(.L_1591 - .L_1590)


	//   ....[0]....
.L_1590:
        /*00bc*/ 	.word	0x00000740
        /*00c0*/ 	.word	0x0000fff0


	//   ....[1]....
        /*00c4*/ 	.word	0x00000d60
        /*00c8*/ 	.word	0x0000fff0


	//----- nvinfo : EIATTR_COOP_GROUP_MASK_REGIDS
	.align		4
.L_1591:
        /*00cc*/ 	.byte	0x04, 0x29
        /*00ce*/ 	.short	(.L_1593 - .L_1592)


	//   ....[0]....
.L_1592:
        /*00d0*/ 	.word	0xffffffff


	//   ....[1]....
        /*00d4*/ 	.word	0xffffffff


	//   ....[2]....
        /*00d8*/ 	.word	0xffffffff


	//   ....[3]....
        /*00dc*/ 	.word	0xffffffff


	//   ....[4]....
        /*00e0*/ 	.word	0xffffffff


	//   ....[5]....
        /*00e4*/ 	.word	0xffffffff


	//   ....[6]....
        /*00e8*/ 	.word	0xffffffff


	//   ....[7]....
        /*00ec*/ 	.word	0xffffffff


	//   ....[8]....
        /*00f0*/ 	.word	0xffffffff


	//   ....[9]....
        /*00f4*/ 	.word	0xffffffff


	//----- nvinfo : EIATTR_COOP_GROUP_INSTR_OFFSETS
	.align		4
.L_1593:
        /*00f8*/ 	.byte	0x04, 0x28
        /*00fa*/ 	.short	(.L_1595 - .L_1594)


	//   ....[0]....
.L_1594:
        /*00fc*/ 	.word	0x00000590


	//   ....[1]....
        /*0100*/ 	.word	0x000005c0


	//   ....[2]....
        /*0104*/ 	.word	0x00000610


	//   ....[3]....
        /*0108*/ 	.word	0x00000650


	//   ....[4]....
        /*010c*/ 	.word	0x00000670


	//   ....[5]....
        /*0110*/ 	.word	0x00000b80


	//   ....[6]....
        /*0114*/ 	.word	0x00000bc0


	//   ....[7]....
        /*0118*/ 	.word	0x00000bf0


	//   ....[8]....
        /*011c*/ 	.word	0x00000c10


	//   ....[9]....
        /*0120*/ 	.word	0x00000c30


	//----- nvinfo : EIATTR_EXIT_INSTR_OFFSETS
	.align		4
.L_1595:
        /*0124*/ 	.byte	0x04, 0x1c
        /*0126*/ 	.short	(.L_1597 - .L_1596)


	//   ....[0]....
.L_1596:
        /*0128*/ 	.word	0x000034a0


	//   ....[1]....
        /*012c*/ 	.word	0x00003950


	//   ....[2]....
        /*0130*/ 	.word	0x00003d10


	//   ....[3]....
        /*0134*/ 	.word	0x000040d0


	//   ....[4]....
        /*0138*/ 	.word	0x000044a0


	//----- nvinfo : EIATTR_CRS_STACK_SIZE
	.align		4
.L_1597:
        /*013c*/ 	.byte	0x04, 0x1e
        /*013e*/ 	.short	(.L_1599 - .L_1598)
.L_1598:
        /*0140*/ 	.word	0x00000000


	//----- nvinfo : EIATTR_CBANK_PARAM_SIZE
	.align		4
.L_1599:
        /*0144*/ 	.byte	0x03, 0x19
        /*0146*/ 	.short	0x0048


	//----- nvinfo : EIATTR_PARAM_CBANK
	.align		4
        /*0148*/ 	.byte	0x04, 0x0a
        /*014a*/ 	.short	(.L_1601 - .L_1600)
	.align		4
.L_1600:
        /*014c*/ 	.word	index@(.nv.constant0._ZN4vllm31rms_norm_per_block_quant_kernelIN3c104HalfEaLb0ELb0ELi64EEEvPT0_PfPKT_S8_PKffiiPS6_l)
        /*0150*/ 	.short	0x0210
        /*0152*/ 	.short	0x0048


	//----- nvinfo : EIATTR_SW_WAR
	.align		4
.L_1601:
        /*0154*/ 	.byte	0x04, 0x36
        /*0156*/ 	.short	(.L_1603 - .L_1602)
.L_1602:
        /*0158*/ 	.word	0x00000008
.L_1603:


//--------------------- .nv.info._ZN4vllm31rms_norm_per_block_quant_kernelIN3c104HalfENS1_13Float8_e4m3fnELb0ELb0ELi64EEEvPT0_PfPKT_S9_PKffiiPS7_l --------------------------
	.section	.nv.info._ZN4vllm31rms_norm_per_block_quant_kernelIN3c104HalfENS1_13Float8_e4m3fnELb0ELb0ELi64EEEvPT0_PfPKT_S9_PKffiiPS7_l,"",@"SHT_CUDA_INFO"
	.sectionflags	@""
	.align	4


	//----- nvinfo : EIATTR_CUDA_API_VERSION
	.align		4
        /*0000*/ 	.byte	0x04, 0x37
        /*0002*/ 	.short	(.L_1605 - .L_1604)
.L_1604:
        /*0004*/ 	.word	0x00000082


	//----- nvinfo : EIATTR_KPARAM_INFO
	.align		4
.L_1605:
        /*0008*/ 	.byte	0x04, 0x17
        /*000a*/ 	.short	(.L_1607 - .L_1606)
.L_1606:
        /*000c*/ 	.word	0x00000000
        /*0010*/ 	.short	0x0009
        /*0012*/ 	.short	0x0040
        /*0014*/ 	.byte	0x00, 0xf0, 0x21, 0x00


	//----- nvinfo : EIATTR_KPARAM_INFO
	.align		4
.L_1607:
        /*0018*/ 	.byte	0x04, 0x17
        /*001a*/ 	.short	(.L_1609 - .L_1608)
.L_1608:
        /*001c*/ 	.word	0x00000000
        /*0020*/ 	.short	0x0008
        /*0022*/ 	.short	0x0038
        /*0024*/ 	.byte	0x00, 0xf0, 0x21, 0x00


	//----- nvinfo : EIATTR_KPARAM_INFO
	.align		4
.L_1609:
        /*0028*/ 	.byte	0x04, 0x17
        /*002a*/ 	.short	(.L_1611 - .L_1610)
.L_1610:
        /*002c*/ 	.word	0x00000000
        /*0030*/ 	.short	0x0007
        /*0032*/ 	.short	0x0030
        /*0034*/ 	.byte	0x00, 0xf0, 0x11, 0x00


	//----- nvinfo : EIATTR_KPARAM_INFO
	.align		4
.L_1611:
        /*0038*/ 	.byte	0x04, 0x17
        /*003a*/ 	.short	(.L_1613 - .L_1612)
.L_1612:
        /*003c*/ 	.word	0x00000000
        /*0040*/ 	.short	0x0006
        /*0042*/ 	.short	0x002c
        /*0044*/ 	.byte	0x00, 0xf0, 0x11, 0x00


	//----- nvinfo : EIATTR_KPARAM_INFO
	.align		4
.L_1613:
        /*0048*/ 	.byte	0x04, 0x17
        /*004a*/ 	.short	(.L_1615 - .L_1614)
.L_1614:
        /*004c*/ 	.word	0x00000000
        /*0050*/ 	.short	0x0005
        /*0052*/ 	.short	0x0028
        /*0054*/ 	.byte	0x00, 0xf0, 0x11, 0x00


	//----- nvinfo : EIATTR_KPARAM_INFO
	.align		4
.L_1615:
        /*0058*/ 	.byte	0x04, 0x17
        /*005a*/ 	.short	(.L_1617 - .L_1616)
.L_1616:
        /*005c*/ 	.word	0x00000000
        /*0060*/ 	.short	0x0004
        /*0062*/ 	.short	0x0020
        /*0064*/ 	.byte	0x00, 0xf0, 0x21, 0x00


	//----- nvinfo : EIATTR_KPARAM_INFO
	.align		4
.L_1617:
        /*0068*/ 	.byte	0x04, 0x17
        /*006a*/ 	.short	(.L_1619 - .L_1618)
.L_1618:
        /*006c*/ 	.word	0x00000000
        /*0070*/ 	.short	0x0003
        /*0072*/ 	.short	0x0018
        /*0074*/ 	.byte	0x00, 0xf0, 0x21, 0x00


	//----- nvinfo : EIATTR_KPARAM_INFO
	.align		4
.L_1619:
        /*0078*/ 	.byte	0x04, 0x17
        /*007a*/ 	.short	(.L_1621 - .L_1620)
.L_1620:
        /*007c*/ 	.word	0x00000000
        /*0080*/ 	.short	0x0002
        /*0082*/ 	.short	0x0010
        /*0084*/ 	.byte	0x00, 0xf0, 0x21, 0x00


	//----- nvinfo : EIATTR_KPARAM_INFO
	.align		4
.L_1621:
        /*0088*/ 	.byte	0x04, 0x17
        /*008a*/ 	.short	(.L_1623 - .L_1622)
.L_1622:
        /*008c*/ 	.word	0x00000000
        /*0090*/ 	.short	0x0001
        /*0092*/ 	.short	0x0008
        /*0094*/ 	.byte	0x00, 0xf0, 0x21, 0x00


	//----- nvinfo : EIATTR_KPARAM_INFO
	.align		4
.L_1623:
        /*0098*/ 	.byte	0x04, 0x17
        /*009a*/ 	.short	(.L_1625 - .L_1624)
.L_1624:
        /*009c*/ 	.word	0x00000000
        /*00a0*/ 	.short	0x0000
        /*00a2*/ 	.short	0x0000
        /*00a4*/ 	.byte	0x00, 0xf0, 0x21, 0x00


	//----- nvinfo : EIATTR_SPARSE_MMA_MASK
	.align		4
.L_1625:
        /*00a8*/ 	.byte	0x03, 0x50
        /*00aa*/ 	.short	0x0000


	//----- nvinfo : EIATTR_MAXREG_COUNT
	.align		4
        /*00ac*/ 	.byte	0x03, 0x1b
        /*00ae*/ 	.short	0x00ff


	//----- nvinfo : EIATTR_NUM_BARRIERS
	.align		4
        /*00b0*/ 	.byte	0x02, 0x4c
        /*00b2*/ 	.byte	0x01
	.zero		1


	//----- nvinfo : EIATTR_MERCURY_ISA_VERSION
	.align		4
        /*00b4*/ 	.byte	0x03, 0x5f
        /*00b6*/ 	.short	0x0101


	//----- nvinfo : EIATTR_UNUSED_LOAD_BYTE_OFFSET
	.align		4
        /*00b8*/ 	.byte	0x04, 0x44
        /*00ba*/ 	.short	(.L_1627 - .L_1626)


	//   ....[0]....
.L_1626:
        /*00bc*/ 	.word	0x00000740
        /*00c0*/ 	.word	0x0000fff0


	//   ....[1]....
        /*00c4*/ 	.word	0x00000d60
        /*00c8*/ 	.word	0x0000fff0


	//----- nvinfo : EIATTR_COOP_GROUP_MASK_REGIDS
	.align		4
.L_1627:
        /*00cc*/ 	.byte	0x04, 0x29
        /*00ce*/ 	.short	(.L_1629 - .L_1628)


	//   ....[0]....
.L_1628:
        /*00d0*/ 	.word	0xffffffff


	//   ....[1]....
        /*00d4*/ 	.word	0xffffffff


	//   ....[2]....
        /*00d8*/ 	.word	0xffffffff


	//   ....[3]....
        /*00dc*/ 	.word	0xffffffff


	//   ....[4]....
        /*00e0*/ 	.word	0xffffffff


	//   ....[5]....
        /*00e4*/ 	.word	0xffffffff


	//   ....[6]....
        /*00e8*/ 	.word	0xffffffff


	//   ....[7]....
        /*00ec*/ 	.word	0xffffffff


	//   ....[8]....
        /*00f0*/ 	.word	0xffffffff


	//   ....[9]....
        /*00f4*/ 	.word	0xffffffff


	//----- nvinfo : EIATTR_COOP_GROUP_INSTR_OFFSETS
	.align		4
.L_1629:
        /*00f8*/ 	.byte	0x04, 0x28
        /*00fa*/ 	.short	(.L_1631 - .L_1630)


	//   ....[0]....
.L_1630:
        /*00fc*/ 	.word	0x00000590


	//   ....[1]....
        /*0100*/ 	.word	0x000005c0


	//   ....[2]....
        /*0104*/ 	.word	0x00000610


	//   ....[3]....
        /*0108*/ 	.word	0x00000650


	//   ....[4]....
        /*010c*/ 	.word	0x00000670


	//   ....[5]....
        /*0110*/ 	.word	0x00000b80


	//   ....[6]....
        /*0114*/ 	.word	0x00000bc0


	//   ....[7]....
        /*0118*/ 	.word	0x00000bf0


	//   ....[8]....
        /*011c*/ 	.word	0x00000c10


	//   ....[9]....
        /*0120*/ 	.word	0x00000c30


	//----- nvinfo : EIATTR_EXIT_INSTR_OFFSETS
	.align		4
.L_1631:
        /*0124*/ 	.byte	0x04, 0x1c
        /*0126*/ 	.short	(.L_1633 - .L_1632)


	//   ....[0]....
.L_1632:
        /*0128*/ 	.word	0x000034a0


	//   ....[1]....
        /*012c*/ 	.word	0x00003d80


	//   ....[2]....
        /*0130*/ 	.word	0x00004590


	//   ....[3]....
        /*0134*/ 	.word	0x00004da0


	//   ....[4]....
        /*0138*/ 	.word	0x000055c0


	//----- nvinfo : EIATTR_CRS_STACK_SIZE
	.align		4
.L_1633:
        /*013c*/ 	.byte	0x04, 0x1e
        /*013e*/ 	.short	(.L_1635 - .L_1634)
.L_1634:
        /*0140*/ 	.word	0x00000000


	//----- nvinfo : EIATTR_CBANK_PARAM_SIZE
	.align		4
.L_1635:
        /*0144*/ 	.byte	0x03, 0x19
        /*0146*/ 	.short	0x0048


	//----- nvinfo : EIATTR_PARAM_CBANK
	.align		4
        /*0148*/ 	.byte	0x04, 0x0a
        /*014a*/ 	.short	(.L_1637 - .L_1636)
	.align		4
.L_1636:
        /*014c*/ 	.word	index@(.nv.constant0._ZN4vllm31rms_norm_per_block_quant_kernelIN3c104HalfENS1_13Float8_e4m3fnELb0ELb0ELi64EEEvPT0_PfPKT_S9_PKffiiPS7_l)
        /*0150*/ 	.short	0x0210
        /*0152*/ 	.short	0x0048


	//----- nvinfo : EIATTR_SW_WAR
	.align		4
.L_1637:
        /*0154*/ 	.byte	0x04, 0x36
        /*0156*/ 	.short	(.L_1639 - .L_1638)
.L_1638:
        /*0158*/ 	.word	0x00000008
.L_1639:


//--------------------- .nv.info._ZN4vllm31rms_norm_per_block_quant_kernelIN3c104HalfEaLb0ELb1ELi64EEEvPT0_PfPKT_S8_PKffiiPS6_l --------------------------
	.section	.nv.info._ZN4vllm31rms_norm_per_block_quant_kernelIN3c104HalfEaLb0ELb1ELi64EEEvPT0_PfPKT_S8_PKffiiPS6_l,"",@"SHT_CUDA_INFO"
	.sectionflags	@""
	.align	4


	//----- nvinfo : EIATTR_CUDA_API_VERSION
	.align		4
        /*0000*/ 	.byte	0x04, 0x37
        /*0002*/ 	.short	(.L_1641 - .L_1640)
.L_1640:
        /*0004*/ 	.word	0x00000082


	//----- nvinfo : EIATTR_KPARAM_INFO
	.align		4
.L_1641:
        /*0008*/ 	.byte	0x04, 0x17
        /*000a*/ 	.short	(.L_1643 - .L_1642)
.L_1642:
        /*000c*/ 	.word	0x00000000
        /*0010*/ 	.short	0x0009
        /*0012*/ 	.short	0x0040
        /*0014*/ 	.byte	0x00, 0xf0, 0x21, 0x00


	//----- nvinfo : EIATTR_KPARAM_INFO
	.align		4
.L_1643:
        /*0018*/ 	.byte	0x04, 0x17
        /*001a*/ 	.short	(.L_1645 - .L_1644)
.L_1644:
        /*001c*/ 	.word	0x00000000
        /*0020*/ 	.short	0x0008
        /*0022*/ 	.short	0x0038
        /*0024*/ 	.byte	0x00, 0xf0, 0x21, 0x00


	//----- nvinfo : EIATTR_KPARAM_INFO
	.align		4
.L_1645:
        /*0028*/ 	.byte	0x04, 0x17
        /*002a*/ 	.short	(.L_1647 - .L_1646)
.L_1646:
        /*002c*/ 	.word	0x00000000
        /*0030*/ 	.short	0x0007
        /*0032*/ 	.short	0x0030
        /*0034*/ 	.byte	0x00, 0xf0, 0x11, 0x00


	//----- nvinfo : EIATTR_KPARAM_INFO
	.align		4
.L_1647:
        /*0038*/ 	.byte	0x04, 0x17
        /*003a*/ 	.short	(.L_1649 - .L_1648)
.L_1648:
        /*003c*/ 	.word	0x00000000
        /*0040*/ 	.short	0x0006
        /*0042*/ 	.short	0x002c
        /*0044*/ 	.byte	0x00, 0xf0, 0x11, 0x00


	//----- nvinfo : EIATTR_KPARAM_INFO
	.align		4
.L_1649:
        /*0048*/ 	.byte	0x04, 0x17
        /*004a*/ 	.short	(.L_1651 - .L_1650)
.L_1650:
        /*004c*/ 	.word	0x00000000
        /*0050*/ 	.short	0x0005
        /*0052*/ 	.short	0x0028
        /*0054*/ 	.byte	0x00, 0xf0, 0x11, 0x00


	//----- nvinfo : EIATTR_KPARAM_INFO
	.align		4
.L_1651:
        /*0058*/ 	.byte	0x04, 0x17
        /*005a*/ 	.short	(.L_1653 - .L_1652)
.L_1652:
        /*005c*/ 	.word	0x00000000
        /*0060*/ 	.short	0x0004
        /*0062*/ 	.short	0x0020
        /*0064*/ 	.byte	0x00, 0xf0, 0x21, 0x00


	//----- nvinfo : EIATTR_KPARAM_INFO
	.align		4
.L_1653:
        /*0068*/ 	.byte	0x04, 0x17
        /*006a*/ 	.short	(.L_1655 - .L_1654)
.L_1654:
        /*006c*/ 	.word	0x00000000
        /*0070*/ 	.short	0x0003
        /*0072*/ 	.short	0x0018
        /*0074*/ 	.byte	0x00, 0xf0, 0x21, 0x00


	//----- nvinfo : EIATTR_KPARAM_INFO
	.align		4
.L_1655:
        /*0078*/ 	.byte	0x04, 0x17
        /*007a*/ 	.short	(.L_1657 - .L_1656)
.L_1656:
        /*007c*/ 	.word	0x00000000
        /*0080*/ 	.short	0x0002
        /*0082*/ 	.short	0x0010
        /*0084*/ 	.byte	0x00, 0xf0, 0x21, 0x00


	//----- nvinfo : EIATTR_KPARAM_INFO
	.align		4
.L_1657:
        /*0088*/ 	.byte	0x04, 0x17
        /*008a*/ 	.short	(.L_1659 - .L_1658)
.L_1658:
        /*008c*/ 	.word	0x00000000
        /*0090*/ 	.short	0x0001
        /*0092*/ 	.short	0x0008
        /*0094*/ 	.byte	0x00, 0xf0, 0x21, 0x00


	//----- nvinfo : EIATTR_KPARAM_INFO
	.align		4
.L_1659:
        /*0098*/ 	.byte	0x04, 0x17
        /*009a*/ 	.short	(.L_1661 - .L_1660)
.L_1660:
        /*009c*/ 	.word	0x00000000
        /*00a0*/ 	.short	0x0000
        /*00a2*/ 	.short	0x0000
        /*00a4*/ 	.byte	0x00, 0xf0, 0x21, 0x00


	//----- nvinfo : EIATTR_SPARSE_MMA_MASK
	.align		4
.L_1661:
        /*00a8*/ 	.byte	0x03, 0x50
        /*00aa*/ 	.short	0x0000


	//----- nvinfo : EIATTR_MAXREG_COUNT
	.align		4
        /*00ac*/ 	.byte	0x03, 0x1b
        /*00ae*/ 	.short	0x00ff


	//----- nvinfo : EIATTR_NUM_BARRIERS
	.align		4
        /*00b0*/ 	.byte	0x02, 0x4c
        /*00b2*/ 	.byte	0x01
	.zero		1


	//----- nvinfo : EIATTR_MERCURY_ISA_VERSION
	.align		4
        /*00b4*/ 	.byte	0x03, 0x5f
        /*00b6*/ 	.short	0x0101


	//----- nvinfo : EIATTR_UNUSED_LOAD_BYTE_OFFSET
	.align		4
        /*00b8*/ 	.byte	0x04, 0x44
        /*00ba*/ 	.short	(.L_1663 - .L_1662)


	//   ....[0]....
.L_1662:
        /*00bc*/ 	.word	0x00000740
        /*00c0*/ 	.word	0x0000fff0


	//   ....[1]....
        /*00c4*/ 	.word	0x00000d60
        /*00c8*/ 	.word	0x0000fff0


	//----- nvinfo : EIATTR_COOP_GROUP_MASK_REGIDS
	.align		4
.L_1663:
        /*00cc*/ 	.byte	0x04, 0x29
        /*00ce*/ 	.short	(.L_1665 - .L_1664)


	//   ....[0]....
.L_1664:
        /*00d0*/ 	.word	0xffffffff


	//   ....[1]....
        /*00d4*/ 	.word	0xffffffff


	//   ....[2]....
        /*00d8*/ 	.word	0xffffffff


	//   ....[3]....
        /*00dc*/ 	.word	0xffffffff


	//   ....[4]....
        /*00e0*/ 	.word	0xffffffff


	//   ....[5]....
        /*00e4*/ 	.word	0xffffffff


	//   ....[6]....
        /*00e8*/ 	.word	0xffffffff


	//   ....[7]....
        /*00ec*/ 	.word	0xffffffff


	//   ....[8]....
        /*00f0*/ 	.word	0xffffffff


	//   ....[9]....
        /*00f4*/ 	.word	0xffffffff


	//----- nvinfo : EIATTR_COOP_GROUP_INSTR_OFFSETS
	.align		4
.L_1665:
        /*00f8*/ 	.byte	0x04, 0x28
        /*00fa*/ 	.short	(.L_1667 - .L_1666)


	//   ....[0]....
.L_1666:
        /*00fc*/ 	.word	0x00000590


	//   ....[1]....
        /*0100*/ 	.word	0x000005e0


	//   ....[2]....
        /*0104*/ 	.word	0x00000630


	//   ....[3]....
        /*0108*/ 	.word	0x00000650


	//   ....[4]....
        /*010c*/ 	.word	0x00000670


	//   ....[5]....
        /*0110*/ 	.word	0x00000b80


	//   ....[6]....
        /*0114*/ 	.word	0x00000bc0


	//   ....[7]....
        /*0118*/ 	.word	0x00000bf0


	//   ....[8]....
        /*011c*/ 	.word	0x00000c10


	//   ....[9]....
        /*0120*/ 	.word	0x00000c30


	//----- nvinfo : EIATTR_EXIT_INSTR_OFFSETS
	.align		4
.L_1667:
        /*0124*/ 	.byte	0x04, 0x1c
        /*0126*/ 	.short	(.L_1669 - .L_1668)


	//   ....[0]....
.L_1668:
        /*0128*/ 	.word	0x00003720


	//   ....[1]....
        /*012c*/ 	.word	0x00003e20


	//   ....[2]....
        /*0130*/ 	.word	0x00004200


	//   ....[3]....
        /*0134*/ 	.word	0x000045d0


	//   ....[4]....
        /*0138*/ 	.word	0x000049b0


	//----- nvinfo : EIATTR_CRS_STACK_SIZE
	.align		4
.L_1669:
        /*013c*/ 	.byte	0x04, 0x1e
        /*013e*/ 	.short	(.L_1671 - .L_1670)
.L_1670:
        /*0140*/ 	.word	0x00000000


	//----- nvinfo : EIATTR_CBANK_PARAM_SIZE
	.align		4
.L_1671:
        /*0144*/ 	.byte	0x03, 0x19
        /*0146*/ 	.short	0x0048


	//----- nvinfo : EIATTR_PARAM_CBANK
	.align		4
        /*0148*/ 	.byte	0x04, 0x0a
        /*014a*/ 	.short	(.L_1673 - .L_1672)
	.align		4
.L_1672:
        /*014c*/ 	.word	index@(.nv.constant0._ZN4vllm31rms_norm_per_block_quant_kernelIN3c104HalfEaLb0ELb1ELi64EEEvPT0_PfPKT_S8_PKffiiPS6_l)
        /*0150*/ 	.short	0x0210
        /*0152*/ 	.short	0x0048


	//----- nvinfo : EIATTR_SW_WAR
	.align		4
.L_1673:
        /*0154*/ 	.byte	0x04, 0x36
        /*0156*/ 	.short	(.L_1675 - .L_1674)
.L_1674:
        /*0158*/ 	.word	0x00000008
.L_1675:


//--------------------- .nv.info._ZN4vllm31rms_norm_per_block_quant_kernelIN3c104HalfENS1_13Float8_e4m3fnELb0ELb1ELi64EEEvPT0_PfPKT_S9_PKffiiPS7_l --------------------------
	.section	.nv.info._ZN4vllm31rms_norm_per_block_quant_kernelIN3c104HalfENS1_13Float8_e4m3fnELb0ELb1ELi64EEEvPT0_PfPKT_S9_PKffiiPS7_l,"",@"SHT_CUDA_INFO"
	.sectionflags	@""
	.align	4


	//----- nvinfo : EIATTR_CUDA_API_VERSION
	.align		4
        /*0000*/ 	.byte	0x04, 0x37
        /*0002*/ 	.short	(.L_1677 - .L_1676)
.L_1676:
        /*0004*/ 	.word	0x00000082


	//----- nvinfo : EIATTR_KPARAM_INFO
	.align		4
.L_1677:
        /*0008*/ 	.byte	0x04, 0x17
        /*000a*/ 	.short	(.L_1679 - .L_1678)
.L_1678:
        /*000c*/ 	.word	0x00000000
        /*0010*/ 	.short	0x0009
        /*0012*/ 	.short	0x0040
        /*0014*/ 	.byte	0x00, 0xf0, 0x21, 0x00


	//----- nvinfo : EIATTR_KPARAM_INFO
	.align		4
.L_1679:
        /*0018*/ 	.byte	0x04, 0x17
        /*001a*/ 	.short	(.L_1681 - .L_1680)
.L_1680:
        /*001c*/ 	.word	0x00000000
        /*0020*/ 	.short	0x0008
        /*0022*/ 	.short	0x0038
        /*0024*/ 	.byte	0x00, 0xf0, 0x21, 0x00


	//----- nvinfo : EIATTR_KPARAM_INFO
	.align		4
.L_1681:
        /*0028*/ 	.byte	0x04, 0x17
        /*002a*/ 	.short	(.L_1683 - .L_1682)
.L_1682:
        /*002c*/ 	.word	0x00000000
        /*0030*/ 	.short	0x0007
        /*0032*/ 	.short	0x0030
        /*0034*/ 	.byte	0x00, 0xf0, 0x11, 0x00


	//----- nvinfo : EIATTR_KPARAM_INFO
	.align		4
.L_1683:
        /*0038*/ 	.byte	0x04, 0x17
        /*003a*/ 	.short	(.L_1685 - .L_1684)
.L_1684:
        /*003c*/ 	.word	0x00000000
        /*0040*/ 	.short	0x0006
        /*0042*/ 	.short	0x002c
        /*0044*/ 	.byte	0x00, 0xf0, 0x11, 0x00


	//----- nvinfo : EIATTR_KPARAM_INFO
	.align		4
.L_1685:
        /*0048*/ 	.byte	0x04, 0x17
        /*004a*/ 	.short	(.L_1687 - .L_1686)
.L_1686:
        /*004c*/ 	.word	0x00000000
        /*0050*/ 	.short	0x0005
        /*0052*/ 	.short	0x0028
        /*0054*/ 	.byte	0x00, 0xf0, 0x11, 0x00


	//----- nvinfo : EIATTR_KPARAM_INFO
	.align		4
.L_1687:
        /*0058*/ 	.byte	0x04, 0x17
        /*005a*/ 	.short	(.L_1689 - .L_1688)
.L_1688:
        /*005c*/ 	.word	0x00000000
        /*0060*/ 	.short	0x0004
        /*0062*/ 	.short	0x0020
        /*0064*/ 	.byte	0x00, 0xf0, 0x21, 0x00


	//----- nvinfo : EIATTR_KPARAM_INFO
	.align		4
.L_1689:
        /*0068*/ 	.byte	0x04, 0x17
        /*006a*/ 	.short	(.L_1691 - .L_1690)
.L_1690:
        /*006c*/ 	.word	0x00000000
        /*0070*/ 	.short	0x0003
        /*0072*/ 	.short	0x0018
        /*0074*/ 	.byte	0x00, 0xf0, 0x21, 0x00


	//----- nvinfo : EIATTR_KPARAM_INFO
	.align		4
.L_1691:
        /*0078*/ 	.byte	0x04, 0x17
        /*007a*/ 	.short	(.L_1693 - .L_1692)
.L_1692:
        /*007c*/ 	.word	0x00000000
        /*0080*/ 	.short	0x0002
        /*0082*/ 	.short	0x0010
        /*0084*/ 	.byte	0x00, 0xf0, 0x21, 0x00


	//----- nvinfo : EIATTR_KPARAM_INFO
	.align		4
.L_1693:
        /*0088*/ 	.byte	0x04, 0x17
        /*008a*/ 	.short	(.L_1695 - .L_1694)
.L_1694:
        /*008c*/ 	.word	0x00000000
        /*0090*/ 	.short	0x0001
        /*0092*/ 	.short	0x0008
        /*0094*/ 	.byte	0x00, 0xf0, 0x21, 0x00


	//----- nvinfo : EIATTR_KPARAM_INFO
	.align		4
.L_1695:
        /*0098*/ 	.byte	0x04, 0x17
        /*009a*/ 	.short	(.L_1697 - .L_1696)
.L_1696:
        /*009c*/ 	.word	0x00000000
        /*00a0*/ 	.short	0x0000
        /*00a2*/ 	.short	0x0000
        /*00a4*/ 	.byte	0x00, 0xf0, 0x21, 0x00


	//----- nvinfo : EIATTR_SPARSE_MMA_MASK
	.align		4
.L_1697:
        /*00a8*/ 	.byte	0x03, 0x50
        /*00aa*/ 	.short	0x0000


	//----- nvinfo : EIATTR_MAXREG_COUNT
	.align		4
        /*00ac*/ 	.byte	0x03, 0x1b
        /*00ae*/ 	.short	0x00ff


	//----- nvinfo : EIATTR_NUM_BARRIERS
	.align		4
        /*00b0*/ 	.byte	0x02, 0x4c
        /*00b2*/ 	.byte	0x01
	.zero		1


	//----- nvinfo : EIATTR_MERCURY_ISA_VERSION
	.align		4
        /*00b4*/ 	.byte	0x03, 0x5f
        /*00b6*/ 	.short	0x0101


	//----- nvinfo : EIATTR_UNUSED_LOAD_BYTE_OFFSET
	.align		4
        /*00b8*/ 	.byte	0x04, 0x44
        /*00ba*/ 	.short	(.L_1699 - .L_1698)


	//   ....[0]....
.L_1698:
        /*00bc*/ 	.word	0x00000740
        /*00c0*/ 	.word	0x0000fff0


	//   ....[1]....
        /*00c4*/ 	.word	0x00000d60
        /*00c8*/ 	.word	0x0000fff0


	//----- nvinfo : EIATTR_COOP_GROUP_MASK_REGIDS
	.align		4
.L_1699:
        /*00cc*/ 	.byte	0x04, 0x29
        /*00ce*/ 	.short	(.L_1701 - .L_1700)


	//   ....[0]....
.L_1700:
        /*00d0*/ 	.word	0xffffffff


	//   ....[1]....
        /*00d4*/ 	.word	0xffffffff


	//   ....[2]....
        /*00d8*/ 	.word	0xffffffff


	//   ....[3]....
        /*00dc*/ 	.word	0xffffffff


	//   ....[4]....
        /*00e0*/ 	.word	0xffffffff


	//   ....[5]....
        /*00e4*/ 	.word	0xffffffff


	//   ....[6]....
        /*00e8*/ 	.word	0xffffffff


	//   ....[7]....
        /*00ec*/ 	.word	0xffffffff


	//   ....[8]....
        /*00f0*/ 	.word	0xffffffff


	//   ....[9]....
        /*00f4*/ 	.word	0xffffffff


	//----- nvinfo : EIATTR_COOP_GROUP_INSTR_OFFSETS
	.align		4
.L_1701:
        /*00f8*/ 	.byte	0x04, 0x28
        /*00fa*/ 	.short	(.L_1703 - .L_1702)


	//   ....[0]....
.L_1702:
        /*00fc*/ 	.word	0x00000590


	//   ....[1]....
        /*0100*/ 	.word	0x000005c0


	//   ....[2]....
        /*0104*/ 	.word	0x00000610


	//   ....[3]....
        /*0108*/ 	.word	0x00000650


	//   ....[4]....
        /*010c*/ 	.word	0x00000670


	//   ....[5]....
        /*0110*/ 	.word	0x00000b80


	//   ....[6]....
        /*0114*/ 	.word	0x00000bc0


	//   ....[7]....
        /*0118*/ 	.word	0x00000bf0


	//   ....[8]....
        /*011c*/ 	.word	0x00000c10


	//   ....[9]....
        /*0120*/ 	.word	0x00000c30


	//----- nvinfo : EIATTR_EXIT_INSTR_OFFSETS
	.align		4
.L_1703:
        /*0124*/ 	.byte	0x04, 0x1c
        /*0126*/ 	.short	(.L_1705 - .L_1704)


	//   ....[0]....
.L_1704:
        /*0128*/ 	.word	0x00003740


	//   ....[1]....
        /*012c*/ 	.word	0x00004250


	//   ....[2]....
        /*0130*/ 	.word	0x00004a70


	//   ....[3]....
        /*0134*/ 	.word	0x00005290


	//   ....[4]....
        /*0138*/ 	.word	0x00005ac0


	//----- nvinfo : EIATTR_CRS_STACK_SIZE
	.align		4
.L_1705:
        /*013c*/ 	.byte	0x04, 0x1e
        /*013e*/ 	.short	(.L_1707 - .L_1706)
.L_1706:
        /*0140*/ 	.word	0x00000000


	//----- nvinfo : EIATTR_CBANK_PARAM_SIZE
	.align		4
.L_1707:
        /*0144*/ 	.byte	0x03, 0x19
        /*0146*/ 	.short	0x0048


	//----- nvinfo : EIATTR_PARAM_CBANK
	.align		4
        /*0148*/ 	.byte	0x04, 0x0a
        /*014a*/ 	.short	(.L_1709 - .L_1708)
	.align		4
.L_1708:
        /*014c*/ 	.word	index@(.nv.constant0._ZN4vllm31rms_norm_per_block_quant_kernelIN3c104HalfENS1_13Float8_e4m3fnELb0ELb1ELi64EEEvPT0_PfPKT_S9_PKffiiPS7_l)
        /*0150*/ 	.short	0x0210
        /*0152*/ 	.short	0x0048


	//----- nvinfo : EIATTR_SW_WAR
	.align		4
.L_1709:
        /*0154*/ 	.byte	0x04, 0x36
        /*0156*/ 	.short	(.L_1711 - .L_1710)
.L_1710:
        /*0158*/ 	.word	0x00000008
.L_1711:


//--------------------- .nv.info._ZN4vllm31rms_norm_per_block_quant_kernelIN3c104HalfEaLb1ELb0ELi64EEEvPT0_PfPKT_S8_PKffiiPS6_l --------------------------
	.section	.nv.info._ZN4vllm31rms_norm_per_block_quant_kernelIN3c104HalfEaLb1ELb0ELi64EEEvPT0_PfPKT_S8_PKffiiPS6_l,"",@"SHT_CUDA_INFO"
	.sectionflags	@""
	.align	4


	//----- nvinfo : EIATTR_CUDA_API_VERSION
	.align		4
        /*0000*/ 	.byte	0x04, 0x37
        /*0002*/ 	.short	(.L_1713 - .L_1712)
.L_1712:
        /*0004*/ 	.word	0x00000082


	//----- nvinfo : EIATTR_KPARAM_INFO
	.align		4
.L_1713:
        /*0008*/ 	.byte	0x04, 0x17
        /*000a*/ 	.short	(.L_1715 - .L_1714)
.L_1714:
        /*000c*/ 	.word	0x00000000
        /*0010*/ 	.short	0x0009
        /*0012*/ 	.short	0x0040
        /*0014*/ 	.byte	0x00, 0xf0, 0x21, 0x00


	//----- nvinfo : EIATTR_KPARAM_INFO
	.align		4
.L_1715:
        /*0018*/ 	.byte	0x04, 0x17
        /*001a*/ 	.short	(.L_1717 - .L_1716)
.L_1716:
        /*001c*/ 	.word	0x00000000
        /*0020*/ 	.short	0x0008
        /*0022*/ 	.short	0x0038
        /*0024*/ 	.byte	0x00, 0xf0, 0x21, 0x00


	//----- nvinfo : EIATTR_KPARAM_INFO
	.align		4
.L_1717:
        /*0028*/ 	.byte	0x04, 0x17
        /*002a*/ 	.short	(.L_1719 - .L_1718)
.L_1718:
        /*002c*/ 	.word	0x00000000
        /*0030*/ 	.short	0x0007
        /*0032*/ 	.short	0x0030
        /*0034*/ 	.byte	0x00, 0xf0, 0x11, 0x00


	//----- nvinfo : EIATTR_KPARAM_INFO
	.align		4
.L_1719:
        /*0038*/ 	.byte	0x04, 0x17
        /*003a*/ 	.short	(.L_1721 - .L_1720)
.L_1720:
        /*003c*/ 	.word	0x00000000
        /*0040*/ 	.short	0x0006
        /*0042*/ 	.short	0x002c
        /*0044*/ 	.byte	0x00, 0xf0, 0x11, 0x00


	//----- nvinfo : EIATTR_KPARAM_INFO
	.align		4
.L_1721:
        /*0048*/ 	.byte	0x04, 0x17
        /*004a*/ 	.short	(.L_1723 - .L_1722)
.L_1722:
        /*004c*/ 	.word	0x00000000
        /*0050*/ 	.short	0x0005
        /*0052*/ 	.short	0x0028
        /*0054*/ 	.byte	0x00, 0xf0, 0x11, 0x00


	//----- nvinfo : EIATTR_KPARAM_INFO
	.align		4
.L_1723:
        /*0058*/ 	.byte	0x04, 0x17
        /*005a*/ 	.short	(.L_1725 - .L_1724)
.L_1724:
        /*005c*/ 	.word	0x00000000
        /*0060*/ 	.short	0x0004
        /*0062*/ 	.short	0x0020
        /*0064*/ 	.byte	0x00, 0xf0, 0x21, 0x00


	//----- nvinfo : EIATTR_KPARAM_INFO
	.align		4
.L_1725:
        /*0068*/ 	.byte	0x04, 0x17
        /*006a*/ 	.short	(.L_1727 - .L_1726)
.L_1726:
        /*006c*/ 	.word	0x00000000
        /*0070*/ 	.short	0x0003
        /*0072*/ 	.short	0x0018
        /*0074*/ 	.byte	0x00, 0xf0, 0x21, 0x00


	//----- nvinfo : EIATTR_KPARAM_INFO
	.align		4
.L_1727:
        /*0078*/ 	.byte	0x04, 0x17
        /*007a*/ 	.short	(.L_1729 - .L_1728)
.L_1728:
        /*007c*/ 	.word	0x00000000
        /*0080*/ 	.short	0x0002
        /*0082*/ 	.short	0x0010
        /*0084*/ 	.byte	0x00, 0xf0, 0x21, 0x00


	//----- nvinfo : EIATTR_KPARAM_INFO
	.align		4
.L_1729:
        /*0088*/ 	.byte	0x04, 0x17
        /*008a*/ 	.short	(.L_1731 - .L_1730)
.L_1730:
        /*008c*/ 	.word	0x00000000
        /*0090*/ 	.short	0x0001
        /*0092*/ 	.short	0x0008
        /*0094*/ 	.byte	0x00, 0xf0, 0x21, 0x00


	//----- nvinfo : EIATTR_KPARAM_INFO
	.align		4
.L_1731:
        /*0098*/ 	.byte	0x04, 0x17
        /*009a*/ 	.short	(.L_1733 - .L_1732)
.L_1732:
        /*009c*/ 	.word	0x00000000
        /*00a0*/ 	.short	0x0000
        /*00a2*/ 	.short	0x0000
        /*00a4*/ 	.byte	0x00, 0xf0, 0x21, 0x00


	//----- nvinfo : EIATTR_SPARSE_MMA_MASK
	.align		4
.L_1733:
        /*00a8*/ 	.byte	0x03, 0x50
        /*00aa*/ 	.short	0x0000


	//----- nvinfo : EIATTR_MAXREG_COUNT
	.align		4
        /*00ac*/ 	.byte	0x03, 0x1b
        /*00ae*/ 	.short	0x00ff


	//----- nvinfo : EIATTR_NUM_BARRIERS
	.align		4
        /*00b0*/ 	.byte	0x02, 0x4c
        /*00b2*/ 	.byte	0x01
	.zero		1


	//----- nvinfo : EIATTR_MERCURY_ISA_VERSION
	.align		4
        /*00b4*/ 	.byte	0x03, 0x5f
        /*00b6*/ 	.short	0x0101


	//----- nvinfo : EIATTR_UNUSED_LOAD_BYTE_OFFSET
	.align		4
        /*00b8*/ 	.byte	0x04, 0x44
        /*00ba*/ 	.short	(.L_1735 - .L_1734)


	//   ....[0]....
.L_1734:
        /*00bc*/ 	.word	0x00000a90
        /*00c0*/ 	.word	0x0000fff0


	//   ....[1]....
        /*00c4*/ 	.word	0x000010b0
        /*00c8*/ 	.word	0x0000fff0


	//----- nvinfo : EIATTR_COOP_GROUP_MASK_REGIDS
	.align		4
.L_1735:
        /*00cc*/ 	.byte	0x04, 0x29
        /*00ce*/ 	.short	(.L_1737 - .L_1736)


	//   ....[0]....
.L_1736:
        /*00d0*/ 	.word	0xffffffff


	//   ....[1]....
        /*00d4*/ 	.word	0xffffffff


	//   ....[2]....
        /*00d8*/ 	.word	0xffffffff


	//   ....[3]....
        /*00dc*/ 	.word	0xffffffff


	//   ....[4]....
        /*00e0*/ 	.word	0xffffffff


	//   ....[5]....
        /*00e4*/ 	.word	0xffffffff


	//   ....[6]....
        /*00e8*/ 	.word	0xffffffff


	//   ....[7]....
        /*00ec*/ 	.word	0xffffffff


	//   ....[8]....
        /*00f0*/ 	.word	0xffffffff


	//   ....[9]....
        /*00f4*/ 	.word	0xffffffff


	//----- nvinfo : EIATTR_COOP_GROUP_INSTR_OFFSETS
	.align		4
.L_1737:
        /*00f8*/ 	.byte	0x04, 0x28
        /*00fa*/ 	.short	(.L_1739 - .L_1738)


	//   ....[0]....
.L_1738:
        /*00fc*/ 	.word	0x000008e0


	//   ....[1]....
        /*0100*/ 	.word	0x00000910


	//   ....[2]....
        /*0104*/ 	.word	0x00000960


	//   ....[3]....
        /*0108*/ 	.word	0x000009a0


	//   ....[4]....
        /*010c*/ 	.word	0x000009c0


	//   ....[5]....
        /*0110*/ 	.word	0x00000ed0


	//   ....[6]....
        /*0114*/ 	.word	0x00000f10


	//   ....[7]....
        /*0118*/ 	.word	0x00000f40


	//   ....[8]....
        /*011c*/ 	.word	0x00000f60


	//   ....[9]....
        /*0120*/ 	.word	0x00000f80


	//----- nvinfo : EIATTR_EXIT_INSTR_OFFSETS
	.align		4
.L_1739:
        /*0124*/ 	.byte	0x04, 0x1c
        /*0126*/ 	.short	(.L_1741 - .L_1740)


	//   ....[0]....
.L_1740:
        /*0128*/ 	.word	0x00003a80


	//   ....[1]....
        /*012c*/ 	.word	0x00004020


	//   ....[2]....
        /*0130*/ 	.word	0x000044d0


	//   ....[3]....
        /*0134*/ 	.word	0x00004980


	//   ....[4]....
        /*0138*/ 	.word	0x00004e40


	//----- nvinfo : EIATTR_CRS_STACK_SIZE
	.align		4
.L_1741:
        /*013c*/ 	.byte	0x04, 0x1e
        /*013e*/ 	.short	(.L_1743 - .L_1742)
.L_1742:
        /*0140*/ 	.word	0x00000000


	//----- nvinfo : EIATTR_CBANK_PARAM_SIZE
	.align		4
.L_1743:
        /*0144*/ 	.byte	0x03, 0x19
        /*0146*/ 	.short	0x0048


	//----- nvinfo : EIATTR_PARAM_CBANK
	.align		4
        /*0148*/ 	.byte	0x04, 0x0a
        /*014a*/ 	.short	(.L_1745 - .L_1744)
	.align		4
.L_1744:
        /*014c*/ 	.word	index@(.nv.constant0._ZN4vllm31rms_norm_per_block_quant_kernelIN3c104HalfEaLb1ELb0ELi64EEEvPT0_PfPKT_S8_PKffiiPS6_l)
        /*0150*/ 	.short	0x0210
        /*0152*/ 	.short	0x0048


	//----- nvinfo : EIATTR_SW_WAR
	.align		4
.L_1745:
        /*0154*/ 	.byte	0x04, 0x36
        /*0156*/ 	.short	(.L_1747 - .L_1746)
.L_1746:
        /*0158*/ 	.word	0x00000008
.L_1747:


//--------------------- .nv.info._ZN4vllm31rms_norm_per_block_quant_kernelIN3c104HalfENS1_13Float8_e4m3fnELb1ELb0ELi64EEEvPT0_PfPKT_S9_PKffiiPS7_l --------------------------
	.section	.nv.info._ZN4vllm31rms_norm_per_block_quant_kernelIN3c104HalfENS1_13Float8_e4m3fnELb1ELb0ELi64EEEvPT0_PfPKT_S9_PKffiiPS7_l,"",@"SHT_CUDA_INFO"
	.sectionflags	@""
	.align	4


	//----- nvinfo : EIATTR_CUDA_API_VERSION
	.align		4
        /*0000*/ 	.byte	0x04, 0x37
        /*0002*/ 	.short	(.L_1749 - .L_1748)
.L_1748:
        /*0004*/ 	.word	0x00000082


	//----- nvinfo : EIATTR_KPARAM_INFO
	.align		4
.L_1749:
        /*0008*/ 	.byte	0x04, 0x17
        /*000a*/ 	.short	(.L_1751 - .L_1750)
.L_1750:
        /*000c*/ 	.word	0x00000000
        /*0010*/ 	.short	0x0009
        /*0012*/ 	.short	0x0040
        /*0014*/ 	.byte	0x00, 0xf0, 0x21, 0x00


	//----- nvinfo : EIATTR_KPARAM_INFO
	.align		4
.L_1751:
        /*0018*/ 	.byte	0x04, 0x17
        /*001a*/ 	.short	(.L_1753 - .L_1752)
.L_1752:
        /*001c*/ 	.word	0x00000000
        /*0020*/ 	.short	0x0008
        /*0022*/ 	.short	0x0038
        /*0024*/ 	.byte	0x00, 0xf0, 0x21, 0x00


	//----- nvinfo : EIATTR_KPARAM_INFO
	.align		4
.L_1753:
        /*0028*/ 	.byte	0x04, 0x17
        /*002a*/ 	.short	(.L_1755 - .L_1754)
.L_1754:
        /*002c*/ 	.word	0x00000000
        /*0030*/ 	.short	0x0007
        /*0032*/ 	.short	0x0030
        /*0034*/ 	.byte	0x00, 0xf0, 0x11, 0x00


	//----- nvinfo : EIATTR_KPARAM_INFO
	.align		4
.L_1755:
        /*0038*/ 	.byte	0x04, 0x17
        /*003a*/ 	.short	(.L_1757 - .L_1756)
.L_1756:
        /*003c*/ 	.word	0x00000000
        /*0040*/ 	.short	0x0006
        /*0042*/ 	.short	0x002c
        /*0044*/ 	.byte	0x00, 0xf0, 0x11, 0x00


	//----- nvinfo : EIATTR_KPARAM_INFO
	.align		4
.L_1757:
        /*0048*/ 	.byte	0x04, 0x17
        /*004a*/ 	.short	(.L_1759 - .L_1758)
.L_1758:
        /*004c*/ 	.word	0x00000000
        /*0050*/ 	.short	0x0005
        /*0052*/ 	.short	0x0028
        /*0054*/ 	.byte	0x00, 0xf0, 0x11, 0x00


	//----- nvinfo : EIATTR_KPARAM_INFO
	.align		4
.L_1759:
        /*0058*/ 	.byte	0x04, 0x17
        /*005a*/ 	.short	(.L_1761 - .L_1760)
.L_1760:
        /*005c*/ 	.word	0x00000000
        /*0060*/ 	.short	0x0004
        /*0062*/ 	.short	0x0020
        /*0064*/ 	.byte	0x00, 0xf0, 0x21, 0x00


	//----- nvinfo : EIATTR_KPARAM_INFO
	.align		4
.L_1761:
        /*0068*/ 	.byte	0x04, 0x17
        /*006a*/ 	.short	(.L_1763 - .L_1762)
.L_1762:
        /*006c*/ 	.word	0x00000000
        /*0070*/ 	.short	0x0003
        /*0072*/ 	.short	0x0018
        /*0074*/ 	.byte	0x00, 0xf0, 0x21, 0x00


	//----- nvinfo : EIATTR_KPARAM_INFO
	.align		4
.L_1763:
        /*0078*/ 	.byte	0x04, 0x17
        /*007a*/ 	.short	(.L_1765 - .L_1764)
.L_1764:
        /*007c*/ 	.word	0x00000000
        /*0080*/ 	.short	0x0002
        /*0082*/ 	.short	0x0010
        /*0084*/ 	.byte	0x00, 0xf0, 0x21, 0x00


	//----- nvinfo : EIATTR_KPARAM_INFO
	.align		4
.L_1765:
        /*0088*/ 	.byte	0x04, 0x17
        /*008a*/ 	.short	(.L_1767 - .L_1766)
.L_1766:
        /*008c*/ 	.word	0x00000000
        /*0090*/ 	.short	0x0001
        /*0092*/ 	.short	0x0008
        /*0094*/ 	.byte	0x00, 0xf0, 0x21, 0x00


	//----- nvinfo : EIATTR_KPARAM_INFO
	.align		4
.L_1767:
        /*0098*/ 	.byte	0x04, 0x17
        /*009a*/ 	.short	(.L_1769 - .L_1768)
.L_1768:
        /*009c*/ 	.word	0x00000000
        /*00a0*/ 	.short	0x0000
        /*00a2*/ 	.short	0x0000
        /*00a4*/ 	.byte	0x00, 0xf0, 0x21, 0x00


	//----- nvinfo : EIATTR_SPARSE_MMA_MASK
	.align		4
.L_1769:
        /*00a8*/ 	.byte	0x03, 0x50
        /*00aa*/ 	.short	0x0000


	//----- nvinfo : EIATTR_MAXREG_COUNT
	.align		4
        /*00ac*/ 	.byte	0x03, 0x1b
        /*00ae*/ 	.short	0x00ff


	//----- nvinfo : EIATTR_NUM_BARRIERS
	.align		4
        /*00b0*/ 	.byte	0x02, 0x4c
        /*00b2*/ 	.byte	0x01
	.zero		1


	//----- nvinfo : EIATTR_MERCURY_ISA_VERSION
	.align		4
        /*00b4*/ 	.byte	0x03, 0x5f
        /*00b6*/ 	.short	0x0101


	//----- nvinfo : EIATTR_UNUSED_LOAD_BYTE_OFFSET
	.align		4
        /*00b8*/ 	.byte	0x04, 0x44
        /*00ba*/ 	.short	(.L_1771 - .L_1770)


	//   ....[0]....
.L_1770:
        /*00bc*/ 	.word	0x00000a90
        /*00c0*/ 	.word	0x0000fff0


	//   ....[1]....
        /*00c4*/ 	.word	0x000010b0
        /*00c8*/ 	.word	0x0000fff0


	//----- nvinfo : EIATTR_COOP_GROUP_MASK_REGIDS
	.align		4
.L_1771:
        /*00cc*/ 	.byte	0x04, 0x29
        /*00ce*/ 	.short	(.L_1773 - .L_1772)


	//   ....[0]....
.L_1772:
        /*00d0*/ 	.word	0xffffffff


	//   ....[1]....
        /*00d4*/ 	.word	0xffffffff


	//   ....[2]....
        /*00d8*/ 	.word	0xffffffff


	//   ....[3]....
        /*00dc*/ 	.word	0xffffffff


	//   ....[4]....
        /*00e0*/ 	.word	0xffffffff


	//   ....[5]....
        /*00e4*/ 	.word	0xffffffff


	//   ....[6]....
        /*00e8*/ 	.word	0xffffffff


	//   ....[7]....
        /*00ec*/ 	.word	0xffffffff


	//   ....[8]....
        /*00f0*/ 	.word	0xffffffff


	//   ....[9]....
        /*00f4*/ 	.word	0xffffffff


	//----- nvinfo : EIATTR_COOP_GROUP_INSTR_OFFSETS
	.align		4
.L_1773:
        /*00f8*/ 	.byte	0x04, 0x28
        /*00fa*/ 	.short	(.L_1775 - .L_1774)


	//   ....[0]....
.L_1774:
        /*00fc*/ 	.word	0x000008e0


	//   ....[1]....
        /*0100*/ 	.word	0x00000910


	//   ....[2]....
        /*0104*/ 	.word	0x00000960


	//   ....[3]....
        /*0108*/ 	.word	0x000009a0


	//   ....[4]....
        /*010c*/ 	.word	0x000009c0


	//   ....[5]....
        /*0110*/ 	.word	0x00000ed0


	//   ....[6]....
        /*0114*/ 	.word	0x00000f10


	//   ....[7]....
        /*0118*/ 	.word	0x00000f40


	//   ....[8]....
        /*011c*/ 	.word	0x00000f60


	//   ....[9]....
        /*0120*/ 	.word	0x00000f80


	//----- nvinfo : EIATTR_EXIT_INSTR_OFFSETS
	.align		4
.L_1775:
        /*0124*/ 	.byte	0x04, 0x1c
        /*0126*/ 	.short	(.L_1777 - .L_1776)


	//   ....[0]....
.L_1776:
        /*0128*/ 	.word	0x00003a80


	//   ....[1]....
        /*012c*/ 	.word	0x00004440


	//   ....[2]....
        /*0130*/ 	.word	0x00004d40


	//   ....[3]....
        /*0134*/ 	.word	0x00005640


	//   ....[4]....
        /*0138*/ 	.word	0x00005f50


	//----- nvinfo : EIATTR_CRS_STACK_SIZE
	.align		4
.L_1777:
        /*013c*/ 	.byte	0x04, 0x1e
        /*013e*/ 	.short	(.L_1779 - .L_1778)
.L_1778:
        /*0140*/ 	.word	0x00000000


	//----- nvinfo : EIATTR_CBANK_PARAM_SIZE
	.align		4
.L_1779:
        /*0144*/ 	.byte	0x03, 0x19
        /*0146*/ 	.short	0x0048


	//----- nvinfo : EIATTR_PARAM_CBANK
	.align		4
        /*0148*/ 	.byte	0x04, 0x0a
        /*014a*/ 	.short	(.L_1781 - .L_1780)
	.align		4
.L_1780:
        /*014c*/ 	.word	index@(.nv.constant0._ZN4vllm31rms_norm_per_block_quant_kernelIN3c104HalfENS1_13Float8_e4m3fnELb1ELb0ELi64EEEvPT0_PfPKT_S9_PKffiiPS7_l)
        /*0150*/ 	.short	0x0210
        /*0152*/ 	.short	0x0048


	//----- nvinfo : EIATTR_SW_WAR
	.align		4
.L_1781:
        /*0154*/ 	.byte	0x04, 0x36
        /*0156*/ 	.short	(.L_1783 - .L_1782)
.L_1782:
        /*0158*/ 	.word	0x00000008
.L_1783:


//--------------------- .nv.info._ZN4vllm31rms_norm_per_block_quant_kernelIN3c104HalfEaLb1ELb1ELi64EEEvPT0_PfPKT_S8_PKffiiPS6_l --------------------------
	.section	.nv.info._ZN4vllm31rms_norm_per_block_quant_kernelIN3c104HalfEaLb1ELb1ELi64EEEvPT0_PfPKT_S8_PKffiiPS6_l,"",@"SHT_CUDA_INFO"
	.sectionflags	@""
	.align	4


	//----- nvinfo : EIATTR_CUDA_API_VERSION
	.align		4
        /*0000*/ 	.byte	0x04, 0x37
        /*0002*/ 	.short	(.L_1785 - .L_1784)
.L_1784:
        /*0004*/ 	.word	0x00000082


	//----- nvinfo : EIATTR_KPARAM_INFO
	.align		4
.L_1785:
        /*0008*/ 	.byte	0x04, 0x17
        /*000a*/ 	.short	(.L_1787 - .L_1786)
.L_1786:
        /*000c*/ 	.word	0x00000000
        /*0010*/ 	.short	0x0009
        /*0012*/ 	.short	0x0040
        /*0014*/ 	.byte	0x00, 0xf0, 0x21, 0x00


	//----- nvinfo : EIATTR_KPARAM_INFO
	.align		4
.L_1787:
        /*0018*/ 	.byte	0x04, 0x17
        /*001a*/ 	.short	(.L_1789 - .L_1788)
.L_1788:
        /*001c*/ 	.word	0x00000000
        /*0020*/ 	.short	0x0008
        /*0022*/ 	.short	0x0038
        /*0024*/ 	.byte	0x00, 0xf0, 0x21, 0x00


	//----- nvinfo : EIATTR_KPARAM_INFO
	.align		4
.L_1789:
        /*0028*/ 	.byte	0x04, 0x17
        /*002a*/ 	.short	(.L_1791 - .L_1790)
.L_1790:
        /*002c*/ 	.word	0x00000000
        /*0030*/ 	.short	0x0007
        /*0032*/ 	.short	0x0030
        /*0034*/ 	.byte	0x00, 0xf0, 0x11, 0x00


	//----- nvinfo : EIATTR_KPARAM_INFO
	.align		4
.L_1791:
        /*0038*/ 	.byte	0x04, 0x17
        /*003a*/ 	.short	(.L_1793 - .L_1792)
.L_1792:
        /*003c*/ 	.word	0x00000000
        /*0040*/ 	.short	0x0006
        /*0042*/ 	.short	0x002c
        /*0044*/ 	.byte	0x00, 0xf0, 0x11, 0x00


	//----- nvinfo : EIATTR_KPARAM_INFO
	.align		4
.L_1793:
        /*0048*/ 	.byte	0x04, 0x17
        /*004a*/ 	.short	(.L_1795 - .L_1794)
.L_1794:
        /*004c*/ 	.word	0x00000000
        /*0050*/ 	.short	0x0005
        /*0052*/ 	.short	0x0028
        /*0054*/ 	.byte	0x00, 0xf0, 0x11, 0x00


	//----- nvinfo : EIATTR_KPARAM_INFO
	.align		4
.L_1795:
        /*0058*/ 	.byte	0x04, 0x17
        /*005a*/ 	.short	(.L_1797 - .L_1796)
.L_1796:
        /*005c*/ 	.word	0x00000000
        /*0060*/ 	.short	0x0004
        /*0062*/ 	.short	0x0020
        /*0064*/ 	.byte	0x00, 0xf0, 0x21, 0x00


	//----- nvinfo : EIATTR_KPARAM_INFO
	.align		4
.L_1797:
        /*0068*/ 	.byte	0x04, 0x17
        /*006a*/ 	.short	(.L_1799 - .L_1798)
.L_1798:
        /*006c*/ 	.word	0x00000000
        /*0070*/ 	.short	0x0003
        /*0072*/ 	.short	0x0018
        /*0074*/ 	.byte	0x00, 0xf0, 0x21, 0x00


	//----- nvinfo : EIATTR_KPARAM_INFO
	.align		4
.L_1799:
        /*0078*/ 	.byte	0x04, 0x17
        /*007a*/ 	.short	(.L_1801 - .L_1800)
.L_1800:
        /*007c*/ 	.word	0x00000000
        /*0080*/ 	.short	0x0002
        /*0082*/ 	.short	0x0010
        /*0084*/ 	.byte	0x00, 0xf0, 0x21, 0x00


	//----- nvinfo : EIATTR_KPARAM_INFO
	.align		4
.L_1801:
        /*0088*/ 	.byte	0x04, 0x17
        /*008a*/ 	.short	(.L_1803 - .L_1802)
.L_1802:
        /*008c*/ 	.word	0x00000000
        /*0090*/ 	.short	0x0001
        /*0092*/ 	.short	0x0008
        /*0094*/ 	.byte	0x00, 0xf0, 0x21, 0x00


	//----- nvinfo : EIATTR_KPARAM_INFO
	.align		4
.L_1803:
        /*0098*/ 	.byte	0x04, 0x17
        /*009a*/ 	.short	(.L_1805 - .L_1804)
.L_1804:
        /*009c*/ 	.word	0x00000000
        /*00a0*/ 	.short	0x0000
        /*00a2*/ 	.short	0x0000
        /*00a4*/ 	.byte	0x00, 0xf0, 0x21, 0x00


	//----- nvinfo : EIATTR_SPARSE_MMA_MASK
	.align		4
.L_1805:
        /*00a8*/ 	.byte	0x03, 0x50
        /*00aa*/ 	.short	0x0000


	//----- nvinfo : EIATTR_MAXREG_COUNT
	.align		4
        /*00ac*/ 	.byte	0x03, 0x1b
        /*00ae*/ 	.short	0x00ff


	//----- nvinfo : EIATTR_NUM_BARRIERS
	.align		4
        /*00b0*/ 	.byte	0x02, 0x4c
        /*00b2*/ 	.byte	0x01
	.zero		1


	//----- nvinfo : EIATTR_MERCURY_ISA_VERSION
	.align		4
        /*00b4*/ 	.byte	0x03, 0x5f
        /*00b6*/ 	.short	0x0101


	//----- nvinfo : EIATTR_UNUSED_LOAD_BYTE_OFFSET
	.align		4
        /*00b8*/ 	.byte	0x04, 0x44
        /*00ba*/ 	.short	(.L_1807 - .L_1806)


	//   ....[0]....
.L_1806:
        /*00bc*/ 	.word	0x00000a90
        /*00c0*/ 	.word	0x0000fff0


	//   ....[1]....
        /*00c4*/ 	.word	0x000010b0
        /*00c8*/ 	.word	0x0000fff0


	//----- nvinfo : EIATTR_COOP_GROUP_MASK_REGIDS
	.align		4
.L_1807:
        /*00cc*/ 	.byte	0x04, 0x29
        /*00ce*/ 	.short	(.L_1809 - .L_1808)


	//   ....[0]....
.L_1808:
        /*00d0*/ 	.word	0xffffffff


	//   ....[1]....
        /*00d4*/ 	.word	0xffffffff


	//   ....[2]....
        /*00d8*/ 	.word	0xffffffff


	//   ....[3]....
        /*00dc*/ 	.word	0xffffffff


	//   ....[4]....
        /*00e0*/ 	.word	0xffffffff


	//   ....[5]....
        /*00e4*/ 	.word	0xffffffff


	//   ....[6]....
        /*00e8*/ 	.word	0xffffffff


	//   ....[7]....
        /*00ec*/ 	.word	0xffffffff


	//   ....[8]....
        /*00f0*/ 	.word	0xffffffff


	//   ....[9]....
        /*00f4*/ 	.word	0xffffffff


	//----- nvinfo : EIATTR_COOP_GROUP_INSTR_OFFSETS
	.align		4
.L_1809:
        /*00f8*/ 	.byte	0x04, 0x28
        /*00fa*/ 	.short	(.L_1811 - .L_1810)


	//   ....[0]....
.L_1810:
        /*00fc*/ 	.word	0x000008e0


	//   ....[1]....
        /*0100*/ 	.word	0x00000910


	//   ....[2]....
        /*0104*/ 	.word	0x00000960


	//   ....[3]....
        /*0108*/ 	.word	0x000009a0


	//   ....[4]....
        /*010c*/ 	.word	0x000009c0


	//   ....[5]....
        /*0110*/ 	.word	0x00000ed0


	//   ....[6]....
        /*0114*/ 	.word	0x00000f10


	//   ....[7]....
        /*0118*/ 	.word	0x00000f40


	//   ....[8]....
        /*011c*/ 	.word	0x00000f60


	//   ....[9]....
        /*0120*/ 	.word	0x00000f80


	//----- nvinfo : EIATTR_EXIT_INSTR_OFFSETS
	.align		4
.L_1811:
        /*0124*/ 	.byte	0x04, 0x1c
        /*0126*/ 	.short	(.L_1813 - .L_1812)


	//   ....[0]....
.L_1812:
        /*0128*/ 	.word	0x00003ce0


	//   ....[1]....
        /*012c*/ 	.word	0x000044e0


	//   ....[2]....
        /*0130*/ 	.word	0x000049a0


	//   ....[3]....
        /*0134*/ 	.word	0x00004e60


	//   ....[4]....
        /*0138*/ 	.word	0x00005340


	//----- nvinfo : EIATTR_CRS_STACK_SIZE
	.align		4
.L_1813:
        /*013c*/ 	.byte	0x04, 0x1e
        /*013e*/ 	.short	(.L_1815 - .L_1814)
.L_1814:
        /*0140*/ 	.word	0x00000000


	//----- nvinfo : EIATTR_CBANK_PARAM_SIZE
	.align		4
.L_1815:
        /*0144*/ 	.byte	0x03, 0x19
        /*0146*/ 	.short	0x0048


	//----- nvinfo : EIATTR_PARAM_CBANK
	.align		4
        /*0148*/ 	.byte	0x04, 0x0a
        /*014a*/ 	.short	(.L_1817 - .L_1816)
	.align		4
.L_1816:
        /*014c*/ 	.word	index@(.nv.constant0._ZN4vllm31rms_norm_per_block_quant_kernelIN3c104HalfEaLb1ELb1ELi64EEEvPT0_PfPKT_S8_PKffiiPS6_l)
        /*0150*/ 	.short	0x0210
        /*0152*/ 	.short	0x0048


	//----- nvinfo : EIATTR_SW_WAR
	.align		4
.L_1817:
        /*0154*/ 	.byte	0x04, 0x36
        /*0156*/ 	.short	(.L_1819 - .L_1818)
.L_1818:
        /*0158*/ 	.word	0x00000008
.L_1819:


//--------------------- .nv.info._ZN4vllm31rms_norm_per_block_quant_kernelIN3c104HalfENS1_13Float8_e4m3fnELb1ELb1ELi64EEEvPT0_PfPKT_S9_PKffiiPS7_l --------------------------
	.section	.nv.info._ZN4vllm31rms_norm_per_block_quant_kernelIN3c104HalfENS1_13Float8_e4m3fnELb1ELb1ELi64EEEvPT0_PfPKT_S9_PKffiiPS7_l,"",@"SHT_CUDA_INFO"
	.sectionflags	@""
	.align	4


	//----- nvinfo : EIATTR_CUDA_API_VERSION
	.align		4
        /*0000*/ 	.byte	0x04, 0x37
        /*0002*/ 	.short	(.L_1821 - .L_1820)
.L_1820:
        /*0004*/ 	.word	0x00000082


	//----- nvinfo : EIATTR_KPARAM_INFO
	.align		4
.L_1821:
        /*0008*/ 	.byte	0x04, 0x17
        /*000a*/ 	.short	(.L_1823 - .L_1822)
.L_1822:
        /*000c*/ 	.word	0x00000000
        /*0010*/ 	.short	0x0009
        /*0012*/ 	.short	0x0040
        /*0014*/ 	.byte	0x00, 0xf0, 0x21, 0x00


	//----- nvinfo : EIATTR_KPARAM_INFO
	.align		4
.L_1823:
        /*0018*/ 	.byte	0x04, 0x17
        /*001a*/ 	.short	(.L_1825 - .L_1824)
.L_1824:
        /*001c*/ 	.word	0x00000000
        /*0020*/ 	.short	0x0008
        /*0022*/ 	.short	0x0038
        /*0024*/ 	.byte	0x00, 0xf0, 0x21, 0x00


	//----- nvinfo : EIATTR_KPARAM_INFO
	.align		4
.L_1825:
        /*0028*/ 	.byte	0x04, 0x17
        /*002a*/ 	.short	(.L_1827 - .L_1826)
.L_1826:
        /*002c*/ 	.word	0x00000000
        /*0030*/ 	.short	0x0007
        /*0032*/ 	.short	0x0030
        /*0034*/ 	.byte	0x00, 0xf0, 0x11, 0x00


	//----- nvinfo : EIATTR_KPARAM_INFO
	.align		4
.L_1827:
        /*0038*/ 	.byte	0x04, 0x17
        /*003a*/ 	.short	(.L_1829 - .L_1828)
.L_1828:
        /*003c*/ 	.word	0x00000000
        /*0040*/ 	.short	0x0006
        /*0042*/ 	.short	0x002c
        /*0044*/ 	.byte	0x00, 0xf0, 0x11, 0x00


	//----- nvinfo : EIATTR_KPARAM_INFO
	.align		4
.L_1829:
        /*0048*/ 	.byte	0x04, 0x17
        /*004a*/ 	.short	(.L_1831 - .L_1830)
.L_1830:
        /*004c*/ 	.word	0x00000000
        /*0050*/ 	.short	0x0005
        /*0052*/ 	.short	0x0028
        /*0054*/ 	.byte	0x00, 0xf0, 0x11, 0x00


	//----- nvinfo : EIATTR_KPARAM_INFO
	.align		4
.L_1831:
        /*0058*/ 	.byte	0x04, 0x17
        /*005a*/ 	.short	(.L_1833 - .L_1832)
.L_1832:
        /*005c*/ 	.word	0x00000000
        /*0060*/ 	.short	0x0004
        /*0062*/ 	.short	0x0020
        /*0064*/ 	.byte	0x00, 0xf0, 0x21, 0x00


	//----- nvinfo : EIATTR_KPARAM_INFO
	.align		4
.L_1833:
        /*0068*/ 	.byte	0x04, 0x17
        /*006a*/ 	.short	(.L_1835 - .L_1834)
.L_1834:
        /*006c*/ 	.word	0x00000000
        /*0070*/ 	.short	0x0003
        /*0072*/ 	.short	0x0018
        /*0074*/ 	.byte	0x00, 0xf0, 0x21, 0x00


	//----- nvinfo : EIATTR_KPARAM_INFO
	.align		4
.L_1835:
        /*0078*/ 	.byte	0x04, 0x17
        /*007a*/ 	.short	(.L_1837 - .L_1836)
.L_1836:
        /*007c*/ 	.word	0x00000000
        /*0080*/ 	.short	0x0002
        /*0082*/ 	.short	0x0010
        /*0084*/ 	.byte	0x00, 0xf0, 0x21, 0x00


	//----- nvinfo : EIATTR_KPARAM_INFO
	.align		4
.L_1837:
        /*0088*/ 	.byte	0x04, 0x17
        /*008a*/ 	.short	(.L_1839 - .L_1838)
.L_1838:
        /*008c*/ 	.word	0x00000000
        /*0090*/ 	.short	0x0001
        /*0092*/ 	.short	0x0008
        /*0094*/ 	.byte	0x00, 0xf0, 0x21, 0x00


	//----- nvinfo : EIATTR_KPARAM_INFO
	.align		4
.L_1839:
        /*0098*/ 	.byte	0x04, 0x17
        /*009a*/ 	.short	(.L_1841 - .L_1840)
.L_1840:
        /*009c*/ 	.word	0x00000000
        /*00a0*/ 	.short	0x0000
        /*00a2*/ 	.short	0x0000
        /*00a4*/ 	.byte	0x00, 0xf0, 0x21, 0x00


	//----- nvinfo : EIATTR_SPARSE_MMA_MASK
	.align		4
.L_1841:
        /*00a8*/ 	.byte	0x03, 0x50
        /*00aa*/ 	.short	0x0000


	//----- nvinfo : EIATTR_MAXREG_COUNT
	.align		4
        /*00ac*/ 	.byte	0x03, 0x1b
        /*00ae*/ 	.short	0x00ff


	//----- nvinfo : EIATTR_NUM_BARRIERS
	.align		4
        /*00b0*/ 	.byte	0x02, 0x4c
        /*00b2*/ 	.byte	0x01
	.zero		1


	//----- nvinfo : EIATTR_MERCURY_ISA_VERSION
	.align		4
        /*00b4*/ 	.byte	0x03, 0x5f
        /*00b6*/ 	.short	0x0101


	//----- nvinfo : EIATTR_UNUSED_LOAD_BYTE_OFFSET
	.align		4
        /*00b8*/ 	.byte	0x04, 0x44
        /*00ba*/ 	.short	(.L_1843 - .L_1842)


	//   ....[0]....
.L_1842:
        /*00bc*/ 	.word	0x00000a90
        /*00c0*/ 	.word	0x0000fff0


	//   ....[1]....
        /*00c4*/ 	.word	0x000010b0
        /*00c8*/ 	.word	0x0000fff0


	//----- nvinfo : EIATTR_COOP_GROUP_MASK_REGIDS
	.align		4
.L_1843:
        /*00cc*/ 	.byte	0x04, 0x29
        /*00ce*/ 	.short	(.L_1845 - .L_1844)


	//   ....[0]....
.L_1844:
        /*00d0*/ 	.word	0xffffffff


	//   ....[1]....
        /*00d4*/ 	.word	0xffffffff


	//   ....[2]....
        /*00d8*/ 	.word	0xffffffff


	//   ....[3]....
        /*00dc*/ 	.word	0xffffffff


	//   ....[4]....
        /*00e0*/ 	.word	0xffffffff


	//   ....[5]....
        /*00e4*/ 	.word	0xffffffff


	//   ....[6]....
        /*00e8*/ 	.word	0xffffffff


	//   ....[7]....
        /*00ec*/ 	.word	0xffffffff


	//   ....[8]....
        /*00f0*/ 	.word	0xffffffff


	//   ....[9]....
        /*00f4*/ 	.word	0xffffffff


	//----- nvinfo : EIATTR_COOP_GROUP_INSTR_OFFSETS
	.align		4
.L_1845:
        /*00f8*/ 	.byte	0x04, 0x28
        /*00fa*/ 	.short	(.L_1847 - .L_1846)


	//   ....[0]....
.L_1846:
        /*00fc*/ 	.word	0x000008e0


	//   ....[1]....
        /*0100*/ 	.word	0x00000910


	//   ....[2]....
        /*0104*/ 	.word	0x00000960


	//   ....[3]....
        /*0108*/ 	.word	0x000009a0


	//   ....[4]....
        /*010c*/ 	.word	0x000009c0


	//   ....[5]....
        /*0110*/ 	.word	0x00000ed0


	//   ....[6]....
        /*0114*/ 	.word	0x00000f10


	//   ....[7]....
        /*0118*/ 	.word	0x00000f40


	//   ....[8]....
        /*011c*/ 	.word	0x00000f60


	//   ....[9]....
        /*0120*/ 	.word	0x00000f80


	//----- nvinfo : EIATTR_EXIT_INSTR_OFFSETS
	.align		4
.L_1847:
        /*0124*/ 	.byte	0x04, 0x1c
        /*0126*/ 	.short	(.L_1849 - .L_1848)


	//   ....[0]....
.L_1848:
        /*0128*/ 	.word	0x00003cc0


	//   ....[1]....
        /*012c*/ 	.word	0x000048a0


	//   ....[2]....
        /*0130*/ 	.word	0x000051b0


	//   ....[3]....
        /*0134*/ 	.word	0x00005ac0


	//   ....[4]....
        /*0138*/ 	.word	0x000063f0


	//----- nvinfo : EIATTR_CRS_STACK_SIZE
	.align		4
.L_1849:
        /*013c*/ 	.byte	0x04, 0x1e
        /*013e*/ 	.short	(.L_1851 - .L_1850)
.L_1850:
        /*0140*/ 	.word	0x00000000


	//----- nvinfo : EIATTR_CBANK_PARAM_SIZE
	.align		4
.L_1851:
        /*0144*/ 	.byte	0x03, 0x19
        /*0146*/ 	.short	0x0048


	//----- nvinfo : EIATTR_PARAM_CBANK
	.align		4
        /*0148*/ 	.byte	0x04, 0x0a
        /*014a*/ 	.short	(.L_1853 - .L_1852)
	.align		4
.L_1852:
        /*014c*/ 	.word	index@(.nv.constant0._ZN4vllm31rms_norm_per_block_quant_kernelIN3c104HalfENS1_13Float8_e4m3fnELb1ELb1ELi64EEEvPT0_PfPKT_S9_PKffiiPS7_l)
        /*0150*/ 	.short	0x0210
        /*0152*/ 	.short	0x0048


	//----- nvinfo : EIATTR_SW_WAR
	.align		4
.L_1853:
        /*0154*/ 	.byte	0x04, 0x36
        /*0156*/ 	.short	(.L_1855 - .L_1854)
.L_1854:
        /*0158*/ 	.word	0x00000008
.L_1855:


//--------------------- .nv.info._ZN4vllm31rms_norm_per_block_quant_kernelIN3c104HalfEaLb0ELb0ELi128EEEvPT0_PfPKT_S8_PKffiiPS6_l --------------------------
	.section	.nv.info._ZN4vllm31rms_norm_per_block_quant_kernelIN3c104HalfEaLb0ELb0ELi128EEEvPT0_PfPKT_S8_PKffiiPS6_l,"",@"SHT_CUDA_INFO"
	.sectionflags	@""
	.align	4


	//----- nvinfo : EIATTR_CUDA_API_VERSION
	.align		4
        /*0000*/ 	.byte	0x04, 0x37
        /*0002*/ 	.short	(.L_1857 - .L_1856)
.L_1856:
        /*0004*/ 	.word	0x00000082


	//----- nvinfo : EIATTR_KPARAM_INFO
	.align		4
.L_1857:
        /*0008*/ 	.byte	0x04, 0x17
        /*000a*/ 	.short	(.L_1859 - .L_1858)
.L_1858:
        /*000c*/ 	.word	0x00000000
        /*0010*/ 	.short	0x0009
        /*0012*/ 	.short	0x0040
        /*0014*/ 	.byte	0x00, 0xf0, 0x21, 0x00


	//----- nvinfo : EIATTR_KPARAM_INFO
	.align		4
.L_1859:
        /*0018*/ 	.byte	0x04, 0x17
        /*001a*/ 	.short	(.L_1861 - .L_1860)
.L_1860:
        /*001c*/ 	.word	0x00000000
        /*0020*/ 	.short	0x0008
        /*0022*/ 	.short	0x0038
        /*0024*/ 	.byte	0x00, 0xf0, 0x21, 0x00


	//----- nvinfo : EIATTR_KPARAM_INFO
	.align		4
.L_1861:
        /*0028*/ 	.byte	0x04, 0x17
        /*002a*/ 	.short	(.L_1863 - .L_1862)
.L_1862:
        /*002c*/ 	.word	0x00000000
        /*0030*/ 	.short	0x0007
        /*0032*/ 	.short	0x0030
        /*0034*/ 	.byte	0x00, 0xf0, 0x11, 0x00


	//----- nvinfo : EIATTR_KPARAM_INFO
	.align		4
.L_1863:
        /*0038*/ 	.byte	0x04, 0x17
        /*003a*/ 	.short	(.L_1865 - .L_1864)
.L_1864:
        /*003c*/ 	.word	0x00000000
        /*0040*/ 	.short	0x0006
        /*0042*/ 	.short	0x002c
        /*0044*/ 	.byte	0x00, 0xf0, 0x11, 0x00


	//----- nvinfo : EIATTR_KPARAM_INFO
	.align		4
.L_1865:
        /*0048*/ 	.byte	0x04, 0x17
        /*004a*/ 	.short	(.L_1867 - .L_1866)
.L_1866:
        /*004c*/ 	.word	0x00000000
        /*0050*/ 	.short	0x0005
        /*0052*/ 	.short	0x0028
        /*0054*/ 	.byte	0x00, 0xf0, 0x11, 0x00


	//----- nvinfo : EIATTR_KPARAM_INFO
	.align		4
.L_1867:
        /*0058*/ 	.byte	0x04, 0x17
        /*005a*/ 	.short	(.L_1869 - .L_1868)
.L_1868:
        /*005c*/ 	.word	0x00000000
        /*0060*/ 	.short	0x0004
        /*0062*/ 	.short	0x0020
        /*0064*/ 	.byte	0x00, 0xf0, 0x21, 0x00


	//----- nvinfo : EIATTR_KPARAM_INFO
	.align		4
.L_1869:
        /*0068*/ 	.byte	0x04, 0x17
        /*006a*/ 	.short	(.L_1871 - .L_1870)
.L_1870:
        /*006c*/ 	.word	0x00000000
        /*0070*/ 	.short	0x0003
        /*0072*/ 	.short	0x0018
        /*0074*/ 	.byte	0x00, 0xf0, 0x21, 0x00


	//----- nvinfo : EIATTR_KPARAM_INFO
	.align		4
.L_1871:
        /*0078*/ 	.byte	0x04, 0x17
        /*007a*/ 	.short	(.L_1873 - .L_1872)
.L_1872:
        /*007c*/ 	.word	0x00000000
        /*0080*/ 	.short	0x0002
        /*0082*/ 	.short	0x0010
        /*0084*/ 	.byte	0x00, 0xf0, 0x21, 0x00


	//----- nvinfo : EIATTR_KPARAM_INFO
	.align		4
.L_1873:
        /*0088*/ 	.byte	0x04, 0x17
        /*008a*/ 	.short	(.L_1875 - .L_1874)
.L_1874:
        /*008c*/ 	.word	0x00000000
        /*0090*/ 	.short	0x0001
        /*0092*/ 	.short	0x0008
        /*0094*/ 	.byte	0x00, 0xf0, 0x21, 0x00


	//----- nvinfo : EIATTR_KPARAM_INFO
	.align		4
.L_1875:
        /*0098*/ 	.byte	0x04, 0x17
        /*009a*/ 	.short	(.L_1877 - .L_1876)
.L_1876:
        /*009c*/ 	.word	0x00000000
        /*00a0*/ 	.short	0x0000
        /*00a2*/ 	.short	0x0000
        /*00a4*/ 	.byte	0x00, 0xf0, 0x21, 0x00


	//----- nvinfo : EIATTR_SPARSE_MMA_MASK
	.align		4
.L_1877:
        /*00a8*/ 	.byte	0x03, 0x50
        /*00aa*/ 	.short	0x0000


	//----- nvinfo : EIATTR_MAXREG_COUNT
	.align		4
        /*00ac*/ 	.byte	0x03, 0x1b
        /*00ae*/ 	.short	0x00ff


	//----- nvinfo : EIATTR_NUM_BARRIERS
	.align		4
        /*00b0*/ 	.byte	0x02, 0x4c
        /*00b2*/ 	.byte	0x01
	.zero		1


	//----- nvinfo : EIATTR_MERCURY_ISA_VERSION
	.align		4
        /*00b4*/ 	.byte	0x03, 0x5f
        /*00b6*/ 	.short	0x0101


	//----- nvinfo : EIATTR_UNUSED_LOAD_BYTE_OFFSET
	.align		4
        /*00b8*/ 	.byte	0x04, 0x44
        /*00ba*/ 	.short	(.L_1879 - .L_1878)


	//   ....[0]....
.L_1878:
        /*00bc*/ 	.word	0x00000740
        /*00c0*/ 	.word	0x0000fff0


	//   ....[1]....
        /*00c4*/ 	.word	0x00000d60
        /*00c8*/ 	.word	0x0000fff0


	//----- nvinfo : EIATTR_COOP_GROUP_MASK_REGIDS
	.align		4
.L_1879:
        /*00cc*/ 	.byte	0x04, 0x29
        /*00ce*/ 	.short	(.L_1881 - .L_1880)


	//   ....[0]....
.L_1880:
        /*00d0*/ 	.word	0xffffffff


	//   ....[1]....
        /*00d4*/ 	.word	0xffffffff


	//   ....[2]....
        /*00d8*/ 	.word	0xffffffff


	//   ....[3]....
        /*00dc*/ 	.word	0xffffffff


	//   ....[4]....
        /*00e0*/ 	.word	0xffffffff


	//   ....[5]....
        /*00e4*/ 	.word	0xffffffff


	//   ....[6]....
        /*00e8*/ 	.word	0xffffffff


	//   ....[7]....
        /*00ec*/ 	.word	0xffffffff


	//   ....[8]....
        /*00f0*/ 	.word	0xffffffff


	//   ....[9]....
        /*00f4*/ 	.word	0xffffffff


	//----- nvinfo : EIATTR_COOP_GROUP_INSTR_OFFSETS
	.align		4
.L_1881:
        /*00f8*/ 	.byte	0x04, 0x28
        /*00fa*/ 	.short	(.L_1883 - .L_1882)


	//   ....[0]....
.L_1882:
        /*00fc*/ 	.word	0x00000590


	//   ....[1]....
        /*0100*/ 	.word	0x000005c0


	//   ....[2]....
        /*0104*/ 	.word	0x00000610


	//   ....[3]....
        /*0108*/ 	.word	0x00000650


	//   ....[4]....
        /*010c*/ 	.word	0x00000670


	//   ....[5]....
        /*0110*/ 	.word	0x00000b80


	//   ....[6]....
        /*0114*/ 	.word	0x00000bc0


	//   ....[7]....
        /*0118*/ 	.word	0x00000bf0


	//   ....[8]....
        /*011c*/ 	.word	0x00000c10


	//   ....[9]....
        /*0120*/ 	.word	0x00000c30


	//----- nvinfo : EIATTR_EXIT_INSTR_OFFSETS
	.align		4
.L_1883:
        /*0124*/ 	.byte	0x04, 0x1c
        /*0126*/ 	.short	(.L_1885 - .L_1884)


	//   ....[0]....
.L_1884:
        /*0128*/ 	.word	0x000034a0


	//   ....[1]....
        /*012c*/ 	.word	0x00003950


	//   ....[2]....
        /*0130*/ 	.word	0x00003d10


	//   ....[3]....
        /*0134*/ 	.word	0x000040d0


	//   ....[4]....
        /*0138*/ 	.word	0x000044a0


	//----- nvinfo : EIATTR_CRS_STACK_SIZE
	.align		4
.L_1885:
        /*013c*/ 	.byte	0x04, 0x1e
        /*013e*/ 	.short	(.L_1887 - .L_1886)
.L_1886:
        /*0140*/ 	.word	0x00000000


	//----- nvinfo : EIATTR_CBANK_PARAM_SIZE
	.align		4
.L_1887:
        /*0144*/ 	.byte	0x03, 0x19
        /*0146*/ 	.short	0x0048


	//----- nvinfo : EIATTR_PARAM_CBANK
	.align		4
        /*0148*/ 	.byte	0x04, 0x0a
        /*014a*/ 	.short	(.L_1889 - .L_1888)
	.align		4
.L_1888:
        /*014c*/ 	.word	index@(.nv.constant0._ZN4vllm31rms_norm_per_block_quant_kernelIN3c104HalfEaLb0ELb0ELi128EEEvPT0_PfPKT_S8_PKffiiPS6_l)
        /*0150*/ 	.short	0x0210
        /*0152*/ 	.short	0x0048


	//----- nvinfo : EIATTR_SW_WAR
	.align		4
.L_1889:
        /*0154*/ 	.byte	0x04, 0x36
        /*0156*/ 	.short	(.L_1891 - .L_1890)
.L_1890:
        /*0158*/ 	.word	0x00000008
.L_1891:


//--------------------- .nv.info._ZN4vllm31rms_norm_per_block_quant_kernelIN3c104HalfENS1_13Float8_e4m3fnELb0ELb0ELi128EEEvPT0_PfPKT_S9_PKffiiPS7_l --------------------------
	.section	.nv.info._ZN4vllm31rms_norm_per_block_quant_kernelIN3c104HalfENS1_13Float8_e4m3fnELb0ELb0ELi128EEEvPT0_PfPKT_S9_PKffiiPS7_l,"",@"SHT_CUDA_INFO"
	.sectionflags	@""
	.align	4


	//----- nvinfo : EIATTR_CUDA_API_VERSION
	.align		4
        /*0000*/ 	.byte	0x04, 0x37
        /*0002*/ 	.short	(.L_1893 - .L_1892)
.L_1892:
        /*0004*/ 	.word	0x00000082


	//----- nvinfo : EIATTR_KPARAM_INFO
	.align		4
.L_1893:
        /*0008*/ 	.byte	0x04, 0x17
        /*000a*/ 	.short	(.L_1895 - .L_1894)
.L_1894:
        /*000c*/ 	.word	0x00000000
        /*0010*/ 	.short	0x0009
        /*0012*/ 	.short	0x0040
        /*0014*/ 	.byte	0x00, 0xf0, 0x21, 0x00


	//----- nvinfo : EIATTR_KPARAM_INFO
	.align		4
.L_1895:
        /*0018*/ 	.byte	0x04, 0x17
        /*001a*/ 	.short	(.L_1897 - .L_1896)
.L_1896:
        /*001c*/ 	.word	0x00000000
        /*0020*/ 	.short	0x0008
        /*0022*/ 	.short	0x0038
        /*0024*/ 	.byte	0x00, 0xf0, 0x21, 0x00


	//----- nvinfo : EIATTR_KPARAM_INFO
	.align		4
.L_1897:
        /*0028*/ 	.byte	0x04, 0x17
        /*002a*/ 	.short	(.L_1899 - .L_1898)
.L_1898:
        /*002c*/ 	.word	0x00000000
        /*0030*/ 	.short	0x0007
        /*0032*/ 	.short	0x0030
        /*0034*/ 	.byte	0x00, 0xf0, 0x11, 0x00


	//----- nvinfo : EIATTR_KPARAM_INFO
	.align		4
.L_1899:
        /*0038*/ 	.byte	0x04, 0x17
        /*003a*/ 	.short	(.L_1901 - .L_1900)
.L_1900:
        /*003c*/ 	.word	0x00000000
        /*0040*/ 	.short	0x0006
        /*0042*/ 	.short	0x002c
        /*0044*/ 	.byte	0x00, 0xf0, 0x11, 0x00


	//----- nvinfo : EIATTR_KPARAM_INFO
	.align		4
.L_1901:
        /*0048*/ 	.byte	0x04, 0x17
        /*004a*/ 	.short	(.L_1903 - .L_1902)
.L_1902:
        /*004c*/ 	.word	0x00000000
        /*0050*/ 	.short	0x0005
        /*0052*/ 	.short	0x0028
        /*0054*/ 	.byte	0x00, 0xf0, 0x11, 0x00


	//----- nvinfo : EIATTR_KPARAM_INFO
	.align		4
.L_1903:
        /*0058*/ 	.byte	0x04, 0x17
        /*005a*/ 	.short	(.L_1905 - .L_1904)
.L_1904:
        /*005c*/ 	.word	0x00000000
        /*0060*/ 	.short	0x0004
        /*0062*/ 	.short	0x0020
        /*0064*/ 	.byte	0x00, 0xf0, 0x21, 0x00


	//----- nvinfo : EIATTR_KPARAM_INFO
	.align		4
.L_1905:
        /*0068*/ 	.byte	0x04, 0x17
        /*006a*/ 	.short	(.L_1907 - .L_1906)
.L_1906:
        /*006c*/ 	.word	0x00000000
        /*0070*/ 	.short	0x0003
        /*0072*/ 	.short	0x0018
        /*0074*/ 	.byte	0x00, 0xf0, 0x21, 0x00


	//----- nvinfo : EIATTR_KPARAM_INFO
	.align		4
.L_1907:
        /*0078*/ 	.byte	0x04, 0x17
        /*007a*/ 	.short	(.L_1909 - .L_1908)
.L_1908:
        /*007c*/ 	.word	0x00000000
        /*0080*/ 	.short	0x0002
        /*0082*/ 	.short	0x0010
        /*0084*/ 	.byte	0x00, 0xf0, 0x21, 0x00


	//----- nvinfo : EIATTR_KPARAM_INFO
	.align		4
.L_1909:
        /*0088*/ 	.byte	0x04, 0x17
        /*008a*/ 	.short	(.L_1911 - .L_1910)
.L_1910:
        /*008c*/ 	.word	0x00000000
        /*0090*/ 	.short	0x0001
        /*0092*/ 	.short	0x0008
        /*0094*/ 	.byte	0x00, 0xf0, 0x21, 0x00


	//----- nvinfo : EIATTR_KPARAM_INFO
	.align		4
.L_1911:
        /*0098*/ 	.byte	0x04, 0x17
        /*009a*/ 	.short	(.L_1913 - .L_1912)
.L_1912:
        /*009c*/ 	.word	0x00000000
        /*00a0*/ 	.short	0x0000
        /*00a2*/ 	.short	0x0000
        /*00a4*/ 	.byte	0x00, 0xf0, 0x21, 0x00


	//----- nvinfo : EIATTR_SPARSE_MMA_MASK
	.align		4
.L_1913:
        /*00a8*/ 	.byte	0x03, 0x50
        /*00aa*/ 	.short	0x0000


	//----- nvinfo : EIATTR_MAXREG_COUNT
	.align		4
        /*00ac*/ 	.byte	0x03, 0x1b
        /*00ae*/ 	.short	0x00ff


	//----- nvinfo : EIATTR_NUM_BARRIERS
	.align		4
        /*00b0*/ 	.byte	0x02, 0x4c
        /*00b2*/ 	.byte	0x01
	.zero		1


	//----- nvinfo : EIATTR_MERCURY_ISA_VERSION
	.align		4
        /*00b4*/ 	.byte	0x03, 0x5f
        /*00b6*/ 	.short	0x0101


	//----- nvinfo : EIATTR_UNUSED_LOAD_BYTE_OFFSET
	.align		4
        /*00b8*/ 	.byte	0x04, 0x44
        /*00ba*/ 	.short	(.L_1915 - .L_1914)


	//   ....[0]....
.L_1914:
        /*00bc*/ 	.word	0x00000740
        /*00c0*/ 	.word	0x0000fff0


	//   ....[1]....
        /*00c4*/ 	.word	0x00000d60
        /*00c8*/ 	.word	0x0000fff0


	//----- nvinfo : EIATTR_COOP_GROUP_MASK_REGIDS
	.align		4
.L_1915:
        /*00cc*/ 	.byte	0x04, 0x29
        /*00ce*/ 	.short	(.L_1917 - .L_1916)


	//   ....[0]....
.L_1916:
        /*00d0*/ 	.word	0xffffffff


	//   ....[1]....
        /*00d4*/ 	.word	0xffffffff


	//   ....[2]....
        /*00d8*/ 	.word	0xffffffff


	//   ....[3]....
        /*00dc*/ 	.word	0xffffffff


	//   ....[4]....
        /*00e0*/ 	.word	0xffffffff


	//   ....[5]....
        /*00e4*/ 	.word	0xffffffff


	//   ....[6]....
        /*00e8*/ 	.word	0xffffffff


	//   ....[7]....
        /*00ec*/ 	.word	0xffffffff


	//   ....[8]....
        /*00f0*/ 	.word	0xffffffff


	//   ....[9]....
        /*00f4*/ 	.word	0xffffffff


	//----- nvinfo : EIATTR_COOP_GROUP_INSTR_OFFSETS
	.align		4
.L_1917:
        /*00f8*/ 	.byte	0x04, 0x28
        /*00fa*/ 	.short	(.L_1919 - .L_1918)


	//   ....[0]....
.L_1918:
        /*00fc*/ 	.word	0x00000590


	//   ....[1]....
        /*0100*/ 	.word	0x000005c0


	//   ....[2]....
        /*0104*/ 	.word	0x00000610


	//   ....[3]....
        /*0108*/ 	.word	0x00000650


	//   ....[4]....
        /*010c*/ 	.word	0x00000670


	//   ....[5]....
        /*0110*/ 	.word	0x00000b80


	//   ....[6]....
        /*0114*/ 	.word	0x00000bc0


	//   ....[7]....
        /*0118*/ 	.word	0x00000bf0


	//   ....[8]....
        /*011c*/ 	.word	0x00000c10


	//   ....[9]....
        /*0120*/ 	.word	0x00000c30


	//----- nvinfo : EIATTR_EXIT_INSTR_OFFSETS
	.align		4
.L_1919:
        /*0124*/ 	.byte	0x04, 0x1c
        /*0126*/ 	.short	(.L_1921 - .L_1920)


	//   ....[0]....
.L_1920:
        /*0128*/ 	.word	0x000034a0


	//   ....[1]....
        /*012c*/ 	.word	0x00003d80


	//   ....[2]....
        /*0130*/ 	.word	0x00004590


	//   ....[3]....
        /*0134*/ 	.word	0x00004da0


	//   ....[4]....
        /*0138*/ 	.word	0x000055c0


	//----- nvinfo : EIATTR_CRS_STACK_SIZE
	.align		4
.L_1921:
        /*013c*/ 	.byte	0x04, 0x1e
        /*013e*/ 	.short	(.L_1923 - .L_1922)
.L_1922:
        /*0140*/ 	.word	0x00000000


	//----- nvinfo : EIATTR_CBANK_PARAM_SIZE
	.align		4
.L_1923:
        /*0144*/ 	.byte	0x03, 0x19
        /*0146*/ 	.short	0x0048


	//----- nvinfo : EIATTR_PARAM_CBANK
	.align		4
        /*0148*/ 	.byte	0x04, 0x0a
        /*014a*/ 	.short	(.L_1925 - .L_1924)
	.align		4
.L_1924:
        /*014c*/ 	.word	index@(.nv.constant0._ZN4vllm31rms_norm_per_block_quant_kernelIN3c104HalfENS1_13Float8_e4m3fnELb0ELb0ELi128EEEvPT0_PfPKT_S9_PKffiiPS7_l)
        /*0150*/ 	.short	0x0210
        /*0152*/ 	.short	0x0048


	//----- nvinfo : EIATTR_SW_WAR
	.align		4
.L_1925:
        /*0154*/ 	.byte	0x04, 0x36
        /*0156*/ 	.short	(.L_1927 - .L_1926)
.L_1926:
        /*0158*/ 	.word	0x00000008
.L_1927:


//--------------------- .nv.info._ZN4vllm31rms_norm_per_block_quant_kernelIN3c104HalfEaLb0ELb1ELi128EEEvPT0_PfPKT_S8_PKffiiPS6_l --------------------------
	.section	.nv.info._ZN4vllm31rms_norm_per_block_quant_kernelIN3c104HalfEaLb0ELb1ELi128EEEvPT0_PfPKT_S8_PKffiiPS6_l,"",@"SHT_CUDA_INFO"
	.sectionflags	@""
	.align	4


	//----- nvinfo : EIATTR_CUDA_API_VERSION
	.align		4
        /*0000*/ 	.byte	0x04, 0x37
        /*0002*/ 	.short	(.L_1929 - .L_1928)
.L_1928:
        /*0004*/ 	.word	0x00000082


	//----- nvinfo : EIATTR_KPARAM_INFO
	.align		4
.L_1929:
        /*0008*/ 	.byte	0x04, 0x17
        /*000a*/ 	.short	(.L_1931 - .L_1930)
.L_1930:
        /*000c*/ 	.word	0x00000000
        /*0010*/ 	.short	0x0009
        /*0012*/ 	.short	0x0040
        /*0014*/ 	.byte	0x00, 0xf0, 0x21, 0x00


	//----- nvinfo : EIATTR_KPARAM_INFO
	.align		4
.L_1931:
        /*0018*/ 	.byte	0x04, 0x17
        /*001a*/ 	.short	(.L_1933 - .L_1932)
.L_1932:
        /*001c*/ 	.word	0x00000000
        /*0020*/ 	.short	0x0008
        /*0022*/ 	.short	0x0038
        /*0024*/ 	.byte	0x00, 0xf0, 0x21, 0x00


	//----- nvinfo : EIATTR_KPARAM_INFO
	.align		4
.L_1933:
        /*0028*/ 	.byte	0x04, 0x17
        /*002a*/ 	.short	(.L_1935 - .L_1934)
.L_1934:
        /*002c*/ 	.word	0x00000000
        /*0030*/ 	.short	0x0007
        /*0032*/ 	.short	0x0030
        /*0034*/ 	.byte	0x00, 0xf0, 0x11, 0x00


	//----- nvinfo : EIATTR_KPARAM_INFO
	.align		4
.L_1935:
        /*0038*/ 	.byte	0x04, 0x17
        /*003a*/ 	.short	(.L_1937 - .L_1936)
.L_1936:
        /*003c*/ 	.word	0x00000000
        /*0040*/ 	.short	0x0006
        /*0042*/ 	.short	0x002c
        /*0044*/ 	.byte	0x00, 0xf0, 0x11, 0x00


	//----- nvinfo : EIATTR_KPARAM_INFO
	.align		4
.L_1937:
        /*0048*/ 	.byte	0x04, 0x17
        /*004a*/ 	.short	(.L_1939 - .L_1938)
.L_1938:
        /*004c*/ 	.word	0x00000000
        /*0050*/ 	.short	0x0005
        /*0052*/ 	.short	0x0028
        /*0054*/ 	.byte	0x00, 0xf0, 0x11, 0x00


	//----- nvinfo : EIATTR_KPARAM_INFO
	.align		4
.L_1939:
        /*0058*/ 	.byte	0x04, 0x17
        /*005a*/ 	.short	(.L_1941 - .L_1940)
.L_1940:
        /*005c*/ 	.word	0x00000000
        /*0060*/ 	.short	0x0004
        /*0062*/ 	.short	0x0020
        /*0064*/ 	.byte	0x00, 0xf0, 0x21, 0x00


	//----- nvinfo : EIATTR_KPARAM_INFO
	.align		4
.L_1941:
        /*0068*/ 	.byte	0x04, 0x17
        /*006a*/ 	.short	(.L_1943 - .L_1942)
.L_1942:
        /*006c*/ 	.word	0x00000000
        /*0070*/ 	.short	0x0003
        /*0072*/ 	.short	0x0018
        /*0074*/ 	.byte	0x00, 0xf0, 0x21, 0x00


	//----- nvinfo : EIATTR_KPARAM_INFO
	.align		4
.L_1943:
        /*0078*/ 	.byte	0x04, 0x17
        /*007a*/ 	.short	(.L_1945 - .L_1944)
.L_1944:
        /*007c*/ 	.word	0x00000000
        /*0080*/ 	.short	0x0002
        /*0082*/ 	.short	0x0010
        /*0084*/ 	.byte	0x00, 0xf0, 0x21, 0x00


	//----- nvinfo : EIATTR_KPARAM_INFO
	.align		4
.L_1945:
        /*0088*/ 	.byte	0x04, 0x17
        /*008a*/ 	.short	(.L_1947 - .L_1946)
.L_1946:
        /*008c*/ 	.word	0x00000000
        /*0090*/ 	.short	0x0001
        /*0092*/ 	.short	0x0008
        /*0094*/ 	.byte	0x00, 0xf0, 0x21, 0x00


	//----- nvinfo : EIATTR_KPARAM_INFO
	.align		4
.L_1947:
        /*0098*/ 	.byte	0x04, 0x17
        /*009a*/ 	.short	(.L_1949 - .L_1948)
.L_1948:
        /*009c*/ 	.word	0x00000000
        /*00a0*/ 	.short	0x0000
        /*00a2*/ 	.short	0x0000
        /*00a4*/ 	.byte	0x00, 0xf0, 0x21, 0x00


	//----- nvinfo : EIATTR_SPARSE_MMA_MASK
	.align		4
.L_1949:
        /*00a8*/ 	.byte	0x03, 0x50
        /*00aa*/ 	.short	0x0000


	//----- nvinfo : EIATTR_MAXREG_COUNT
	.align		4
        /*00ac*/ 	.byte	0x03, 0x1b
        /*00ae*/ 	.short	0x00ff


	//----- nvinfo : EIATTR_NUM_BARRIERS
	.align		4
        /*00b0*/ 	.byte	0x02, 0x4c
        /*00b2*/ 	.byte	0x01
	.zero		1


	//----- nvinfo : EIATTR_MERCURY_ISA_VERSION
	.align		4
        /*00b4*/ 	.byte	0x03, 0x5f
        /*00b6*/ 	.short	0x0101


	//----- nvinfo : EIATTR_UNUSED_LOAD_BYTE_OFFSET
	.align		4
        /*00b8*/ 	.byte	0x04, 0x44
        /*00ba*/ 	.short	(.L_1951 - .L_1950)


	//   ....[0]....
.L_1950:
        /*00bc*/ 	.word	0x00000740
        /*00c0*/ 	.word	0x0000fff0


	//   ....[1]....
        /*00c4*/ 	.word	0x00000d60
        /*00c8*/ 	.word	0x0000fff0


	//----- nvinfo : EIATTR_COOP_GROUP_MASK_REGIDS
	.align		4
.L_1951:
        /*00cc*/ 	.byte	0x04, 0x29
        /*00ce*/ 	.short	(.L_1953 - .L_1952)


	//   ....[0]....
.L_1952:
        /*00d0*/ 	.word	0xffffffff


	//   ....[1]....
        /*00d4*/ 	.word	0xffffffff


	//   ....[2]....
        /*00d8*/ 	.word	0xffffffff


	//   ....[3]....
        /*00dc*/ 	.word	0xffffffff


	//   ....[4]....
        /*00e0*/ 	.word	0xffffffff


	//   ....[5]....
        /*00e4*/ 	.word	0xffffffff


	//   ....[6]....
        /*00e8*/ 	.word	0xffffffff


	//   ....[7]....
        /*00ec*/ 	.word	0xffffffff


	//   ....[8]....
        /*00f0*/ 	.word	0xffffffff


	//   ....[9]....
        /*00f4*/ 	.word	0xffffffff


	//----- nvinfo : EIATTR_COOP_GROUP_INSTR_OFFSETS
	.align		4
.L_1953:
        /*00f8*/ 	.byte	0x04, 0x28
        /*00fa*/ 	.short	(.L_1955 - .L_1954)


	//   ....[0]....
.L_1954:
        /*00fc*/ 	.word	0x00000590


	//   ....[1]....
        /*0100*/ 	.word	0x000005e0


	//   ....[2]....
        /*0104*/ 	.word	0x00000630


	//   ....[3]....
        /*0108*/ 	.word	0x00000650


	//   ....[4]....
        /*010c*/ 	.word	0x00000670


	//   ....[5]....
        /*0110*/ 	.word	0x00000b80


	//   ....[6]....
        /*0114*/ 	.word	0x00000bc0


	//   ....[7]....
        /*0118*/ 	.word	0x00000bf0


	//   ....[8]....
        /*011c*/ 	.word	0x00000c10


	//   ....[9]....
        /*0120*/ 	.word	0x00000c30


	//----- nvinfo : EIATTR_EXIT_INSTR_OFFSETS
	.align		4
.L_1955:
        /*0124*/ 	.byte	0x04, 0x1c
        /*0126*/ 	.short	(.L_1957 - .L_1956)


	//   ....[0]....
.L_1956:
        /*0128*/ 	.word	0x00003720


	//   ....[1]....
        /*012c*/ 	.word	0x00003e20


	//   ....[2]....
        /*0130*/ 	.word	0x00004200


	//   ....[3]....
        /*0134*/ 	.word	0x000045d0


	//   ....[4]....
        /*0138*/ 	.word	0x000049b0


	//----- nvinfo : EIATTR_CRS_STACK_SIZE
	.align		4
.L_1957:
        /*013c*/ 	.byte	0x04, 0x1e
        /*013e*/ 	.short	(.L_1959 - .L_1958)
.L_1958:
        /*0140*/ 	.word	0x00000000


	//----- nvinfo : EIATTR_CBANK_PARAM_SIZE
	.align		4
.L_1959:
        /*0144*/ 	.byte	0x03, 0x19
        /*0146*/ 	.short	0x0048


	//----- nvinfo : EIATTR_PARAM_CBANK
	.align		4
        /*0148*/ 	.byte	0x04, 0x0a
        /*014a*/ 	.short	(.L_1961 - .L_1960)
	.align		4
.L_1960:
        /*014c*/ 	.word	index@(.nv.constant0._ZN4vllm31rms_norm_per_block_quant_kernelIN3c104HalfEaLb0ELb1ELi128EEEvPT0_PfPKT_S8_PKffiiPS6_l)
        /*0150*/ 	.short	0x0210
        /*0152*/ 	.short	0x0048


	//----- nvinfo : EIATTR_SW_WAR
	.align		4
.L_1961:
        /*0154*/ 	.byte	0x04, 0x36
        /*0156*/ 	.short	(.L_1963 - .L_1962)
.L_1962:
        /*0158*/ 	.word	0x00000008
.L_1963:


//--------------------- .nv.info._ZN4vllm31rms_norm_per_block_quant_kernelIN3c104HalfENS1_13Float8_e4m3fnELb0ELb1ELi128EEEvPT0_PfPKT_S9_PKffiiPS7_l --------------------------
	.section	.nv.info._ZN4vllm31rms_norm_per_block_quant_kernelIN3c104HalfENS1_13Float8_e4m3fnELb0ELb1ELi128EEEvPT0_PfPKT_S9_PKffiiPS7_l,"",@"SHT_CUDA_INFO"
	.sectionflags	@""
	.align	4


	//----- nvinfo : EIATTR_CUDA_API_VERSION
	.align		4
        /*0000*/ 	.byte	0x04, 0x37
        /*0002*/ 	.short	(.L_1965 - .L_1964)
.L_1964:
        /*0004*/ 	.word	0x00000082


	//----- nvinfo : EIATTR_KPARAM_INFO
	.align		4
.L_1965:
        /*0008*/ 	.byte	0x04, 0x17
        /*000a*/ 	.short	(.L_1967 - .L_1966)
.L_1966:
        /*000c*/ 	.word	0x00000000
        /*0010*/ 	.short	0x0009
        /*0012*/ 	.short	0x0040
        /*0014*/ 	.byte	0x00, 0xf0, 0x21, 0x00


	//----- nvinfo : EIATTR_KPARAM_INFO
	.align		4
.L_1967:
        /*0018*/ 	.byte	0x04, 0x17
        /*001a*/ 	.short	(.L_1969 - .L_1968)
.L_1968:
        /*001c*/ 	.word	0x00000000
        /*0020*/ 	.short	0x0008
        /*0022*/ 	.short	0x0038
        /*0024*/ 	.byte	0x00, 0xf0, 0x21, 0x00


	//----- nvinfo : EIATTR_KPARAM_INFO
	.align		4
.L_1969:
        /*0028*/ 	.byte	0x04, 0x17
        /*002a*/ 	.short	(.L_1971 - .L_1970)
.L_1970:
        /*002c*/ 	.word	0x00000000
        /*0030*/ 	.short	0x0007
        /*0032*/ 	.short	0x0030
        /*0034*/ 	.byte	0x00, 0xf0, 0x11, 0x00


	//----- nvinfo : EIATTR_KPARAM_INFO
	.align		4
.L_1971:
        /*0038*/ 	.byte	0x04, 0x17
        /*003a*/ 	.short	(.L_1973 - .L_1972)
.L_1972:
        /*003c*/ 	.word	0x00000000
        /*0040*/ 	.short	0x0006
        /*0042*/ 	.short	0x002c
        /*0044*/ 	.byte	0x00, 0xf0, 0x11, 0x00


	//----- nvinfo : EIATTR_KPARAM_INFO
	.align		4
.L_1973:
        /*0048*/ 	.byte	0x04, 0x17
        /*004a*/ 	.short	(.L_1975 - .L_1974)
.L_1974:
        /*004c*/ 	.word	0x00000000
        /*0050*/ 	.short	0x0005
        /*0052*/ 	.short	0x0028
        /*0054*/ 	.byte	0x00, 0xf0, 0x11, 0x00


	//----- nvinfo : EIATTR_KPARAM_INFO
	.align		4
.L_1975:
        /*0058*/ 	.byte	0x04, 0x17
        /*005a*/ 	.short	(.L_1977 - .L_1976)
.L_1976:
        /*005c*/ 	.word	0x00000000
        /*0060*/ 	.short	0x0004
        /*0062*/ 	.short	0x0020
        /*0064*/ 	.byte	0x00, 0xf0, 0x21, 0x00


	//----- nvinfo : EIATTR_KPARAM_INFO
	.align		4
.L_1977:
        /*0068*/ 	.byte	0x04, 0x17
        /*006a*/ 	.short	(.L_1979 - .L_1978)
.L_1978:
        /*006c*/ 	.word	0x00000000
        /*0070*/ 	.short	0x0003
        /*0072*/ 	.short	0x0018
        /*0074*/ 	.byte	0x00, 0xf0, 0x21, 0x00


	//----- nvinfo : EIATTR_KPARAM_INFO
	.align		4
.L_1979:
        /*0078*/ 	.byte	0x04, 0x17
        /*007a*/ 	.short	(.L_1981 - .L_1980)
.L_1980:
        /*007c*/ 	.word	0x00000000
        /*0080*/ 	.short	0x0002
        /*0082*/ 	.short	0x0010
        /*0084*/ 	.byte	0x00, 0xf0, 0x21, 0x00


	//----- nvinfo : EIATTR_KPARAM_INFO
	.align		4
.L_1981:
        /*0088*/ 	.byte	0x04, 0x17
        /*008a*/ 	.short	(.L_1983 - .L_1982)
.L_1982:
        /*008c*/ 	.word	0x00000000
        /*0090*/ 	.short	0x0001
        /*0092*/ 	.short	0x0008
        /*0094*/ 	.byte	0x00, 0xf0, 0x21, 0x00


	//----- nvinfo : EIATTR_KPARAM_INFO
	.align		4
.L_1983:
        /*0098*/ 	.byte	0x04, 0x17
        /*009a*/ 	.short	(.L_1985 - .L_1984)
.L_1984:
        /*009c*/ 	.word	0x00000000
        /*00a0*/ 	.short	0x0000
        /*00a2*/ 	.short	0x0000
        /*00a4*/ 	.byte	0x00, 0xf0, 0x21, 0x00


	//----- nvinfo : EIATTR_SPARSE_MMA_MASK
	.align		4
.L_1985:
        /*00a8*/ 	.byte	0x03, 0x50
        /*00aa*/ 	.short	0x0000


	//----- nvinfo : EIATTR_MAXREG_COUNT
	.align		4
        /*00ac*/ 	.byte	0x03, 0x1b
        /*00ae*/ 	.short	0x00ff


	//----- nvinfo : EIATTR_NUM_BARRIERS
	.align		4
        /*00b0*/ 	.byte	0x02, 0x4c
        /*00b2*/ 	.byte	0x01
	.zero		1


	//----- nvinfo : EIATTR_MERCURY_ISA_VERSION
	.align		4
        /*00b4*/ 	.byte	0x03, 0x5f
        /*00b6*/ 	.short	0x0101


	//----- nvinfo : EIATTR_UNUSED_LOAD_BYTE_OFFSET
	.align		4
        /*00b8*/ 	.byte	0x04, 0x44
        /*00ba*/ 	.short	(.L_1987 - .L_1986)


	//   ....[0]....
.L_1986:
        /*00bc*/ 	.word	0x00000740
        /*00c0*/ 	.word	0x0000fff0


	//   ....[1]....
        /*00c4*/ 	.word	0x00000d60
        /*00c8*/ 	.word	0x0000fff0


	//----- nvinfo : EIATTR_COOP_GROUP_MASK_REGIDS
	.align		4
.L_1987:
        /*00cc*/ 	.byte	0x04, 0x29
        /*00ce*/ 	.short	(.L_1989 - .L_1988)


	//   ....[0]....
.L_1988:
        /*00d0*/ 	.word	0xffffffff


	//   ....[1]....
        /*00d4*/ 	.word	0xffffffff


	//   ....[2]....
        /*00d8*/ 	.word	0xffffffff


	//   ....[3]....
        /*00dc*/ 	.word	0xffffffff


	//   ....[4]....
        /*00e0*/ 	.word	0xffffffff


	//   ....[5]....
        /*00e4*/ 	.word	0xffffffff


	//   ....[6]....
        /*00e8*/ 	.word	0xffffffff


	//   ....[7]....
        /*00ec*/ 	.word	0xffffffff


	//   ....[8]....
        /*00f0*/ 	.word	0xffffffff


	//   ....[9]....
        /*00f4*/ 	.word	0xffffffff


	//----- nvinfo : EIATTR_COOP_GROUP_INSTR_OFFSETS
	.align		4
.L_1989:
        /*00f8*/ 	.byte	0x04, 0x28
        /*00fa*/ 	.short	(.L_1991 - .L_1990)


	//   ....[0]....
.L_1990:
        /*00fc*/ 	.word	0x00000590


	//   ....[1]....
        /*0100*/ 	.word	0x000005c0


	//   ....[2]....
        /*0104*/ 	.word	0x00000610


	//   ....[3]....
        /*0108*/ 	.word	0x00000650


	//   ....[4]....
        /*010c*/ 	.word	0x00000670


	//   ....[5]....
        /*0110*/ 	.word	0x00000b80


	//   ....[6]....
        /*0114*/ 	.word	0x00000bc0


	//   ....[7]....
        /*0118*/ 	.word	0x00000bf0


	//   ....[8]....
        /*011c*/ 	.word	0x00000c10


	//   ....[9]....
        /*0120*/ 	.word	0x00000c30


	//----- nvinfo : EIATTR_EXIT_INSTR_OFFSETS
	.align		4
.L_1991:
        /*0124*/ 	.byte	0x04, 0x1c
        /*0126*/ 	.short	(.L_1993 - .L_1992)


	//   ....[0]....
.L_1992:
        /*0128*/ 	.word	0x00003740


	//   ....[1]....
        /*012c*/ 	.word	0x00004250


	//   ....[2]....
        /*0130*/ 	.word	0x00004a70


	//   ....[3]....
        /*0134*/ 	.word	0x00005290


	//   ....[4]....
        /*0138*/ 	.word	0x00005ac0


	//----- nvinfo : EIATTR_CRS_STACK_SIZE
	.align		4
.L_1993:
        /*013c*/ 	.byte	0x04, 0x1e
        /*013e*/ 	.short	(.L_1995 - .L_1994)
.L_1994:
        /*0140*/ 	.word	0x00000000


	//----- nvinfo : EIATTR_CBANK_PARAM_SIZE
	.align		4
.L_1995:
        /*0144*/ 	.byte	0x03, 0x19
        /*0146*/ 	.short	0x0048


	//----- nvinfo : EIATTR_PARAM_CBANK
	.align		4
        /*0148*/ 	.byte	0x04, 0x0a
        /*014a*/ 	.short	(.L_1997 - .L_1996)
	.align		4
.L_1996:
        /*014c*/ 	.word	index@(.nv.constant0._ZN4vllm31rms_norm_per_block_quant_kernelIN3c104HalfENS1_13Float8_e4m3fnELb0ELb1ELi128EEEvPT0_PfPKT_S9_PKffiiPS7_l)
        /*0150*/ 	.short	0x0210
        /*0152*/ 	.short	0x0048


	//----- nvinfo : EIATTR_SW_WAR
	.align		4
.L_1997:
        /*0154*/ 	.byte	0x04, 0x36
        /*0156*/ 	.short	(.L_1999 - .L_1998)
.L_1998:
        /*0158*/ 	.word	0x00000008
.L_1999:


//--------------------- .nv.info._ZN4vllm31rms_norm_per_block_quant_kernelIN3c104HalfEaLb1ELb0ELi128EEEvPT0_PfPKT_S8_PKffiiPS6_l --------------------------
	.section	.nv.info._ZN4vllm31rms_norm_per_block_quant_kernelIN3c104HalfEaLb1ELb0ELi128EEEvPT0_PfPKT_S8_PKffiiPS6_l,"",@"SHT_CUDA_INFO"
	.sectionflags	@""
	.align	4


	//----- nvinfo : EIATTR_CUDA_API_VERSION
	.align		4
        /*0000*/ 	.byte	0x04, 0x37
        /*0002*/ 	.short	(.L_2001 - .L_2000)
.L_2000:
        /*0004*/ 	.word	0x00000082


	//----- nvinfo : EIATTR_KPARAM_INFO
	.align		4
.L_2001:
        /*0008*/ 	.byte	0x04, 0x17
        /*000a*/ 	.short	(.L_2003 - .L_2002)
.L_2002:
        /*000c*/ 	.word	0x00000000
        /*0010*/ 	.short	0x0009
        /*0012*/ 	.short	0x0040
        /*0014*/ 	.byte	0x00, 0xf0, 0x21, 0x00


	//----- nvinfo : EIATTR_KPARAM_INFO
	.align		4
.L_2003:
        /*0018*/ 	.byte	0x04, 0x17
        /*001a*/ 	.short	(.L_2005 - .L_2004)
.L_2004:
        /*001c*/ 	.word	0x00000000
        /*0020*/ 	.short	0x0008
        /*0022*/ 	.short	0x0038
        /*0024*/ 	.byte	0x00, 0xf0, 0x21, 0x00


	//----- nvinfo : EIATTR_KPARAM_INFO
	.align		4
.L_2005:
        /*0028*/ 	.byte	0x04, 0x17
        /*002a*/ 	.short	(.L_2007 - .L_2006)
.L_2006:
        /*002c*/ 	.word	0x00000000
        /*0030*/ 	.short	0x0007
        /*0032*/ 	.short	0x0030
        /*0034*/ 	.byte	0x00, 0xf0, 0x11, 0x00


	//----- nvinfo : EIATTR_KPARAM_INFO
	.align		4
.L_2007:
        /*0038*/ 	.byte	0x04, 0x17
        /*003a*/ 	.short	(.L_2009 - .L_2008)
.L_2008:
        /*003c*/ 	.word	0x00000000
        /*0040*/ 	.short	0x0006
        /*0042*/ 	.short	0x002c
        /*0044*/ 	.byte	0x00, 0xf0, 0x11, 0x00


	//----- nvinfo : EIATTR_KPARAM_INFO
	.align		4
.L_2009:
        /*0048*/ 	.byte	0x04, 0x17
        /*004a*/ 	.short	(.L_2011 - .L_2010)
.L_2010:
        /*004c*/ 	.word	0x00000000
        /*0050*/ 	.short	0x0005
        /*0052*/ 	.short	0x0028
        /*0054*/ 	.byte	0x00, 0xf0, 0x11, 0x00


	//----- nvinfo : EIATTR_KPARAM_INFO
	.align		4
.L_2011:
        /*0058*/ 	.byte	0x04, 0x17
        /*005a*/ 	.short	(.L_2013 - .L_2012)
.L_2012:
        /*005c*/ 	.word	0x00000000
        /*0060*/ 	.short	0x0004
        /*0062*/ 	.short	0x0020
        /*0064*/ 	.byte	0x00, 0xf0, 0x21, 0x00


	//----- nvinfo : EIATTR_KPARAM_INFO
	.align		4
.L_2013:
        /*0068*/ 	.byte	0x04, 0x17
        /*006a*/ 	.short	(.L_2015 - .L_2014)
.L_2014:
        /*006c*/ 	.word	0x00000000
        /*0070*/ 	.short	0x0003
        /*0072*/ 	.short	0x0018
        /*0074*/ 	.byte	0x00, 0xf0, 0x21, 0x00


	//----- nvinfo : EIATTR_KPARAM_INFO
	.align		4
.L_2015:
        /*0078*/ 	.byte	0x04, 0x17
        /*007a*/ 	.short	(.L_2017 - .L_2016)
.L_2016:
        /*007c*/ 	.word	0x00000000
        /*0080*/ 	.short	0x0002
        /*0082*/ 	.short	0x0010
        /*0084*/ 	.byte	0x00, 0xf0, 0x21, 0x00


	//----- nvinfo : EIATTR_KPARAM_INFO
	.align		4
.L_2017:
        /*0088*/ 	.byte	0x04, 0x17
        /*008a*/ 	.short	(.L_2019 - .L_2018)
.L_2018:
        /*008c*/ 	.word	0x00000000
        /*0090*/ 	.short	0x0001
        /*0092*/ 	.short	0x0008
        /*0094*/ 	.byte	0x00, 0xf0, 0x21, 0x00


	//----- nvinfo : EIATTR_KPARAM_INFO
	.align		4
.L_2019:
        /*0098*/ 	.byte	0x04, 0x17
        /*009a*/ 	.short	(.L_2021 - .L_2020)
.L_2020:
        /*009c*/ 	.word	0x00000000
        /*00a0*/ 	.short	0x0000
        /*00a2*/ 	.short	0x0000
        /*00a4*/ 	.byte	0x00, 0xf0, 0x21, 0x00


	//----- nvinfo : EIATTR_SPARSE_MMA_MASK
	.align		4
.L_2021:
        /*00a8*/ 	.byte	0x03, 0x50
        /*00aa*/ 	.short	0x0000


	//----- nvinfo : EIATTR_MAXREG_COUNT
	.align		4
        /*00ac*/ 	.byte	0x03, 0x1b
        /*00ae*/ 	.short	0x00ff


	//----- nvinfo : EIATTR_NUM_BARRIERS
	.align		4
        /*00b0*/ 	.byte	0x02, 0x4c
        /*00b2*/ 	.byte	0x01
	.zero		1


	//----- nvinfo : EIATTR_MERCURY_ISA_VERSION
	.align		4
        /*00b4*/ 	.byte	0x03, 0x5f
        /*00b6*/ 	.short	0x0101


	//----- nvinfo : EIATTR_UNUSED_LOAD_BYTE_OFFSET
	.align		4
        /*00b8*/ 	.byte	0x04, 0x44
        /*00ba*/ 	.short	(.L_2023 - .L_2022)


	//   ....[0]....
.L_2022:
        /*00bc*/ 	.word	0x00000a90
        /*00c0*/ 	.word	0x0000fff0


	//   ....[1]....
        /*00c4*/ 	.word	0x000010b0
        /*00c8*/ 	.word	0x0000fff0


	//----- nvinfo : EIATTR_COOP_GROUP_MASK_REGIDS
	.align		4
.L_2023:
        /*00cc*/ 	.byte	0x04, 0x29
        /*00ce*/ 	.short	(.L_2025 - .L_2024)


	//   ....[0]....
.L_2024:
        /*00d0*/ 	.word	0xffffffff


	//   ....[1]....
        /*00d4*/ 	.word	0xffffffff


	//   ....[2]....
        /*00d8*/ 	.word	0xffffffff


	//   ....[3]....
        /*00dc*/ 	.word	0xffffffff


	//   ....[4]....
        /*00e0*/ 	.word	0xffffffff


	//   ....[5]....
        /*00e4*/ 	.word	0xffffffff


	//   ....[6]....
        /*00e8*/ 	.word	0xffffffff


	//   ....[7]....
        /*00ec*/ 	.word	0xffffffff


	//   ....[8]....
        /*00f0*/ 	.word	0xffffffff


	//   ....[9]....
        /*00f4*/ 	.word	0xffffffff


	//----- nvinfo : EIATTR_COOP_GROUP_INSTR_OFFSETS
	.align		4
.L_2025:
        /*00f8*/ 	.byte	0x04, 0x28
        /*00fa*/ 	.short	(.L_2027 - .L_2026)


	//   ....[0]....
.L_2026:
        /*00fc*/ 	.word	0x000008e0


	//   ....[1]....
        /*0100*/ 	.word	0x00000910


	//   ....[2]....
        /*0104*/ 	.word	0x00000960


	//   ....[3]....
        /*0108*/ 	.word	0x000009a0


	//   ....[4]....
        /*010c*/ 	.word	0x000009c0


	//   ....[5]....
        /*0110*/ 	.word	0x00000ed0


	//   ....[6]....
        /*0114*/ 	.word	0x00000f10


	//   ....[7]....
        /*0118*/ 	.word	0x00000f40


	//   ....[8]....
        /*011c*/ 	.word	0x00000f60


	//   ....[9]....
        /*0120*/ 	.word	0x00000f80


	//----- nvinfo : EIATTR_EXIT_INSTR_OFFSETS
	.align		4
.L_2027:
        /*0124*/ 	.byte	0x04, 0x1c
        /*0126*/ 	.short	(.L_2029 - .L_2028)


	//   ....[0]....
.L_2028:
        /*0128*/ 	.word	0x00003a80


	//   ....[1]....
        /*012c*/ 	.word	0x00004020


	//   ....[2]....
        /*0130*/ 	.word	0x000044d0


	//   ....[3]....
        /*0134*/ 	.word	0x00004980


	//   ....[4]....
        /*0138*/ 	.word	0x00004e40


	//----- nvinfo : EIATTR_CRS_STACK_SIZE
	.align		4
.L_2029:
        /*013c*/ 	.byte	0x04, 0x1e
        /*013e*/ 	.short	(.L_2031 - .L_2030)
.L_2030:
        /*0140*/ 	.word	0x00000000


	//----- nvinfo : EIATTR_CBANK_PARAM_SIZE
	.align		4
.L_2031:
        /*0144*/ 	.byte	0x03, 0x19
        /*0146*/ 	.short	0x0048


	//----- nvinfo : EIATTR_PARAM_CBANK
	.align		4
        /*0148*/ 	.byte	0x04, 0x0a
        /*014a*/ 	.short	(.L_2033 - .L_2032)
	.align		4
.L_2032:
        /*014c*/ 	.word	index@(.nv.constant0._ZN4vllm31rms_norm_per_block_quant_kernelIN3c104HalfEaLb1ELb0ELi128EEEvPT0_PfPKT_S8_PKffiiPS6_l)
        /*0150*/ 	.short	0x0210
        /*0152*/ 	.short	0x0048


	//----- nvinfo : EIATTR_SW_WAR
	.align		4
.L_2033:
        /*0154*/ 	.byte	0x04, 0x36
        /*0156*/ 	.short	(.L_2035 - .L_2034)
.L_2034:
        /*0158*/ 	.word	0x00000008
.L_2035:


//--------------------- .nv.info._ZN4vllm31rms_norm_per_block_quant_kernelIN3c104HalfENS1_13Float8_e4m3fnELb1ELb0ELi128EEEvPT0_PfPKT_S9_PKffiiPS7_l --------------------------
	.section	.nv.info._ZN4vllm31rms_norm_per_block_quant_kernelIN3c104HalfENS1_13Float8_e4m3fnELb1ELb0ELi128EEEvPT0_PfPKT_S9_PKffiiPS7_l,"",@"SHT_CUDA_INFO"
	.sectionflags	@""
	.align	4


	//----- nvinfo : EIATTR_CUDA_API_VERSION
	.align		4
        /*0000*/ 	.byte	0x04, 0x37
        /*0002*/ 	.short	(.L_2037 - .L_2036)
.L_2036:
        /*0004*/ 	.word	0x00000082


	//----- nvinfo : EIATTR_KPARAM_INFO
	.align		4
.L_2037:
        /*0008*/ 	.byte	0x04, 0x17
        /*000a*/ 	.short	(.L_2039 - .L_2038)
.L_2038:
        /*000c*/ 	.word	0x00000000
        /*0010*/ 	.short	0x0009
        /*0012*/ 	.short	0x0040
        /*0014*/ 	.byte	0x00, 0xf0, 0x21, 0x00


	//----- nvinfo : EIATTR_KPARAM_INFO
	.align		4
.L_2039:
        /*0018*/ 	.byte	0x04, 0x17
        /*001a*/ 	.short	(.L_2041 - .L_2040)
.L_2040:
        /*001c*/ 	.word	0x00000000
        /*0020*/ 	.short	0x0008
        /*0022*/ 	.short	0x0038
        /*0024*/ 	.byte	0x00, 0xf0, 0x21, 0x00


	//----- nvinfo : EIATTR_KPARAM_INFO
	.align		4
.L_2041:
        /*0028*/ 	.byte	0x04, 0x17
        /*002a*/ 	.short	(.L_2043 - .L_2042)
.L_2042:
        /*002c*/ 	.word	0x00000000
        /*0030*/ 	.short	0x0007
        /*0032*/ 	.short	0x0030
        /*0034*/ 	.byte	0x00, 0xf0, 0x11, 0x00


	//----- nvinfo : EIATTR_KPARAM_INFO
	.align		4
.L_2043:
        /*0038*/ 	.byte	0x04, 0x17
        /*003a*/ 	.short	(.L_2045 - .L_2044)
.L_2044:
        /*003c*/ 	.word	0x00000000
        /*0040*/ 	.short	0x0006
        /*0042*/ 	.short	0x002c
        /*0044*/ 	.byte	0x00, 0xf0, 0x11, 0x00


	//----- nvinfo : EIATTR_KPARAM_INFO
	.align		4
.L_2045:
        /*0048*/ 	.byte	0x04, 0x17
        /*004a*/ 	.short	(.L_2047 - .L_2046)
.L_2046:
        /*004c*/ 	.word	0x00000000
        /*0050*/ 	.short	0x0005
        /*0052*/ 	.short	0x0028
        /*0054*/ 	.byte	0x00, 0xf0, 0x11, 0x00


	//----- nvinfo : EIATTR_KPARAM_INFO
	.align		4
.L_2047:
        /*0058*/ 	.byte	0x04, 0x17
        /*005a*/ 	.short	(.L_2049 - .L_2048)
.L_2048:
        /*005c*/ 	.word	0x00000000
        /*0060*/ 	.short	0x0004
        /*0062*/ 	.short	0x0020
        /*0064*/ 	.byte	0x00, 0xf0, 0x21, 0x00


	//----- nvinfo : EIATTR_KPARAM_INFO
	.align		4
.L_2049:
        /*0068*/ 	.byte	0x04, 0x17
        /*006a*/ 	.short	(.L_2051 - .L_2050)
.L_2050:
        /*006c*/ 	.word	0x00000000
        /*0070*/ 	.short	0x0003
        /*0072*/ 	.short	0x0018
        /*0074*/ 	.byte	0x00, 0xf0, 0x21, 0x00


	//----- nvinfo : EIATTR_KPARAM_INFO
	.align		4
.L_2051:
        /*0078*/ 	.byte	0x04, 0x17
        /*007a*/ 	.short	(.L_2053 - .L_2052)
.L_2052:
        /*007c*/ 	.word	0x00000000
        /*0080*/ 	.short	0x0002
        /*0082*/ 	.short	0x0010
        /*0084*/ 	.byte	0x00, 0xf0, 0x21, 0x00


	//----- nvinfo : EIATTR_KPARAM_INFO
	.align		4
.L_2053:
        /*0088*/ 	.byte	0x04, 0x17
        /*008a*/ 	.short	(.L_2055 - .L_2054)
.L_2054:
        /*008c*/ 	.word	0x00000000
        /*0090*/ 	.short	0x0001
        /*0092*/ 	.short	0x0008
        /*0094*/ 	.byte	0x00, 0xf0, 0x21, 0x00


	//----- nvinfo : EIATTR_KPARAM_INFO
	.align		4
.L_2055:
        /*0098*/ 	.byte	0x04, 0x17
        /*009a*/ 	.short	(.L_2057 - .L_2056)
.L_2056:
        /*009c*/ 	.word	0x00000000
        /*00a0*/ 	.short	0x0000
        /*00a2*/ 	.short	0x0000
        /*00a4*/ 	.byte	0x00, 0xf0, 0x21, 0x00


	//----- nvinfo : EIATTR_SPARSE_MMA_MASK
	.align		4
.L_2057:
        /*00a8*/ 	.byte	0x03, 0x50
        /*00aa*/ 	.short	0x0000


	//----- nvinfo : EIATTR_MAXREG_COUNT
	.align		4
        /*00ac*/ 	.byte	0x03, 0x1b
        /*00ae*/ 	.short	0x00ff


	//----- nvinfo : EIATTR_NUM_BARRIERS
	.align		4
        /*00b0*/ 	.byte	0x02, 0x4c
        /*00b2*/ 	.byte	0x01
	.zero		1


	//----- nvinfo : EIATTR_MERCURY_ISA_VERSION
	.align		4
        /*00b4*/ 	.byte	0x03, 0x5f
        /*00b6*/ 	.short	0x0101


	//----- nvinfo : EIATTR_UNUSED_LOAD_BYTE_OFFSET
	.align		4
        /*00b8*/ 	.byte	0x04, 0x44
        /*00ba*/ 	.short	(.L_2059 - .L_2058)


	//   ....[0]....
.L_2058:
        /*00bc*/ 	.word	0x00000a90
        /*00c0*/ 	.word	0x0000fff0


	//   ....[1]....
        /*00c4*/ 	.word	0x000010b0
        /*00c8*/ 	.word	0x0000fff0


	//----- nvinfo : EIATTR_COOP_GROUP_MASK_REGIDS
	.align		4
.L_2059:
        /*00cc*/ 	.byte	0x04, 0x29
        /*00ce*/ 	.short	(.L_2061 - .L_2060)


	//   ....[0]....
.L_2060:
        /*00d0*/ 	.word	0xffffffff


	//   ....[1]....
        /*00d4*/ 	.word	0xffffffff


	//   ....[2]....
        /*00d8*/ 	.word	0xffffffff


	//   ....[3]....
        /*00dc*/ 	.word	0xffffffff


	//   ....[4]....
        /*00e0*/ 	.word	0xffffffff


	//   ....[5]....
        /*00e4*/ 	.word	0xffffffff


	//   ....[6]....
        /*00e8*/ 	.word	0xffffffff


	//   ....[7]....
        /*00ec*/ 	.word	0xffffffff


	//   ....[8]....
        /*00f0*/ 	.word	0xffffffff


	//   ....[9]....
        /*00f4*/ 	.word	0xffffffff


	//----- nvinfo : EIATTR_COOP_GROUP_INSTR_OFFSETS
	.align		4
.L_2061:
        /*00f8*/ 	.byte	0x04, 0x28
        /*00fa*/ 	.short	(.L_2063 - .L_2062)


	//   ....[0]....
.L_2062:
        /*00fc*/ 	.word	0x000008e0


	//   ....[1]....
        /*0100*/ 	.word	0x00000910


	//   ....[2]....
        /*0104*/ 	.word	0x00000960


	//   ....[3]....
        /*0108*/ 	.word	0x000009a0


	//   ....[4]....
        /*010c*/ 	.word	0x000009c0


	//   ....[5]....
        /*0110*/ 	.word	0x00000ed0


	//   ....[6]....
        /*0114*/ 	.word	0x00000f10


	//   ....[7]....
        /*0118*/ 	.word	0x00000f40


	//   ....[8]....
        /*011c*/ 	.word	0x00000f60


	//   ....[9]....
        /*0120*/ 	.word	0x00000f80


	//----- nvinfo : EIATTR_EXIT_INSTR_OFFSETS
	.align		4
.L_2063:
        /*0124*/ 	.byte	0x04, 0x1c
        /*0126*/ 	.short	(.L_2065 - .L_2064)


	//   ....[0]....
.L_2064:
        /*0128*/ 	.word	0x00003a80


	//   ....[1]....
        /*012c*/ 	.word	0x00004440


	//   ....[2]....
        /*0130*/ 	.word	0x00004d40


	//   ....[3]....
        /*0134*/ 	.word	0x00005640


	//   ....[4]....
        /*0138*/ 	.word	0x00005f50


	//----- nvinfo : EIATTR_CRS_STACK_SIZE
	.align		4
.L_2065:
        /*013c*/ 	.byte	0x04, 0x1e
        /*013e*/ 	.short	(.L_2067 - .L_2066)
.L_2066:
        /*0140*/ 	.word	0x00000000


	//----- nvinfo : EIATTR_CBANK_PARAM_SIZE
	.align		4
.L_2067:
        /*0144*/ 	.byte	0x03, 0x19
        /*0146*/ 	.short	0x0048


	//----- nvinfo : EIATTR_PARAM_CBANK
	.align		4
        /*0148*/ 	.byte	0x04, 0x0a
        /*014a*/ 	.short	(.L_2069 - .L_2068)
	.align		4
.L_2068:
        /*014c*/ 	.word	index@(.nv.constant0._ZN4vllm31rms_norm_per_block_quant_kernelIN3c104HalfENS1_13Float8_e4m3fnELb1ELb0ELi128EEEvPT0_PfPKT_S9_PKffiiPS7_l)
        /*0150*/ 	.short	0x0210
        /*0152*/ 	.short	0x0048


	//----- nvinfo : EIATTR_SW_WAR
	.align		4
.L_2069:
        /*0154*/ 	.byte	0x04, 0x36
        /*0156*/ 	.short	(.L_2071 - .L_2070)
.L_2070:
        /*0158*/ 	.word	0x00000008
.L_2071:


//--------------------- .nv.info._ZN4vllm31rms_norm_per_block_quant_kernelIN3c104HalfEaLb1ELb1ELi128EEEvPT0_PfPKT_S8_PKffiiPS6_l --------------------------
	.section	.nv.info._ZN4vllm31rms_norm_per_block_quant_kernelIN3c104HalfEaLb1ELb1ELi128EEEvPT0_PfPKT_S8_PKffiiPS6_l,"",@"SHT_CUDA_INFO"
	.sectionflags	@""
	.align	4


	//----- nvinfo : EIATTR_CUDA_API_VERSION
	.align		4
        /*0000*/ 	.byte	0x04, 0x37
        /*0002*/ 	.short	(.L_2073 - .L_2072)
.L_2072:
        /*0004*/ 	.word	0x00000082


	//----- nvinfo : EIATTR_KPARAM_INFO
	.align		4
.L_2073:
        /*0008*/ 	.byte	0x04, 0x17
        /*000a*/ 	.short	(.L_2075 - .L_2074)
.L_2074:
        /*000c*/ 	.word	0x00000000
        /*0010*/ 	.short	0x0009
        /*0012*/ 	.short	0x0040
        /*0014*/ 	.byte	0x00, 0xf0, 0x21, 0x00


	//----- nvinfo : EIATTR_KPARAM_INFO
	.align		4
.L_2075:
        /*0018*/ 	.byte	0x04, 0x17
        /*001a*/ 	.short	(.L_2077 - .L_2076)
.L_2076:
        /*001c*/ 	.word	0x00000000
        /*0020*/ 	.short	0x0008
        /*0022*/ 	.short	0x0038
        /*0024*/ 	.byte	0x00, 0xf0, 0x21, 0x00


	//----- nvinfo : EIATTR_KPARAM_INFO
	.align		4
.L_2077:
        /*0028*/ 	.byte	0x04, 0x17
        /*002a*/ 	.short	(.L_2079 - .L_2078)
.L_2078:
        /*002c*/ 	.word	0x00000000
        /*0030*/ 	.short	0x0007
        /*0032*/ 	.short	0x0030
        /*0034*/ 	.byte	0x00, 0xf0, 0x11, 0x00


	//----- nvinfo : EIATTR_KPARAM_INFO
	.align		4
.L_2079:
        /*0038*/ 	.byte	0x04, 0x17
        /*003a*/ 	.short	(.L_2081 - .L_2080)
.L_2080:
        /*003c*/ 	.word	0x00000000
        /*0040*/ 	.short	0x0006
        /*0042*/ 	.short	0x002c
        /*0044*/ 	.byte	0x00, 0xf0, 0x11, 0x00


	//----- nvinfo : EIATTR_KPARAM_INFO
	.align		4
.L_2081:
        /*0048*/ 	.byte	0x04, 0x17
        /*004a*/ 	.short	(.L_2083 - .L_2082)
.L_2082:
        /*004c*/ 	.word	0x00000000
        /*0050*/ 	.short	0x0005
        /*0052*/ 	.short	0x0028
        /*0054*/ 	.byte	0x00, 0xf0, 0x11, 0x00


	//----- nvinfo : EIATTR_KPARAM_INFO
	.align		4
.L_2083:
        /*0058*/ 	.byte	0x04, 0x17
        /*005a*/ 	.short	(.L_2085 - .L_2084)
.L_2084:
        /*005c*/ 	.word	0x00000000
        /*0060*/ 	.short	0x0004
        /*0062*/ 	.short	0x0020
        /*0064*/ 	.byte	0x00, 0xf0, 0x21, 0x00


	//----- nvinfo : EIATTR_KPARAM_INFO
	.align		4
.L_2085:
        /*0068*/ 	.byte	0x04, 0x17
        /*006a*/ 	.short	(.L_2087 - .L_2086)
.L_2086:
        /*006c*/ 	.word	0x00000000
        /*0070*/ 	.short	0x0003
        /*0072*/ 	.short	0x0018
        /*0074*/ 	.byte	0x00, 0xf0, 0x21, 0x00


	//----- nvinfo : EIATTR_KPARAM_INFO
	.align		4
.L_2087:
        /*0078*/ 	.byte	0x04, 0x17
        /*007a*/ 	.short	(.L_2089 - .L_2088)
.L_2088:
        /*007c*/ 	.word	0x00000000
        /*0080*/ 	.short	0x0002
        /*0082*/ 	.short	0x0010
        /*0084*/ 	.byte	0x00, 0xf0, 0x21, 0x00


	//----- nvinfo : EIATTR_KPARAM_INFO
	.align		4
.L_2089:
        /*0088*/ 	.byte	0x04, 0x17
        /*008a*/ 	.short	(.L_2091 - .L_2090)
.L_2090:
        /*008c*/ 	.word	0x00000000
        /*0090*/ 	.short	0x0001
        /*0092*/ 	.short	0x0008
        /*0094*/ 	.byte	0x00, 0xf0, 0x21, 0x00


	//----- nvinfo : EIATTR_KPARAM_INFO
	.align		4
.L_2091:
        /*0098*/ 	.byte	0x04, 0x17
        /*009a*/ 	.short	(.L_2093 - .L_2092)
.L_2092:
        /*009c*/ 	.word	0x00000000
        /*00a0*/ 	.short	0x0000
        /*00a2*/ 	.short	0x0000
        /*00a4*/ 	.byte	0x00, 0xf0, 0x21, 0x00


	//----- nvinfo : EIATTR_SPARSE_MMA_MASK
	.align		4
.L_2093:
        /*00a8*/ 	.byte	0x03, 0x50
        /*00aa*/ 	.short	0x0000


	//----- nvinfo : EIATTR_MAXREG_COUNT
	.align		4
        /*00ac*/ 	.byte	0x03, 0x1b
        /*00ae*/ 	.short	0x00ff


	//----- nvinfo : EIATTR_NUM_BARRIERS
	.align		4
        /*00b0*/ 	.byte	0x02, 0x4c
        /*00b2*/ 	.byte	0x01
	.zero		1


	//----- nvinfo : EIATTR_MERCURY_ISA_VERSION
	.align		4
        /*00b4*/ 	.byte	0x03, 0x5f
        /*00b6*/ 	.short	0x0101


	//----- nvinfo : EIATTR_UNUSED_LOAD_BYTE_OFFSET
	.align		4
        /*00b8*/ 	.byte	0x04, 0x44
        /*00ba*/ 	.short	(.L_2095 - .L_2094)


	//   ....[0]....
.L_2094:
        /*00bc*/ 	.word	0x00000a90
        /*00c0*/ 	.word	0x0000fff0


	//   ....[1]....
        /*00c4*/ 	.word	0x000010b0
        /*00c8*/ 	.word	0x0000fff0


	//----- nvinfo : EIATTR_COOP_GROUP_MASK_REGIDS
	.align		4
.L_2095:
        /*00cc*/ 	.byte	0x04, 0x29
        /*00ce*/ 	.short	(.L_2097 - .L_2096)


	//   ....[0]....
.L_2096:
        /*00d0*/ 	.word	0xffffffff


	//   ....[1]....
        /*00d4*/ 	.word	0xffffffff


	//   ....[2]....
        /*00d8*/ 	.word	0xffffffff


	//   ....[3]....
        /*00dc*/ 	.word	0xffffffff


	//   ....[4]....
        /*00e0*/ 	.word	0xffffffff


	//   ....[5]....
        /*00e4*/ 	.word	0xffffffff


	//   ....[6]....
        /*00e8*/ 	.word	0xffffffff


	//   ....[7]....
        /*00ec*/ 	.word	0xffffffff


	//   ....[8]....
        /*00f0*/ 	.word	0xffffffff


	//   ....[9]....
        /*00f4*/ 	.word	0xffffffff


	//----- nvinfo : EIATTR_COOP_GROUP_INSTR_OFFSETS
	.align		4
.L_2097:
        /*00f8*/ 	.byte	0x04, 0x28
        /*00fa*/ 	.short	(.L_2099 - .L_2098)


	//   ....[0]....
.L_2098:
        /*00fc*/ 	.word	0x000008e0


	//   ....[1]....
        /*0100*/ 	.word	0x00000910


	//   ....[2]....
        /*0104*/ 	.word	0x00000960


	//   ....[3]....
        /*0108*/ 	.word	0x000009a0


	//   ....[4]....
        /*010c*/ 	.word	0x000009c0


	//   ....[5]....
        /*0110*/ 	.word	0x00000ed0


	//   ....[6]....
        /*0114*/ 	.word	0x00000f10


	//   ....[7]....
        /*0118*/ 	.word	0x00000f40


	//   ....[8]....
        /*011c*/ 	.word	0x00000f60


	//   ....[9]....
        /*0120*/ 	.word	0x00000f80


	//----- nvinfo : EIATTR_EXIT_INSTR_OFFSETS
	.align		4
.L_2099:
        /*0124*/ 	.byte	0x04, 0x1c
        /*0126*/ 	.short	(.L_2101 - .L_2100)


	//   ....[0]....
.L_2100:
        /*0128*/ 	.word	0x00003ce0


	//   ....[1]....
        /*012c*/ 	.word	0x000044e0


	//   ....[2]....
        /*0130*/ 	.word	0x000049a0


	//   ....[3]....
        /*0134*/ 	.word	0x00004e60


	//   ....[4]....
        /*0138*/ 	.word	0x00005340


	//----- nvinfo : EIATTR_CRS_STACK_SIZE
	.align		4
.L_2101:
        /*013c*/ 	.byte	0x04, 0x1e
        /*013e*/ 	.short	(.L_2103 - .L_2102)
.L_2102:
        /*0140*/ 	.word	0x00000000


	//----- nvinfo : EIATTR_CBANK_PARAM_SIZE
	.align		4
.L_2103:
        /*0144*/ 	.byte	0x03, 0x19
        /*0146*/ 	.short	0x0048


	//----- nvinfo : EIATTR_PARAM_CBANK
	.align		4
        /*0148*/ 	.byte	0x04, 0x0a
        /*014a*/ 	.short	(.L_2105 - .L_2104)
	.align		4
.L_2104:
        /*014c*/ 	.word	index@(.nv.constant0._ZN4vllm31rms_norm_per_block_quant_kernelIN3c104HalfEaLb1ELb1ELi128EEEvPT0_PfPKT_S8_PKffiiPS6_l)
        /*0150*/ 	.short	0x0210
        /*0152*/ 	.short	0x0048


	//----- nvinfo : EIATTR_SW_WAR
	.align		4
.L_2105:
        /*0154*/ 	.byte	0x04, 0x36
        /*0156*/ 	.short	(.L_2107 - .L_2106)
.L_2106:
        /*0158*/ 	.word	0x00000008
.L_2107:


//--------------------- .nv.info._ZN4vllm31rms_norm_per_block_quant_kernelIN3c104HalfENS1_13Float8_e4m3fnELb1ELb1ELi128EEEvPT0_PfPKT_S9_PKffiiPS7_l --------------------------
	.section	.nv.info._ZN4vllm31rms_norm_per_block_quant_kernelIN3c104HalfENS1_13Float8_e4m3fnELb1ELb1ELi128EEEvPT0_PfPKT_S9_PKffiiPS7_l,"",@"SHT_CUDA_INFO"
	.sectionflags	@""
	.align	4


	//----- nvinfo : EIATTR_CUDA_API_VERSION
	.align		4
        /*0000*/ 	.byte	0x04, 0x37
        /*0002*/ 	.short	(.L_2109 - .L_2108)
.L_2108:
        /*0004*/ 	.word	0x00000082


	//----- nvinfo : EIATTR_KPARAM_INFO
	.align		4
.L_2109:
        /*0008*/ 	.byte	0x04, 0x17
        /*000a*/ 	.short	(.L_2111 - .L_2110)
.L_2110:
        /*000c*/ 	.word	0x00000000
        /*0010*/ 	.short	0x0009
        /*0012*/ 	.short	0x0040
        /*0014*/ 	.byte	0x00, 0xf0, 0x21, 0x00


	//----- nvinfo : EIATTR_KPARAM_INFO
	.align		4
.L_2111:
        /*0018*/ 	.byte	0x04, 0x17
        /*001a*/ 	.short	(.L_2113 - .L_2112)
.L_2112:
        /*001c*/ 	.word	0x00000000
        /*0020*/ 	.short	0x0008
        /*0022*/ 	.short	0x0038
        /*0024*/ 	.byte	0x00, 0xf0, 0x21, 0x00


	//----- nvinfo : EIATTR_KPARAM_INFO
	.align		4
.L_2113:
        /*0028*/ 	.byte	0x04, 0x17
        /*002a*/ 	.short	(.L_2115 - .L_2114)
.L_2114:
        /*002c*/ 	.word	0x00000000
        /*0030*/ 	.short	0x0007
        /*0032*/ 	.short	0x0030
        /*0034*/ 	.byte	0x00, 0xf0, 0x11, 0x00


	//----- nvinfo : EIATTR_KPARAM_INFO
	.align		4
.L_2115:
        /*0038*/ 	.byte	0x04, 0x17
        /*003a*/ 	.short	(.L_2117 - .L_2116)
.L_2116:
        /*003c*/ 	.word	0x00000000
        /*0040*/ 	.short	0x0006
        /*0042*/ 	.short	0x002c
        /*0044*/ 	.byte	0x00, 0xf0, 0x11, 0x00


	//----- nvinfo : EIATTR_KPARAM_INFO
	.align		4
.L_2117:
        /*0048*/ 	.byte	0x04, 0x17
        /*004a*/ 	.short	(.L_2119 - .L_2118)
.L_2118:
        /*004c*/ 	.word	0x00000000
        /*0050*/ 	.short	0x0005
        /*0052*/ 	.short	0x0028
        /*0054*/ 	.byte	0x00, 0xf0, 0x11, 0x00


	//----- nvinfo : EIATTR_KPARAM_INFO
	.align		4
.L_2119:
        /*0058*/ 	.byte	0x04, 0x17
        /*005a*/ 	.short	(.L_2121 - .L_2120)
.L_2120:
        /*005c*/ 	.word	0x00000000
        /*0060*/ 	.short	0x0004
        /*0062*/ 	.short	0x0020
        /*0064*/ 	.byte	0x00, 0xf0, 0x21, 0x00


	//----- nvinfo : EIATTR_KPARAM_INFO
	.align		4
.L_2121:
        /*0068*/ 	.byte	0x04, 0x17
        /*006a*/ 	.short	(.L_2123 - .L_2122)
.L_2122:
        /*006c*/ 	.word	0x00000000
        /*0070*/ 	.short	0x0003
        /*0072*/ 	.short	0x0018
        /*0074*/ 	.byte	0x00, 0xf0, 0x21, 0x00


	//----- nvinfo : EIATTR_KPARAM_INFO
	.align		4
.L_2123:
        /*0078*/ 	.byte	0x04, 0x17
        /*007a*/ 	.short	(.L_2125 - .L_2124)
.L_2124:
        /*007c*/ 	.word	0x00000000
        /*0080*/ 	.short	0x0002
        /*0082*/ 	.short	0x0010
        /*0084*/ 	.byte	0x00, 0xf0, 0x21, 0x00


	//----- nvinfo : EIATTR_KPARAM_INFO
	.align		4
.L_2125:
        /*0088*/ 	.byte	0x04, 0x17
        /*008a*/ 	.short	(.L_2127 - .L_2126)
.L_2126:
        /*008c*/ 	.word	0x00000000
        /*0090*/ 	.short	0x0001
        /*0092*/ 	.short	0x0008
        /*0094*/ 	.byte	0x00, 0xf0, 0x21, 0x00


	//----- nvinfo : EIATTR_KPARAM_INFO
	.align		4
.L_2127:
        /*0098*/ 	.byte	0x04, 0x17
        /*009a*/ 	.short	(.L_2129 - .L_2128)
.L_2128:
        /*009c*/ 	.word	0x00000000
        /*00a0*/ 	.short	0x0000
        /*00a2*/ 	.short	0x0000
        /*00a4*/ 	.byte	0x00, 0xf0, 0x21, 0x00


	//----- nvinfo : EIATTR_SPARSE_MMA_MASK
	.align		4
.L_2129:
        /*00a8*/ 	.byte	0x03, 0x50
        /*00aa*/ 	.short	0x0000


	//----- nvinfo : EIATTR_MAXREG_COUNT
	.align		4
        /*00ac*/ 	.byte	0x03, 0x1b
        /*00ae*/ 	.short	0x00ff


	//----- nvinfo : EIATTR_NUM_BARRIERS
	.align		4
        /*00b0*/ 	.byte	0x02, 0x4c
        /*00b2*/ 	.byte	0x01
	.zero		1


	//----- nvinfo : EIATTR_MERCURY_ISA_VERSION
	.align		4
        /*00b4*/ 	.byte	0x03, 0x5f
        /*00b6*/ 	.short	0x0101


	//----- nvinfo : EIATTR_UNUSED_LOAD_BYTE_OFFSET
	.align		4
        /*00b8*/ 	.byte	0x04, 0x44
        /*00ba*/ 	.short	(.L_2131 - .L_2130)


	//   ....[0]....
.L_2130:
        /*00bc*/ 	.word	0x00000a90
        /*00c0*/ 	.word	0x0000fff0


	//   ....[1]....
        /*00c4*/ 	.word	0x000010b0
        /*00c8*/ 	.word	0x0000fff0


	//----- nvinfo : EIATTR_COOP_GROUP_MASK_REGIDS
	.align		4
.L_2131:
        /*00cc*/ 	.byte	0x04, 0x29
        /*00ce*/ 	.short	(.L_2133 - .L_2132)


	//   ....[0]....
.L_2132:
        /*00d0*/ 	.word	0xffffffff


	//   ....[1]....
        /*00d4*/ 	.word	0xffffffff


	//   ....[2]....
        /*00d8*/ 	.word	0xffffffff


	//   ....[3]....
        /*00dc*/ 	.word	0xffffffff


	//   ....[4]....
        /*00e0*/ 	.word	0xffffffff


	//   ....[5]....
        /*00e4*/ 	.word	0xffffffff


	//   ....[6]....
        /*00e8*/ 	.word	0xffffffff


	//   ....[7]....
        /*00ec*/ 	.word	0xffffffff


	//   ....[8]....
        /*00f0*/ 	.word	0xffffffff


	//   ....[9]....
        /*00f4*/ 	.word	0xffffffff


	//----- nvinfo : EIATTR_COOP_GROUP_INSTR_OFFSETS
	.align		4
.L_2133:
        /*00f8*/ 	.byte	0x04, 0x28
        /*00fa*/ 	.short	(.L_2135 - .L_2134)


	//   ....[0]....
.L_2134:
        /*00fc*/ 	.word	0x000008e0


	//   ....[1]....
        /*0100*/ 	.word	0x00000910


	//   ....[2]....
        /*0104*/ 	.word	0x00000960


	//   ....[3]....
        /*0108*/ 	.word	0x000009a0


	//   ....[4]....
        /*010c*/ 	.word	0x000009c0


	//   ....[5]....
        /*0110*/ 	.word	0x00000ed0


	//   ....[6]....
        /*0114*/ 	.word	0x00000f10


	//   ....[7]....
        /*0118*/ 	.word	0x00000f40


	//   ....[8]....
        /*011c*/ 	.word	0x00000f60


	//   ....[9]....
        /*0120*/ 	.word	0x00000f80


	//----- nvinfo : EIATTR_EXIT_INSTR_OFFSETS
	.align		4
.L_2135:
        /*0124*/ 	.byte	0x04, 0x1c
        /*0126*/ 	.short	(.L_2137 - .L_2136)


	//   ....[0]....
.L_2136:
        /*0128*/ 	.word	0x00003cc0


	//   ....[1]....
        /*012c*/ 	.word	0x000048a0


	//   ....[2]....
        /*0130*/ 	.word	0x000051b0


	//   ....[3]....
        /*0134*/ 	.word	0x00005ac0


	//   ....[4]....
        /*0138*/ 	.word	0x000063f0


	//----- nvinfo : EIATTR_CRS_STACK_SIZE
	.align		4
.L_2137:
        /*013c*/ 	.byte	0x04, 0x1e
        /*013e*/ 	.short	(.L_2139 - .L_2138)
.L_2138:
        /*0140*/ 	.word	0x00000000


	//----- nvinfo : EIATTR_CBANK_PARAM_SIZE
	.align		4
.L_2139:
        /*0144*/ 	.byte	0x03, 0x19
        /*0146*/ 	.short	0x0048


	//----- nvinfo : EIATTR_PARAM_CBANK
	.align		4
        /*0148*/ 	.byte	0x04, 0x0a
        /*014a*/ 	.short	(.L_2141 - .L_2140)
	.align		4
.L_2140:
        /*014c*/ 	.word	index@(.nv.constant0._ZN4vllm31rms_norm_per_block_quant_kernelIN3c104HalfENS1_13Float8_e4m3fnELb1ELb1ELi128EEEvPT0_PfPKT_S9_PKffiiPS7_l)
        /*0150*/ 	.short	0x0210
        /*0152*/ 	.short	0x0048


	//----- nvinfo : EIATTR_SW_WAR
	.align		4
.L_2141:
        /*0154*/ 	.byte	0x04, 0x36
        /*0156*/ 	.short	(.L_2143 - .L_2142)
.L_2142:
        /*0158*/ 	.word	0x00000008
.L_2143:


//--------------------- .nv.info._ZN4vllm31rms_norm_per_block_quant_kernelIfaLb0ELb0ELi64EEEvPT0_PfPKT_S6_PKffiiPS4_l --------------------------
	.section	.nv.info._ZN4vllm31rms_norm_per_block_quant_kernelIfaLb0ELb0ELi64EEEvPT0_PfPKT_S6_PKffiiPS4_l,"",@"SHT_CUDA_INFO"
	.sectionflags	@""
	.align	4


	//----- nvinfo : EIATTR_CUDA_API_VERSION
	.align		4
        /*0000*/ 	.byte	0x04, 0x37
        /*0002*/ 	.short	(.L_2145 - .L_2144)
.L_2144:
        /*0004*/ 	.word	0x00000082


	//----- nvinfo : EIATTR_KPARAM_INFO
	.align		4
.L_2145:
        /*0008*/ 	.byte	0x04, 0x17
        /*000a*/ 	.short	(.L_2147 - .L_2146)
.L_2146:
        /*000c*/ 	.word	0x00000000
        /*0010*/ 	.short	0x0009
        /*0012*/ 	.short	0x0040
        /*0014*/ 	.byte	0x00, 0xf0, 0x21, 0x00


	//----- nvinfo : EIATTR_KPARAM_INFO
	.align		4
.L_2147:
        /*0018*/ 	.byte	0x04, 0x17
        /*001a*/ 	.short	(.L_2149 - .L_2148)
.L_2148:
        /*001c*/ 	.word	0x00000000
        /*0020*/ 	.short	0x0008
        /*0022*/ 	.short	0x0038
        /*0024*/ 	.byte	0x00, 0xf0, 0x21, 0x00


	//----- nvinfo : EIATTR_KPARAM_INFO
	.align		4
.L_2149:
        /*0028*/ 	.byte	0x04, 0x17
        /*002a*/ 	.short	(.L_2151 - .L_2150)
.L_2150:
        /*002c*/ 	.word	0x00000000
        /*0030*/ 	.short	0x0007
        /*0032*/ 	.short	0x0030
        /*0034*/ 	.byte	0x00, 0xf0, 0x11, 0x00


	//----- nvinfo : EIATTR_KPARAM_INFO
	.align		4
.L_2151:
        /*0038*/ 	.byte	0x04, 0x17
        /*003a*/ 	.short	(.L_2153 - .L_2152)
.L_2152:
        /*003c*/ 	.word	0x00000000
        /*0040*/ 	.short	0x0006
        /*0042*/ 	.short	0x002c
        /*0044*/ 	.byte	0x00, 0xf0, 0x11, 0x00


	//----- nvinfo : EIATTR_KPARAM_INFO
	.align		4
.L_2153:
        /*0048*/ 	.byte	0x04, 0x17
        /*004a*/ 	.short	(.L_2155 - .L_2154)
.L_2154:
        /*004c*/ 	.word	0x00000000
        /*0050*/ 	.short	0x0005
        /*0052*/ 	.short	0x0028
        /*0054*/ 	.byte	0x00, 0xf0, 0x11, 0x00


	//----- nvinfo : EIATTR_KPARAM_INFO
	.align		4
.L_2155:
        /*0058*/ 	.byte	0x04, 0x17
        /*005a*/ 	.short	(.L_2157 - .L_2156)
.L_2156:
        /*005c*/ 	.word	0x00000000
        /*0060*/ 	.short	0x0004
        /*0062*/ 	.short	0x0020
        /*0064*/ 	.byte	0x00, 0xf0, 0x21, 0x00


	//----- nvinfo : EIATTR_KPARAM_INFO
	.align		4
.L_2157:
        /*0068*/ 	.byte	0x04, 0x17
        /*006a*/ 	.short	(.L_2159 - .L_2158)
.L_2158:
        /*006c*/ 	.word	0x00000000
        /*0070*/ 	.short	0x0003
        /*0072*/ 	.short	0x0018
        /*0074*/ 	.byte	0x00, 0xf0, 0x21, 0x00


	//----- nvinfo : EIATTR_KPARAM_INFO
	.align		4
.L_2159:
        /*0078*/ 	.byte	0x04, 0x17
        /*007a*/ 	.short	(.L_2161 - .L_2160)
.L_2160:
        /*007c*/ 	.word	0x00000000
        /*0080*/ 	.short	0x0002
        /*0082*/ 	.short	0x0010
        /*0084*/ 	.byte	0x00, 0xf0, 0x21, 0x00


	//----- nvinfo : EIATTR_KPARAM_INFO
	.align		4
.L_2161:
        /*0088*/ 	.byte	0x04, 0x17
        /*008a*/ 	.short	(.L_2163 - .L_2162)
.L_2162:
        /*008c*/ 	.word	0x00000000
        /*0090*/ 	.short	0x0001
        /*0092*/ 	.short	0x0008
        /*0094*/ 	.byte	0x00, 0xf0, 0x21, 0x00


	//----- nvinfo : EIATTR_KPARAM_INFO
	.align		4
.L_2163:
        /*0098*/ 	.byte	0x04, 0x17
        /*009a*/ 	.short	(.L_2165 - .L_2164)
.L_2164:
        /*009c*/ 	.word	0x00000000
        /*00a0*/ 	.short	0x0000
        /*00a2*/ 	.short	0x0000
        /*00a4*/ 	.byte	0x00, 0xf0, 0x21, 0x00


	//----- nvinfo : EIATTR_SPARSE_MMA_MASK
	.align		4
.L_2165:
        /*00a8*/ 	.byte	0x03, 0x50
        /*00aa*/ 	.short	0x0000


	//----- nvinfo : EIATTR_MAXREG_COUNT
	.align		4
        /*00ac*/ 	.byte	0x03, 0x1b
        /*00ae*/ 	.short	0x00ff


	//----- nvinfo : EIATTR_NUM_BARRIERS
	.align		4
        /*00b0*/ 	.byte	0x02, 0x4c
        /*00b2*/ 	.byte	0x01
	.zero		1


	//----- nvinfo : EIATTR_MERCURY_ISA_VERSION
	.align		4
        /*00b4*/ 	.byte	0x03, 0x5f
        /*00b6*/ 	.short	0x0101


	//----- nvinfo : EIATTR_UNUSED_LOAD_BYTE_OFFSET
	.align		4
        /*00b8*/ 	.byte	0x04, 0x44
        /*00ba*/ 	.short	(.L_2167 - .L_2166)


	//   ....[0]....
.L_2166:
        /*00bc*/ 	.word	0x00000640
        /*00c0*/ 	.word	0x0000fff0


	//   ....[1]....
        /*00c4*/ 	.word	0x00000c60
        /*00c8*/ 	.word	0x0000fff0


	//----- nvinfo : EIATTR_COOP_GROUP_MASK_REGIDS
	.align		4
.L_2167:
        /*00cc*/ 	.byte	0x04, 0x29
        /*00ce*/ 	.short	(.L_2169 - .L_2168)


	//   ....[0]....
.L_2168:
        /*00d0*/ 	.word	0xffffffff


	//   ....[1]....
        /*00d4*/ 	.word	0xffffffff


	//   ....[2]....
        /*00d8*/ 	.word	0xffffffff


	//   ....[3]....
        /*00dc*/ 	.word	0xffffffff


	//   ....[4]....
        /*00e0*/ 	.word	0xffffffff


	//   ....[5]....
        /*00e4*/ 	.word	0xffffffff


	//   ....[6]....
        /*00e8*/ 	.word	0xffffffff


	//   ....[7]....
        /*00ec*/ 	.word	0xffffffff


	//   ....[8]....
        /*00f0*/ 	.word	0xffffffff


	//   ....[9]....
        /*00f4*/ 	.word	0xffffffff


	//----- nvinfo : EIATTR_COOP_GROUP_INSTR_OFFSETS
	.align		4
.L_2169:
        /*00f8*/ 	.byte	0x04, 0x28
        /*00fa*/ 	.short	(.L_2171 - .L_2170)


	//   ....[0]....
.L_2170:
        /*00fc*/ 	.word	0x00000490


	//   ....[1]....
        /*0100*/ 	.word	0x000004c0


	//   ....[2]....
        /*0104*/ 	.word	0x00000510


	//   ....[3]....
        /*0108*/ 	.word	0x00000550


	//   ....[4]....
        /*010c*/ 	.word	0x00000570


	//   ....[5]....
        /*0110*/ 	.word	0x00000a80


	//   ....[6]....
        /*0114*/ 	.word	0x00000ac0


	//   ....[7]....
        /*0118*/ 	.word	0x00000af0


	//   ....[8]....
        /*011c*/ 	.word	0x00000b10


	//   ....[9]....
        /*0120*/ 	.word	0x00000b30


	//----- nvinfo : EIATTR_EXIT_INSTR_OFFSETS
	.align		4
.L_2171:
        /*0124*/ 	.byte	0x04, 0x1c
        /*0126*/ 	.short	(.L_2173 - .L_2172)


	//   ....[0]....
.L_2172:
        /*0128*/ 	.word	0x000032a0


	//   ....[1]....
        /*012c*/ 	.word	0x000035d0


	//   ....[2]....
        /*0130*/ 	.word	0x00003810


	//   ....[3]....
        /*0134*/ 	.word	0x00003a50


	//   ....[4]....
        /*0138*/ 	.word	0x00003ca0


	//----- nvinfo : EIATTR_CRS_STACK_SIZE
	.align		4
.L_2173:
        /*013c*/ 	.byte	0x04, 0x1e
        /*013e*/ 	.short	(.L_2175 - .L_2174)
.L_2174:
        /*0140*/ 	.word	0x00000000


	//----- nvinfo : EIATTR_CBANK_PARAM_SIZE
	.align		4
.L_2175:
        /*0144*/ 	.byte	0x03, 0x19
        /*0146*/ 	.short	0x0048


	//----- nvinfo : EIATTR_PARAM_CBANK
	.align		4
        /*0148*/ 	.byte	0x04, 0x0a
        /*014a*/ 	.short	(.L_2177 - .L_2176)
	.align		4
.L_2176:
        /*014c*/ 	.word	index@(.nv.constant0._ZN4vllm31rms_norm_per_block_quant_kernelIfaLb0ELb0ELi64EEEvPT0_PfPKT_S6_PKffiiPS4_l)
        /*0150*/ 	.short	0x0210
        /*0152*/ 	.short	0x0048


	//----- nvinfo : EIATTR_SW_WAR
	.align		4
.L_2177:
        /*0154*/ 	.byte	0x04, 0x36
        /*0156*/ 	.short	(.L_2179 - .L_2178)
.L_2178:
        /*0158*/ 	.word	0x00000008
.L_2179:


//--------------------- .nv.info._ZN4vllm31rms_norm_per_block_quant_kernelIfN3c1013Float8_e4m3fnELb0ELb0ELi64EEEvPT0_PfPKT_S8_PKffiiPS6_l --------------------------
	.section	.nv.info._ZN4vllm31rms_norm_per_block_quant_kernelIfN3c1013Float8_e4m3fnELb0ELb0ELi64EEEvPT0_PfPKT_S8_PKffiiPS6_l,"",@"SHT_CUDA_INFO"
	.sectionflags	@""
	.align	4


	//----- nvinfo : EIATTR_CUDA_API_VERSION
	.align		4
        /*0000*/ 	.byte	0x04, 0x37
        /*0002*/ 	.short	(.L_2181 - .L_2180)
.L_2180:
        /*0004*/ 	.word	0x00000082


	//----- nvinfo : EIATTR_KPARAM_INFO
	.align		4
.L_2181:
        /*0008*/ 	.byte	0x04, 0x17
        /*000a*/ 	.short	(.L_2183 - .L_2182)
.L_2182:
        /*000c*/ 	.word	0x00000000
        /*0010*/ 	.short	0x0009
        /*0012*/ 	.short	0x0040
        /*0014*/ 	.byte	0x00, 0xf0, 0x21, 0x00


	//----- nvinfo : EIATTR_KPARAM_INFO
	.align		4
.L_2183:
        /*0018*/ 	.byte	0x04, 0x17
        /*001a*/ 	.short	(.L_2185 - .L_2184)
.L_2184:
        /*001c*/ 	.word	0x00000000
        /*0020*/ 	.short	0x0008
        /*0022*/ 	.short	0x0038
        /*0024*/ 	.byte	0x00, 0xf0, 0x21, 0x00


	//----- nvinfo : EIATTR_KPARAM_INFO
	.align		4
.L_2185:
        /*0028*/ 	.byte	0x04, 0x17
        /*002a*/ 	.short	(.L_2187 - .L_2186)
.L_2186:
        /*002c*/ 	.word	0x00000000
        /*0030*/ 	.short	0x0007
        /*0032*/ 	.short	0x0030
        /*0034*/ 	.byte	0x00, 0xf0, 0x11, 0x00


	//----- nvinfo : EIATTR_KPARAM_INFO
	.align		4
.L_2187:
        /*0038*/ 	.byte	0x04, 0x17
        /*003a*/ 	.short	(.L_2189 - .L_2188)
.L_2188:
        /*003c*/ 	.word	0x00000000
        /*0040*/ 	.short	0x0006
        /*0042*/ 	.short	0x002c
        /*0044*/ 	.byte	0x00, 0xf0, 0x11, 0x00


	//----- nvinfo : EIATTR_KPARAM_INFO
	.align		4
.L_2189:
        /*0048*/ 	.byte	0x04, 0x17
        /*004a*/ 	.short	(.L_2191 - .L_2190)
.L_2190:
        /*004c*/ 	.word	0x00000000
        /*0050*/ 	.short	0x0005
        /*0052*/ 	.short	0x0028
        /*0054*/ 	.byte	0x00, 0xf0, 0x11, 0x00


	//----- nvinfo : EIATTR_KPARAM_INFO
	.align		4
.L_2191:
        /*0058*/ 	.byte	0x04, 0x17
        /*005a*/ 	.short	(.L_2193 - .L_2192)
.L_2192:
        /*005c*/ 	.word	0x00000000
        /*0060*/ 	.short	0x0004
        /*0062*/ 	.short	0x0020
        /*0064*/ 	.byte	0x00, 0xf0, 0x21, 0x00


	//----- nvinfo : EIATTR_KPARAM_INFO
	.align		4
.L_2193:
        /*0068*/ 	.byte	0x04, 0x17
        /*006a*/ 	.short	(.L_2195 - .L_2194)
.L_2194:
        /*006c*/ 	.word	0x00000000
        /*0070*/ 	.short	0x0003
        /*0072*/ 	.short	0x0018
        /*0074*/ 	.byte	0x00, 0xf0, 0x21, 0x00


	//----- nvinfo : EIATTR_KPARAM_INFO
	.align		4
.L_2195:
        /*0078*/ 	.byte	0x04, 0x17
        /*007a*/ 	.short	(.L_2197 - .L_2196)
.L_2196:
        /*007c*/ 	.word	0x00000000
        /*0080*/ 	.short	0x0002
        /*0082*/ 	.short	0x0010
        /*0084*/ 	.byte	0x00, 0xf0, 0x21, 0x00


	//----- nvinfo : EIATTR_KPARAM_INFO
	.align		4
.L_2197:
        /*0088*/ 	.byte	0x04, 0x17
        /*008a*/ 	.short	(.L_2199 - .L_2198)
.L_2198:
        /*008c*/ 	.word	0x00000000
        /*0090*/ 	.short	0x0001
        /*0092*/ 	.short	0x0008
        /*0094*/ 	.byte	0x00, 0xf0, 0x21, 0x00


	//----- nvinfo : EIATTR_KPARAM_INFO
	.align		4
.L_2199:
        /*0098*/ 	.byte	0x04, 0x17
        /*009a*/ 	.short	(.L_2201 - .L_2200)
.L_2200:
        /*009c*/ 	.word	0x00000000
        /*00a0*/ 	.short	0x0000
        /*00a2*/ 	.short	0x0000
        /*00a4*/ 	.byte	0x00, 0xf0, 0x21, 0x00


	//----- nvinfo : EIATTR_SPARSE_MMA_MASK
	.align		4
.L_2201:
        /*00a8*/ 	.byte	0x03, 0x50
        /*00aa*/ 	.short	0x0000


	//----- nvinfo : EIATTR_MAXREG_COUNT
	.align		4
        /*00ac*/ 	.byte	0x03, 0x1b
        /*00ae*/ 	.short	0x00ff


	//----- nvinfo : EIATTR_NUM_BARRIERS
	.align		4
        /*00b0*/ 	.byte	0x02, 0x4c
        /*00b2*/ 	.byte	0x01
	.zero		1


	//----- nvinfo : EIATTR_MERCURY_ISA_VERSION
	.align		4
        /*00b4*/ 	.byte	0x03, 0x5f
        /*00b6*/ 	.short	0x0101


	//----- nvinfo : EIATTR_UNUSED_LOAD_BYTE_OFFSET
	.align		4
        /*00b8*/ 	.byte	0x04, 0x44
        /*00ba*/ 	.short	(.L_2203 - .L_2202)


	//   ....[0]....
.L_2202:
        /*00bc*/ 	.word	0x00000640
        /*00c0*/ 	.word	0x0000fff0


	//   ....[1]....
        /*00c4*/ 	.word	0x00000c60
        /*00c8*/ 	.word	0x0000fff0


	//----- nvinfo : EIATTR_COOP_GROUP_MASK_REGIDS
	.align		4
.L_2203:
        /*00cc*/ 	.byte	0x04, 0x29
        /*00ce*/ 	.short	(.L_2205 - .L_2204)


	//   ....[0]....
.L_2204:
        /*00d0*/ 	.word	0xffffffff


	//   ....[1]....
        /*00d4*/ 	.word	0xffffffff


	//   ....[2]....
        /*00d8*/ 	.word	0xffffffff


	//   ....[3]....
        /*00dc*/ 	.word	0xffffffff


	//   ....[4]....
        /*00e0*/ 	.word	0xffffffff


	//   ....[5]....
        /*00e4*/ 	.word	0xffffffff


	//   ....[6]....
        /*00e8*/ 	.word	0xffffffff


	//   ....[7]....
        /*00ec*/ 	.word	0xffffffff


	//   ....[8]....
        /*00f0*/ 	.word	0xffffffff


	//   ....[9]....
        /*00f4*/ 	.word	0xffffffff


	//----- nvinfo : EIATTR_COOP_GROUP_INSTR_OFFSETS
	.align		4
.L_2205:
        /*00f8*/ 	.byte	0x04, 0x28
        /*00fa*/ 	.short	(.L_2207 - .L_2206)


	//   ....[0]....
.L_2206:
        /*00fc*/ 	.word	0x00000490


	//   ....[1]....
        /*0100*/ 	.word	0x000004c0


	//   ....[2]....
        /*0104*/ 	.word	0x00000510


	//   ....[3]....
        /*0108*/ 	.word	0x00000550


	//   ....[4]....
        /*010c*/ 	.word	0x00000570


	//   ....[5]....
        /*0110*/ 	.word	0x00000a80


	//   ....[6]....
        /*0114*/ 	.word	0x00000ac0


	//   ....[7]....
        /*0118*/ 	.word	0x00000af0


	//   ....[8]....
        /*011c*/ 	.word	0x00000b10


	//   ....[9]....
        /*0120*/ 	.word	0x00000b30


	//----- nvinfo : EIATTR_EXIT_INSTR_OFFSETS
	.align		4
.L_2207:
        /*0124*/ 	.byte	0x04, 0x1c
        /*0126*/ 	.short	(.L_2209 - .L_2208)


	//   ....[0]....
.L_2208:
        /*0128*/ 	.word	0x000032a0


	//   ....[1]....
        /*012c*/ 	.word	0x000039f0


	//   ....[2]....
        /*0130*/ 	.word	0x00004080


	//   ....[3]....
        /*0134*/ 	.word	0x00004710


	//   ....[4]....
        /*0138*/ 	.word	0x00004db0


	//----- nvinfo : EIATTR_CRS_STACK_SIZE
	.align		4
.L_2209:
        /*013c*/ 	.byte	0x04, 0x1e
        /*013e*/ 	.short	(.L_2211 - .L_2210)
.L_2210:
        /*0140*/ 	.word	0x00000000


	//----- nvinfo : EIATTR_CBANK_PARAM_SIZE
	.align		4
.L_2211:
        /*0144*/ 	.byte	0x03, 0x19
        /*0146*/ 	.short	0x0048


	//----- nvinfo : EIATTR_PARAM_CBANK
	.align		4
        /*0148*/ 	.byte	0x04, 0x0a
        /*014a*/ 	.short	(.L_2213 - .L_2212)
	.align		4
.L_2212:
        /*014c*/ 	.word	index@(.nv.constant0._ZN4vllm31rms_norm_per_block_quant_kernelIfN3c1013Float8_e4m3fnELb0ELb0ELi64EEEvPT0_PfPKT_S8_PKffiiPS6_l)
        /*0150*/ 	.short	0x0210
        /*0152*/ 	.short	0x0048


	//----- nvinfo : EIATTR_SW_WAR
	.align		4
.L_2213:
        /*0154*/ 	.byte	0x04, 0x36
        /*0156*/ 	.short	(.L_2215 - .L_2214)
.L_2214:
        /*0158*/ 	.word	0x00000008
.L_2215:


//--------------------- .nv.info._ZN4vllm31rms_norm_per_block_quant_kernelIfaLb0ELb1ELi64EEEvPT0_PfPKT_S6_PKffiiPS4_l --------------------------
	.section	.nv.info._ZN4vllm31rms_norm_per_block_quant_kernelIfaLb0ELb1ELi64EEEvPT0_PfPKT_S6_PKffiiPS4_l,"",@"SHT_CUDA_INFO"
	.sectionflags	@""
	.align	4


	//----- nvinfo : EIATTR_CUDA_API_VERSION
	.align		4
        /*0000*/ 	.byte	0x04, 0x37
        /*0002*/ 	.short	(.L_2217 - .L_2216)
.L_2216:
        /*0004*/ 	.word	0x00000082


	//----- nvinfo : EIATTR_KPARAM_INFO
	.align		4
.L_2217:
        /*0008*/ 	.byte	0x04, 0x17
        /*000a*/ 	.short	(.L_2219 - .L_2218)
.L_2218:
        /*000c*/ 	.word	0x00000000
        /*0010*/ 	.short	0x0009
        /*0012*/ 	.short	0x0040
        /*0014*/ 	.byte	0x00, 0xf0, 0x21, 0x00


	//----- nvinfo : EIATTR_KPARAM_INFO
	.align		4
.L_2219:
        /*0018*/ 	.byte	0x04, 0x17
        /*001a*/ 	.short	(.L_2221 - .L_2220)
.L_2220:
        /*001c*/ 	.word	0x00000000
        /*0020*/ 	.short	0x0008
        /*0022*/ 	.short	0x0038
        /*0024*/ 	.byte	0x00, 0xf0, 0x21, 0x00


	//----- nvinfo : EIATTR_KPARAM_INFO
	.align		4
.L_2221:
        /*0028*/ 	.byte	0x04, 0x17
        /*002a*/ 	.short	(.L_2223 - .L_2222)
.L_2222:
        /*002c*/ 	.word	0x00000000
        /*0030*/ 	.short	0x0007
        /*0032*/ 	.short	0x0030
        /*0034*/ 	.byte	0x00, 0xf0, 0x11, 0x00


	//----- nvinfo : EIATTR_KPARAM_INFO
	.align		4
.L_2223:
        /*0038*/ 	.byte	0x04, 0x17
        /*003a*/ 	.short	(.L_2225 - .L_2224)
.L_2224:
        /*003c*/ 	.word	0x00000000
        /*0040*/ 	.short	0x0006
        /*0042*/ 	.short	0x002c
        /*0044*/ 	.byte	0x00, 0xf0, 0x11, 0x00


	//----- nvinfo : EIATTR_KPARAM_INFO
	.align		4
.L_2225:
        /*0048*/ 	.byte	0x04, 0x17
        /*004a*/ 	.short	(.L_2227 - .L_2226)
.L_2226:
        /*004c*/ 	.word	0x00000000
        /*0050*/ 	.short	0x0005
        /*0052*/ 	.short	0x0028
        /*0054*/ 	.byte	0x00, 0xf0, 0x11, 0x00


	//----- nvinfo : EIATTR_KPARAM_INFO
	.align		4
.L_2227:
        /*0058*/ 	.byte	0x04, 0x17
        /*005a*/ 	.short	(.L_2229 - .L_2228)
.L_2228:
        /*005c*/ 	.word	0x00000000
        /*0060*/ 	.short	0x0004
        /*0062*/ 	.short	0x0020
        /*0064*/ 	.byte	0x00, 0xf0, 0x21, 0x00


	//----- nvinfo : EIATTR_KPARAM_INFO
	.align		4
.L_2229:
        /*0068*/ 	.byte	0x04, 0x17
        /*006a*/ 	.short	(.L_2231 - .L_2230)
.L_2230:
        /*006c*/ 	.word	0x00000000
        /*0070*/ 	.short	0x0003
        /*0072*/ 	.short	0x0018
        /*0074*/ 	.byte	0x00, 0xf0, 0x21, 0x00


	//----- nvinfo : EIATTR_KPARAM_INFO
	.align		4
.L_2231:
        /*0078*/ 	.byte	0x04, 0x17
        /*007a*/ 	.short	(.L_2233 - .L_2232)
.L_2232:
        /*007c*/ 	.word	0x00000000
        /*0080*/ 	.short	0x0002
        /*0082*/ 	.short	0x0010
        /*0084*/ 	.byte	0x00, 0xf0, 0x21, 0x00


	//----- nvinfo : EIATTR_KPARAM_INFO
	.align		4
.L_2233:
        /*0088*/ 	.byte	0x04, 0x17
        /*008a*/ 	.short	(.L_2235 - .L_2234)
.L_2234:
        /*008c*/ 	.word	0x00000000
        /*0090*/ 	.short	0x0001
        /*0092*/ 	.short	0x0008
        /*0094*/ 	.byte	0x00, 0xf0, 0x21, 0x00


	//----- nvinfo : EIATTR_KPARAM_INFO
	.align		4
.L_2235:
        /*0098*/ 	.byte	0x04, 0x17
        /*009a*/ 	.short	(.L_2237 - .L_2236)
.L_2236:
        /*009c*/ 	.word	0x00000000
        /*00a0*/ 	.short	0x0000
        /*00a2*/ 	.short	0x0000
        /*00a4*/ 	.byte	0x00, 0xf0, 0x21, 0x00


	//----- nvinfo : EIATTR_SPARSE_MMA_MASK
	.align		4
.L_2237:
        /*00a8*/ 	.byte	0x03, 0x50
        /*00aa*/ 	.short	0x0000


	//----- nvinfo : EIATTR_MAXREG_COUNT
	.align		4
        /*00ac*/ 	.byte	0x03, 0x1b
        /*00ae*/ 	.short	0x00ff


	//----- nvinfo : EIATTR_NUM_BARRIERS
	.align		4
        /*00b0*/ 	.byte	0x02, 0x4c
        /*00b2*/ 	.byte	0x01
	.zero		1


	//----- nvinfo : EIATTR_MERCURY_ISA_VERSION
	.align		4
        /*00b4*/ 	.byte	0x03, 0x5f
        /*00b6*/ 	.short	0x0101


	//----- nvinfo : EIATTR_UNUSED_LOAD_BYTE_OFFSET
	.align		4
        /*00b8*/ 	.byte	0x04, 0x44
        /*00ba*/ 	.short	(.L_2239 - .L_2238)


	//   ....[0]....
.L_2238:
        /*00bc*/ 	.word	0x00000640
        /*00c0*/ 	.word	0x0000fff0


	//   ....[1]....
        /*00c4*/ 	.word	0x00000c60
        /*00c8*/ 	.word	0x0000fff0


	//----- nvinfo : EIATTR_COOP_GROUP_MASK_REGIDS
	.align		4
.L_2239:
        /*00cc*/ 	.byte	0x04, 0x29
        /*00ce*/ 	.short	(.L_2241 - .L_2240)


	//   ....[0]....
.L_2240:
        /*00d0*/ 	.word	0xffffffff


	//   ....[1]....
        /*00d4*/ 	.word	0xffffffff


	//   ....[2]....
        /*00d8*/ 	.word	0xffffffff


	//   ....[3]....
        /*00dc*/ 	.word	0xffffffff


	//   ....[4]....
        /*00e0*/ 	.word	0xffffffff


	//   ....[5]....
        /*00e4*/ 	.word	0xffffffff


	//   ....[6]....
        /*00e8*/ 	.word	0xffffffff


	//   ....[7]....
        /*00ec*/ 	.word	0xffffffff


	//   ....[8]....
        /*00f0*/ 	.word	0xffffffff


	//   ....[9]....
        /*00f4*/ 	.word	0xffffffff


	//----- nvinfo : EIATTR_COOP_GROUP_INSTR_OFFSETS
	.align		4
.L_2241:
        /*00f8*/ 	.byte	0x04, 0x28
        /*00fa*/ 	.short	(.L_2243 - .L_2242)


	//   ....[0]....
.L_2242:
        /*00fc*/ 	.word	0x00000490


	//   ....[1]....
        /*0100*/ 	.word	0x000004c0


	//   ....[2]....
        /*0104*/ 	.word	0x00000510


	//   ....[3]....
        /*0108*/ 	.word	0x00000550


	//   ....[4]....
        /*010c*/ 	.word	0x00000570


	//   ....[5]....
        /*0110*/ 	.word	0x00000a80


	//   ....[6]....
        /*0114*/ 	.word	0x00000ac0


	//   ....[7]....
        /*0118*/ 	.word	0x00000af0


	//   ....[8]....
        /*011c*/ 	.word	0x00000b10


	//   ....[9]....
        /*0120*/ 	.word	0x00000b30


	//----- nvinfo : EIATTR_EXIT_INSTR_OFFSETS
	.align		4
.L_2243:
        /*0124*/ 	.byte	0x04, 0x1c
        /*0126*/ 	.short	(.L_2245 - .L_2244)


	//   ....[0]....
.L_2244:
        /*0128*/ 	.word	0x000034f0


	//   ....[1]....
        /*012c*/ 	.word	0x00003a50


	//   ....[2]....
        /*0130*/ 	.word	0x00003cb0


	//   ....[3]....
        /*0134*/ 	.word	0x00003f00


	//   ....[4]....
        /*0138*/ 	.word	0x00004160


	//----- nvinfo : EIATTR_CRS_STACK_SIZE
	.align		4
.L_2245:
        /*013c*/ 	.byte	0x04, 0x1e
        /*013e*/ 	.short	(.L_2247 - .L_2246)
.L_2246:
        /*0140*/ 	.word	0x00000000


	//----- nvinfo : EIATTR_CBANK_PARAM_SIZE
	.align		4
.L_2247:
        /*0144*/ 	.byte	0x03, 0x19
        /*0146*/ 	.short	0x0048


	//----- nvinfo : EIATTR_PARAM_CBANK
	.align		4
        /*0148*/ 	.byte	0x04, 0x0a
        /*014a*/ 	.short	(.L_2249 - .L_2248)
	.align		4
.L_2248:
        /*014c*/ 	.word	index@(.nv.constant0._ZN4vllm31rms_norm_per_block_quant_kernelIfaLb0ELb1ELi64EEEvPT0_PfPKT_S6_PKffiiPS4_l)
        /*0150*/ 	.short	0x0210
        /*0152*/ 	.short	0x0048


	//----- nvinfo : EIATTR_SW_WAR
	.align		4
.L_2249:
        /*0154*/ 	.byte	0x04, 0x36
        /*0156*/ 	.short	(.L_2251 - .L_2250)
.L_2250:
        /*0158*/ 	.word	0x00000008
.L_2251:


//--------------------- .nv.info._ZN4vllm31rms_norm_per_block_quant_kernelIfN3c1013Float8_e4m3fnELb0ELb1ELi64EEEvPT0_PfPKT_S8_PKffiiPS6_l --------------------------
	.section	.nv.info._ZN4vllm31rms_norm_per_block_quant_kernelIfN3c1013Float8_e4m3fnELb0ELb1ELi64EEEvPT0_PfPKT_S8_PKffiiPS6_l,"",@"SHT_CUDA_INFO"
	.sectionflags	@""
	.align	4


	//----- nvinfo : EIATTR_CUDA_API_VERSION
	.align		4
        /*0000*/ 	.byte	0x04, 0x37
        /*0002*/ 	.short	(.L_2253 - .L_2252)
.L_2252:
        /*0004*/ 	.word	0x00000082


	//----- nvinfo : EIATTR_KPARAM_INFO
	.align		4
.L_2253:
        /*0008*/ 	.byte	0x04, 0x17
        /*000a*/ 	.short	(.L_2255 - .L_2254)
.L_2254:
        /*000c*/ 	.word	0x00000000
        /*0010*/ 	.short	0x0009
        /*0012*/ 	.short	0x0040
        /*0014*/ 	.byte	0x00, 0xf0, 0x21, 0x00


	//----- nvinfo : EIATTR_KPARAM_INFO
	.align		4
.L_2255:
        /*0018*/ 	.byte	0x04, 0x17
        /*001a*/ 	.short	(.L_2257 - .L_2256)
.L_2256:
        /*001c*/ 	.word	0x00000000
        /*0020*/ 	.short	0x0008
        /*0022*/ 	.short	0x0038
        /*0024*/ 	.byte	0x00, 0xf0, 0x21, 0x00


	//----- nvinfo : EIATTR_KPARAM_INFO
	.align		4
.L_2257:
        /*0028*/ 	.byte	0x04, 0x17
        /*002a*/ 	.short	(.L_2259 - .L_2258)
.L_2258:
        /*002c*/ 	.word	0x00000000
        /*0030*/ 	.short	0x0007
        /*0032*/ 	.short	0x0030
        /*0034*/ 	.byte	0x00, 0xf0, 0x11, 0x00


	//----- nvinfo : EIATTR_KPARAM_INFO
	.align		4
.L_2259:
        /*0038*/ 	.byte	0x04, 0x17
        /*003a*/ 	.short	(.L_2261 - .L_2260)
.L_2260:
        /*003c*/ 	.word	0x00000000
        /*0040*/ 	.short	0x0006
        /*0042*/ 	.short	0x002c
        /*0044*/ 	.byte	0x00, 0xf0, 0x11, 0x00


	//----- nvinfo : EIATTR_KPARAM_INFO
	.align		4
.L_2261:
        /*0048*/ 	.byte	0x04, 0x17
        /*004a*/ 	.short	(.L_2263 - .L_2262)
.L_2262:
        /*004c*/ 	.word	0x00000000
        /*0050*/ 	.short	0x0005
        /*0052*/ 	.short	0x0028
        /*0054*/ 	.byte	0x00, 0xf0, 0x11, 0x00


	//----- nvinfo : EIATTR_KPARAM_INFO
	.align		4
.L_2263:
        /*0058*/ 	.byte	0x04, 0x17
        /*005a*/ 	.short	(.L_2265 - .L_2264)
.L_2264:
        /*005c*/ 	.word	0x00000000
        /*0060*/ 	.short	0x0004
        /*0062*/ 	.short	0x0020
        /*0064*/ 	.byte	0x00, 0xf0, 0x21, 0x00


	//----- nvinfo : EIATTR_KPARAM_INFO
	.align		4
.L_2265:
        /*0068*/ 	.byte	0x04, 0x17
        /*006a*/ 	.short	(.L_2267 - .L_2266)
.L_2266:
        /*006c*/ 	.word	0x00000000
        /*0070*/ 	.short	0x0003
        /*0072*/ 	.short	0x0018
        /*0074*/ 	.byte	0x00, 0xf0, 0x21, 0x00


	//----- nvinfo : EIATTR_KPARAM_INFO
	.align		4
.L_2267:
        /*0078*/ 	.byte	0x04, 0x17
        /*007a*/ 	.short	(.L_2269 - .L_2268)
.L_2268:
        /*007c*/ 	.word	0x00000000
        /*0080*/ 	.short	0x0002
        /*0082*/ 	.short	0x0010
        /*0084*/ 	.byte	0x00, 0xf0, 0x21, 0x00


	//----- nvinfo : EIATTR_KPARAM_INFO
	.align		4
.L_2269:
        /*0088*/ 	.byte	0x04, 0x17
        /*008a*/ 	.short	(.L_2271 - .L_2270)
.L_2270:
        /*008c*/ 	.word	0x00000000
        /*0090*/ 	.short	0x0001
        /*0092*/ 	.short	0x0008
        /*0094*/ 	.byte	0x00, 0xf0, 0x21, 0x00


	//----- nvinfo : EIATTR_KPARAM_INFO
	.align		4
.L_2271:
        /*0098*/ 	.byte	0x04, 0x17
        /*009a*/ 	.short	(.L_2273 - .L_2272)
.L_2272:
        /*009c*/ 	.word	0x00000000
        /*00a0*/ 	.short	0x0000
        /*00a2*/ 	.short	0x0000
        /*00a4*/ 	.byte	0x00, 0xf0, 0x21, 0x00


	//----- nvinfo : EIATTR_SPARSE_MMA_MASK
	.align		4
.L_2273:
        /*00a8*/ 	.byte	0x03, 0x50
        /*00aa*/ 	.short	0x0000


	//----- nvinfo : EIATTR_MAXREG_COUNT
	.align		4
        /*00ac*/ 	.byte	0x03, 0x1b
        /*00ae*/ 	.short	0x00ff


	//----- nvinfo : EIATTR_NUM_BARRIERS
	.align		4
        /*00b0*/ 	.byte	0x02, 0x4c
        /*00b2*/ 	.byte	0x01
	.zero		1


	//----- nvinfo : EIATTR_MERCURY_ISA_VERSION
	.align		4
        /*00b4*/ 	.byte	0x03, 0x5f
        /*00b6*/ 	.short	0x0101


	//----- nvinfo : EIATTR_UNUSED_LOAD_BYTE_OFFSET
	.align		4
        /*00b8*/ 	.byte	0x04, 0x44
        /*00ba*/ 	.short	(.L_2275 - .L_2274)


	//   ....[0]....
.L_2274:
        /*00bc*/ 	.word	0x00000640
        /*00c0*/ 	.word	0x0000fff0


	//   ....[1]....
        /*00c4*/ 	.word	0x00000c60
        /*00c8*/ 	.word	0x0000fff0


	//----- nvinfo : EIATTR_COOP_GROUP_MASK_REGIDS
	.align		4
.L_2275:
        /*00cc*/ 	.byte	0x04, 0x29
        /*00ce*/ 	.short	(.L_2277 - .L_2276)


	//   ....[0]....
.L_2276:
        /*00d0*/ 	.word	0xffffffff


	//   ....[1]....
        /*00d4*/ 	.word	0xffffffff


	//   ....[2]....
        /*00d8*/ 	.word	0xffffffff


	//   ....[3]....
        /*00dc*/ 	.word	0xffffffff


	//   ....[4]....
        /*00e0*/ 	.word	0xffffffff


	//   ....[5]....
        /*00e4*/ 	.word	0xffffffff


	//   ....[6]....
        /*00e8*/ 	.word	0xffffffff


	//   ....[7]....
        /*00ec*/ 	.word	0xffffffff


	//   ....[8]....
        /*00f0*/ 	.word	0xffffffff


	//   ....[9]....
        /*00f4*/ 	.word	0xffffffff


	//----- nvinfo : EIATTR_COOP_GROUP_INSTR_OFFSETS
	.align		4
.L_2277:
        /*00f8*/ 	.byte	0x04, 0x28
        /*00fa*/ 	.short	(.L_2279 - .L_2278)


	//   ....[0]....
.L_2278:
        /*00fc*/ 	.word	0x00000490


	//   ....[1]....
        /*0100*/ 	.word	0x000004c0


	//   ....[2]....
        /*0104*/ 	.word	0x00000510


	//   ....[3]....
        /*0108*/ 	.word	0x00000550


	//   ....[4]....
        /*010c*/ 	.word	0x00000570


	//   ....[5]....
        /*0110*/ 	.word	0x00000a80


	//   ....[6]....
        /*0114*/ 	.word	0x00000ac0


	//   ....[7]....
        /*0118*/ 	.word	0x00000af0


	//   ....[8]....
        /*011c*/ 	.word	0x00000b10


	//   ....[9]....
        /*0120*/ 	.word	0x00000b30


	//----- nvinfo : EIATTR_EXIT_INSTR_OFFSETS
	.align		4
.L_2279:
        /*0124*/ 	.byte	0x04, 0x1c
        /*0126*/ 	.short	(.L_2281 - .L_2280)


	//   ....[0]....
.L_2280:
        /*0128*/ 	.word	0x000034e0


	//   ....[1]....
        /*012c*/ 	.word	0x00003e40


	//   ....[2]....
        /*0130*/ 	.word	0x000044e0


	//   ....[3]....
        /*0134*/ 	.word	0x00004b80


	//   ....[4]....
        /*0138*/ 	.word	0x00005230


	//----- nvinfo : EIATTR_CRS_STACK_SIZE
	.align		4
.L_2281:
        /*013c*/ 	.byte	0x04, 0x1e
        /*013e*/ 	.short	(.L_2283 - .L_2282)
.L_2282:
        /*0140*/ 	.word	0x00000000


	//----- nvinfo : EIATTR_CBANK_PARAM_SIZE
	.align		4
.L_2283:
        /*0144*/ 	.byte	0x03, 0x19
        /*0146*/ 	.short	0x0048


	//----- nvinfo : EIATTR_PARAM_CBANK
	.align		4
        /*0148*/ 	.byte	0x04, 0x0a
        /*014a*/ 	.short	(.L_2285 - .L_2284)
	.align		4
.L_2284:
        /*014c*/ 	.word	index@(.nv.constant0._ZN4vllm31rms_norm_per_block_quant_kernelIfN3c1013Float8_e4m3fnELb0ELb1ELi64EEEvPT0_PfPKT_S8_PKffiiPS6_l)
        /*0150*/ 	.short	0x0210
        /*0152*/ 	.short	0x0048


	//----- nvinfo : EIATTR_SW_WAR
	.align		4
.L_2285:
        /*0154*/ 	.byte	0x04, 0x36
        /*0156*/ 	.short	(.L_2287 - .L_2286)
.L_2286:
        /*0158*/ 	.word	0x00000008
.L_2287:


//--------------------- .nv.info._ZN4vllm31rms_norm_per_block_quant_kernelIfaLb1ELb0ELi64EEEvPT0_PfPKT_S6_PKffiiPS4_l --------------------------
	.section	.nv.info._ZN4vllm31rms_norm_per_block_quant_kernelIfaLb1ELb0ELi64EEEvPT0_PfPKT_S6_PKffiiPS4_l,"",@"SHT_CUDA_INFO"
	.sectionflags	@""
	.align	4


	//----- nvinfo : EIATTR_CUDA_API_VERSION
	.align		4
        /*0000*/ 	.byte	0x04, 0x37
        /*0002*/ 	.short	(.L_2289 - .L_2288)
.L_2288:
        /*0004*/ 	.word	0x00000082


	//----- nvinfo : EIATTR_KPARAM_INFO
	.align		4
.L_2289:
        /*0008*/ 	.byte	0x04, 0x17
        /*000a*/ 	.short	(.L_2291 - .L_2290)
.L_2290:
        /*000c*/ 	.word	0x00000000
        /*0010*/ 	.short	0x0009
        /*0012*/ 	.short	0x0040
        /*0014*/ 	.byte	0x00, 0xf0, 0x21, 0x00


	//----- nvinfo : EIATTR_KPARAM_INFO
	.align		4
.L_2291:
        /*0018*/ 	.byte	0x04, 0x17
        /*001a*/ 	.short	(.L_2293 - .L_2292)
.L_2292:
        /*001c*/ 	.word	0x00000000
        /*0020*/ 	.short	0x0008
        /*0022*/ 	.short	0x0038
        /*0024*/ 	.byte	0x00, 0xf0, 0x21, 0x00


	//----- nvinfo : EIATTR_KPARAM_INFO
	.align		4
.L_2293:
        /*0028*/ 	.byte	0x04, 0x17
        /*002a*/ 	.short	(.L_2295 - .L_2294)
.L_2294:
        /*002c*/ 	.word	0x00000000
        /*0030*/ 	.short	0x0007
        /*0032*/ 	.short	0x0030
        /*0034*/ 	.byte	0x00, 0xf0, 0x11, 0x00


	//----- nvinfo : EIATTR_KPARAM_INFO
	.align		4
.L_2295:
        /*0038*/ 	.byte	0x04, 0x17
        /*003a*/ 	.short	(.L_2297 - .L_2296)
.L_2296:
        /*003c*/ 	.word	0x00000000
        /*0040*/ 	.short	0x0006
        /*0042*/ 	.short	0x002c
        /*0044*/ 	.byte	0x00, 0xf0, 0x11, 0x00


	//----- nvinfo : EIATTR_KPARAM_INFO
	.align		4
.L_2297:
        /*0048*/ 	.byte	0x04, 0x17
        /*004a*/ 	.short	(.L_2299 - .L_2298)
.L_2298:
        /*004c*/ 	.word	0x00000000
        /*0050*/ 	.short	0x0005
        /*0052*/ 	.short	0x0028
        /*0054*/ 	.byte	0x00, 0xf0, 0x11, 0x00


	//----- nvinfo : EIATTR_KPARAM_INFO
	.align		4
.L_2299:
        /*0058*/ 	.byte	0x04, 0x17
        /*005a*/ 	.short	(.L_2301 - .L_2300)
.L_2300:
        /*005c*/ 	.word	0x00000000
        /*0060*/ 	.short	0x0004
        /*0062*/ 	.short	0x0020
        /*0064*/ 	.byte	0x00, 0xf0, 0x21, 0x00


	//----- nvinfo : EIATTR_KPARAM_INFO
	.align		4
.L_2301:
        /*0068*/ 	.byte	0x04, 0x17
        /*006a*/ 	.short	(.L_2303 - .L_2302)
.L_2302:
        /*006c*/ 	.word	0x00000000
        /*0070*/ 	.short	0x0003
        /*0072*/ 	.short	0x0018
        /*0074*/ 	.byte	0x00, 0xf0, 0x21, 0x00


	//----- nvinfo : EIATTR_KPARAM_INFO
	.align		4
.L_2303:
        /*0078*/ 	.byte	0x04, 0x17
        /*007a*/ 	.short	(.L_2305 - .L_2304)
.L_2304:
        /*007c*/ 	.word	0x00000000
        /*0080*/ 	.short	0x0002
        /*0082*/ 	.short	0x0010
        /*0084*/ 	.byte	0x00, 0xf0, 0x21, 0x00


	//----- nvinfo : EIATTR_KPARAM_INFO
	.align		4
.L_2305:
        /*0088*/ 	.byte	0x04, 0x17
        /*008a*/ 	.short	(.L_2307 - .L_2306)
.L_2306:
        /*008c*/ 	.word	0x00000000
        /*0090*/ 	.short	0x0001
        /*0092*/ 	.short	0x0008
        /*0094*/ 	.byte	0x00, 0xf0, 0x21, 0x00


	//----- nvinfo : EIATTR_KPARAM_INFO
	.align		4
.L_2307:
        /*0098*/ 	.byte	0x04, 0x17
        /*009a*/ 	.short	(.L_2309 - .L_2308)
.L_2308:
        /*009c*/ 	.word	0x00000000
        /*00a0*/ 	.short	0x0000
        /*00a2*/ 	.short	0x0000
        /*00a4*/ 	.byte	0x00, 0xf0, 0x21, 0x00


	//----- nvinfo : EIATTR_SPARSE_MMA_MASK
	.align		4
.L_2309:
        /*00a8*/ 	.byte	0x03, 0x50
        /*00aa*/ 	.short	0x0000


	//----- nvinfo : EIATTR_MAXREG_COUNT
	.align		4
        /*00ac*/ 	.byte	0x03, 0x1b
        /*00ae*/ 	.short	0x00ff


	//----- nvinfo : EIATTR_NUM_BARRIERS
	.align		4
        /*00b0*/ 	.byte	0x02, 0x4c
        /*00b2*/ 	.byte	0x01
	.zero		1


	//----- nvinfo : EIATTR_MERCURY_ISA_VERSION
	.align		4
        /*00b4*/ 	.byte	0x03, 0x5f
        /*00b6*/ 	.short	0x0101


	//----- nvinfo : EIATTR_UNUSED_LOAD_BYTE_OFFSET
	.align		4
        /*00b8*/ 	.byte	0x04, 0x44
        /*00ba*/ 	.short	(.L_2311 - .L_2310)


	//   ....[0]....
.L_2310:
        /*00bc*/ 	.word	0x000008b0
        /*00c0*/ 	.word	0x0000fff0


	//   ....[1]....
        /*00c4*/ 	.word	0x00000ed0
        /*00c8*/ 	.word	0x0000fff0


	//----- nvinfo : EIATTR_COOP_GROUP_MASK_REGIDS
	.align		4
.L_2311:
        /*00cc*/ 	.byte	0x04, 0x29
        /*00ce*/ 	.short	(.L_2313 - .L_2312)


	//   ....[0]....
.L_2312:
        /*00d0*/ 	.word	0xffffffff


	//   ....[1]....
        /*00d4*/ 	.word	0xffffffff


	//   ....[2]....
        /*00d8*/ 	.word	0xffffffff


	//   ....[3]....
        /*00dc*/ 	.word	0xffffffff


	//   ....[4]....
        /*00e0*/ 	.word	0xffffffff


	//   ....[5]....
        /*00e4*/ 	.word	0xffffffff


	//   ....[6]....
        /*00e8*/ 	.word	0xffffffff


	//   ....[7]....
        /*00ec*/ 	.word	0xffffffff


	//   ....[8]....
        /*00f0*/ 	.word	0xffffffff


	//   ....[9]....
        /*00f4*/ 	.word	0xffffffff


	//----- nvinfo : EIATTR_COOP_GROUP_INSTR_OFFSETS
	.align		4
.L_2313:
        /*00f8*/ 	.byte	0x04, 0x28
        /*00fa*/ 	.short	(.L_2315 - .L_2314)


	//   ....[0]....
.L_2314:
        /*00fc*/ 	.word	0x00000700


	//   ....[1]....
        /*0100*/ 	.word	0x00000750


	//   ....[2]....
        /*0104*/ 	.word	0x000007a0


	//   ....[3]....
        /*0108*/ 	.word	0x000007c0


	//   ....[4]....
        /*010c*/ 	.word	0x000007e0


	//   ....[5]....
        /*0110*/ 	.word	0x00000cf0


	//   ....[6]....
        /*0114*/ 	.word	0x00000d30


	//   ....[7]....
        /*0118*/ 	.word	0x00000d60


	//   ....[8]....
        /*011c*/ 	.word	0x00000d80


	//   ....[9]....
        /*0120*/ 	.word	0x00000da0


	//----- nvinfo : EIATTR_EXIT_INSTR_OFFSETS
	.align		4
.L_2315:
        /*0124*/ 	.byte	0x04, 0x1c
        /*0126*/ 	.short	(.L_2317 - .L_2316)


	//   ....[0]....
.L_2316:
        /*0128*/ 	.word	0x00003820


	//   ....[1]....
        /*012c*/ 	.word	0x00003be0


	//   ....[2]....
        /*0130*/ 	.word	0x00003eb0


	//   ....[3]....
        /*0134*/ 	.word	0x00004180


	//   ....[4]....
        /*0138*/ 	.word	0x00004460


	//----- nvinfo : EIATTR_CRS_STACK_SIZE
	.align		4
.L_2317:
        /*013c*/ 	.byte	0x04, 0x1e
        /*013e*/ 	.short	(.L_2319 - .L_2318)
.L_2318:
        /*0140*/ 	.word	0x00000000


	//----- nvinfo : EIATTR_CBANK_PARAM_SIZE
	.align		4
.L_2319:
        /*0144*/ 	.byte	0x03, 0x19
        /*0146*/ 	.short	0x0048


	//----- nvinfo : EIATTR_PARAM_CBANK
	.align		4
        /*0148*/ 	.byte	0x04, 0x0a
        /*014a*/ 	.short	(.L_2321 - .L_2320)
	.align		4
.L_2320:
        /*014c*/ 	.word	index@(.nv.constant0._ZN4vllm31rms_norm_per_block_quant_kernelIfaLb1ELb0ELi64EEEvPT0_PfPKT_S6_PKffiiPS4_l)
        /*0150*/ 	.short	0x0210
        /*0152*/ 	.short	0x0048


	//----- nvinfo : EIATTR_SW_WAR
	.align		4
.L_2321:
        /*0154*/ 	.byte	0x04, 0x36
        /*0156*/ 	.short	(.L_2323 - .L_2322)
.L_2322:
        /*0158*/ 	.word	0x00000008
.L_2323:


//--------------------- .nv.info._ZN4vllm31rms_norm_per_block_quant_kernelIfN3c1013Float8_e4m3fnELb1ELb0ELi64EEEvPT0_PfPKT_S8_PKffiiPS6_l --------------------------
	.section	.nv.info._ZN4vllm31rms_norm_per_block_quant_kernelIfN3c1013Float8_e4m3fnELb1ELb0ELi64EEEvPT0_PfPKT_S8_PKffiiPS6_l,"",@"SHT_CUDA_INFO"
	.sectionflags	@""
	.align	4


	//----- nvinfo : EIATTR_CUDA_API_VERSION
	.align		4
        /*0000*/ 	.byte	0x04, 0x37
        /*0002*/ 	.short	(.L_2325 - .L_2324)
.L_2324:
        /*0004*/ 	.word	0x00000082


	//----- nvinfo : EIATTR_KPARAM_INFO
	.align		4
.L_2325:
        /*0008*/ 	.byte	0x04, 0x17
        /*000a*/ 	.short	(.L_2327 - .L_2326)
.L_2326:
        /*000c*/ 	.word	0x00000000
        /*0010*/ 	.short	0x0009
        /*0012*/ 	.short	0x0040
        /*0014*/ 	.byte	0x00, 0xf0, 0x21, 0x00


	//----- nvinfo : EIATTR_KPARAM_INFO
	.align		4
.L_2327:
        /*0018*/ 	.byte	0x04, 0x17
        /*001a*/ 	.short	(.L_2329 - .L_2328)
.L_2328:
        /*001c*/ 	.word	0x00000000
        /*0020*/ 	.short	0x0008
        /*0022*/ 	.short	0x0038
        /*0024*/ 	.byte	0x00, 0xf0, 0x21, 0x00


	//----- nvinfo : EIATTR_KPARAM_INFO
	.align		4
.L_2329:
        /*0028*/ 	.byte	0x04, 0x17
        /*002a*/ 	.short	(.L_2331 - .L_2330)
.L_2330:
        /*002c*/ 	.word	0x00000000
        /*0030*/ 	.short	0x0007
        /*0032*/ 	.short	0x0030
        /*0034*/ 	.byte	0x00, 0xf0, 0x11, 0x00


	//----- nvinfo : EIATTR_KPARAM_INFO
	.align		4
.L_2331:
        /*0038*/ 	.byte	0x04, 0x17
        /*003a*/ 	.short	(.L_2333 - .L_2332)
.L_2332:
        /*003c*/ 	.word	0x00000000
        /*0040*/ 	.short	0x0006
        /*0042*/ 	.short	0x002c
        /*0044*/ 	.byte	0x00, 0xf0, 0x11, 0x00


	//----- nvinfo : EIATTR_KPARAM_INFO
	.align		4
.L_2333:
        /*0048*/ 	.byte	0x04, 0x17
        /*004a*/ 	.short	(.L_2335 - .L_2334)
.L_2334:
        /*004c*/ 	.word	0x00000000
        /*0050*/ 	.short	0x0005
        /*0052*/ 	.short	0x0028
        /*0054*/ 	.byte	0x00, 0xf0, 0x11, 0x00


	//----- nvinfo : EIATTR_KPARAM_INFO
	.align		4
.L_2335:
        /*0058*/ 	.byte	0x04, 0x17
        /*005a*/ 	.short	(.L_2337 - .L_2336)
.L_2336:
        /*005c*/ 	.word	0x00000000
        /*0060*/ 	.short	0x0004
        /*0062*/ 	.short	0x0020
        /*0064*/ 	.byte	0x00, 0xf0, 0x21, 0x00


	//----- nvinfo : EIATTR_KPARAM_INFO
	.align		4
.L_2337:
        /*0068*/ 	.byte	0x04, 0x17
        /*006a*/ 	.short	(.L_2339 - .L_2338)
.L_2338:
        /*006c*/ 	.word	0x00000000
        /*0070*/ 	.short	0x0003
        /*0072*/ 	.short	0x0018
        /*0074*/ 	.byte	0x00, 0xf0, 0x21, 0x00


	//----- nvinfo : EIATTR_KPARAM_INFO
	.align		4
.L_2339:
        /*0078*/ 	.byte	0x04, 0x17
        /*007a*/ 	.short	(.L_2341 - .L_2340)
.L_2340:
        /*007c*/ 	.word	0x00000000
        /*0080*/ 	.short	0x0002
        /*0082*/ 	.short	0x0010
        /*0084*/ 	.byte	0x00, 0xf0, 0x21, 0x00


	//----- nvinfo : EIATTR_KPARAM_INFO
	.align		4
.L_2341:
        /*0088*/ 	.byte	0x04, 0x17
        /*008a*/ 	.short	(.L_2343 - .L_2342)
.L_2342:
        /*008c*/ 	.word	0x00000000
        /*0090*/ 	.short	0x0001
        /*0092*/ 	.short	0x0008
        /*0094*/ 	.byte	0x00, 0xf0, 0x21, 0x00


	//----- nvinfo : EIATTR_KPARAM_INFO
	.align		4
.L_2343:
        /*0098*/ 	.byte	0x04, 0x17
        /*009a*/ 	.short	(.L_2345 - .L_2344)
.L_2344:
        /*009c*/ 	.word	0x00000000
        /*00a0*/ 	.short	0x0000
        /*00a2*/ 	.short	0x0000
        /*00a4*/ 	.byte	0x00, 0xf0, 0x21, 0x00


	//----- nvinfo : EIATTR_SPARSE_MMA_MASK
	.align		4
.L_2345:
        /*00a8*/ 	.byte	0x03, 0x50
        /*00aa*/ 	.short	0x0000


	//----- nvinfo : EIATTR_MAXREG_COUNT
	.align		4
        /*00ac*/ 	.byte	0x03, 0x1b
        /*00ae*/ 	.short	0x00ff


	//----- nvinfo : EIATTR_NUM_BARRIERS
	.align		4
        /*00b0*/ 	.byte	0x02, 0x4c
        /*00b2*/ 	.byte	0x01
	.zero		1


	//----- nvinfo : EIATTR_MERCURY_ISA_VERSION
	.align		4
        /*00b4*/ 	.byte	0x03, 0x5f
        /*00b6*/ 	.short	0x0101


	//----- nvinfo : EIATTR_UNUSED_LOAD_BYTE_OFFSET
	.align		4
        /*00b8*/ 	.byte	0x04, 0x44
        /*00ba*/ 	.short	(.L_2347 - .L_2346)


	//   ....[0]....
.L_2346:
        /*00bc*/ 	.word	0x00000890
        /*00c0*/ 	.word	0x0000fff0


	//   ....[1]....
        /*00c4*/ 	.word	0x00000eb0
        /*00c8*/ 	.word	0x0000fff0


	//----- nvinfo : EIATTR_COOP_GROUP_MASK_REGIDS
	.align		4
.L_2347:
        /*00cc*/ 	.byte	0x04, 0x29
        /*00ce*/ 	.short	(.L_2349 - .L_2348)


	//   ....[0]....
.L_2348:
        /*00d0*/ 	.word	0xffffffff


	//   ....[1]....
        /*00d4*/ 	.word	0xffffffff


	//   ....[2]....
        /*00d8*/ 	.word	0xffffffff


	//   ....[3]....
        /*00dc*/ 	.word	0xffffffff


	//   ....[4]....
        /*00e0*/ 	.word	0xffffffff


	//   ....[5]....
        /*00e4*/ 	.word	0xffffffff


	//   ....[6]....
        /*00e8*/ 	.word	0xffffffff


	//   ....[7]....
        /*00ec*/ 	.word	0xffffffff


	//   ....[8]....
        /*00f0*/ 	.word	0xffffffff


	//   ....[9]....
        /*00f4*/ 	.word	0xffffffff


	//----- nvinfo : EIATTR_COOP_GROUP_INSTR_OFFSETS
	.align		4
.L_2349:
        /*00f8*/ 	.byte	0x04, 0x28
        /*00fa*/ 	.short	(.L_2351 - .L_2350)


	//   ....[0]....
.L_2350:
        /*00fc*/ 	.word	0x000006e0


	//   ....[1]....
        /*0100*/ 	.word	0x00000710


	//   ....[2]....
        /*0104*/ 	.word	0x00000760


	//   ....[3]....
        /*0108*/ 	.word	0x000007a0


	//   ....[4]....
        /*010c*/ 	.word	0x000007c0


	//   ....[5]....
        /*0110*/ 	.word	0x00000cd0


	//   ....[6]....
        /*0114*/ 	.word	0x00000d10


	//   ....[7]....
        /*0118*/ 	.word	0x00000d40


	//   ....[8]....
        /*011c*/ 	.word	0x00000d60


	//   ....[9]....
        /*0120*/ 	.word	0x00000d80


	//----- nvinfo : EIATTR_EXIT_INSTR_OFFSETS
	.align		4
.L_2351:
        /*0124*/ 	.byte	0x04, 0x1c
        /*0126*/ 	.short	(.L_2353 - .L_2352)


	//   ....[0]....
.L_2352:
        /*0128*/ 	.word	0x00003750


	//   ....[1]....
        /*012c*/ 	.word	0x00003f10


	//   ....[2]....
        /*0130*/ 	.word	0x00004630


	//   ....[3]....
        /*0134*/ 	.word	0x00004d50


	//   ....[4]....
        /*0138*/ 	.word	0x00005480


	//----- nvinfo : EIATTR_CRS_STACK_SIZE
	.align		4
.L_2353:
        /*013c*/ 	.byte	0x04, 0x1e
        /*013e*/ 	.short	(.L_2355 - .L_2354)
.L_2354:
        /*0140*/ 	.word	0x00000000


	//----- nvinfo : EIATTR_CBANK_PARAM_SIZE
	.align		4
.L_2355:
        /*0144*/ 	.byte	0x03, 0x19
        /*0146*/ 	.short	0x0048


	//----- nvinfo : EIATTR_PARAM_CBANK
	.align		4
        /*0148*/ 	.byte	0x04, 0x0a
        /*014a*/ 	.short	(.L_2357 - .L_2356)
	.align		4
.L_2356:
        /*014c*/ 	.word	index@(.nv.constant0._ZN4vllm31rms_norm_per_block_quant_kernelIfN3c1013Float8_e4m3fnELb1ELb0ELi64EEEvPT0_PfPKT_S8_PKffiiPS6_l)
        /*0150*/ 	.short	0x0210
        /*0152*/ 	.short	0x0048


	//----- nvinfo : EIATTR_SW_WAR
	.align		4
.L_2357:
        /*0154*/ 	.byte	0x04, 0x36
        /*0156*/ 	.short	(.L_2359 - .L_2358)
.L_2358:
        /*0158*/ 	.word	0x00000008
.L_2359:


//--------------------- .nv.info._ZN4vllm31rms_norm_per_block_quant_kernelIfaLb1ELb1ELi64EEEvPT0_PfPKT_S6_PKffiiPS4_l --------------------------
	.section	.nv.info._ZN4vllm31rms_norm_per_block_quant_kernelIfaLb1ELb1ELi64EEEvPT0_PfPKT_S6_PKffiiPS4_l,"",@"SHT_CUDA_INFO"
	.sectionflags	@""
	.align	4


	//----- nvinfo : EIATTR_CUDA_API_VERSION
	.align		4
        /*0000*/ 	.byte	0x04, 0x37
        /*0002*/ 	.short	(.L_2361 - .L_2360)
.L_2360:
        /*0004*/ 	.word	0x00000082


	//----- nvinfo : EIATTR_KPARAM_INFO
	.align		4
.L_2361:
        /*0008*/ 	.byte	0x04, 0x17
        /*000a*/ 	.short	(.L_2363 - .L_2362)
.L_2362:
        /*000c*/ 	.word	0x00000000
        /*0010*/ 	.short	0x0009
        /*0012*/ 	.short	0x0040
        /*0014*/ 	.byte	0x00, 0xf0, 0x21, 0x00


	//----- nvinfo : EIATTR_KPARAM_INFO
	.align		4
.L_2363:
        /*0018*/ 	.byte	0x04, 0x17
        /*001a*/ 	.short	(.L_2365 - .L_2364)
.L_2364:
        /*001c*/ 	.word	0x00000000
        /*0020*/ 	.short	0x0008
        /*0022*/ 	.short	0x0038
        /*0024*/ 	.byte	0x00, 0xf0, 0x21, 0x00


	//----- nvinfo : EIATTR_KPARAM_INFO
	.align		4
.L_2365:
        /*0028*/ 	.byte	0x04, 0x17
        /*002a*/ 	.short	(.L_2367 - .L_2366)
.L_2366:
        /*002c*/ 	.word	0x00000000
        /*0030*/ 	.short	0x0007
        /*0032*/ 	.short	0x0030
        /*0034*/ 	.byte	0x00, 0xf0, 0x11, 0x00


	//----- nvinfo : EIATTR_KPARAM_INFO
	.align		4
.L_2367:
        /*0038*/ 	.byte	0x04, 0x17
        /*003a*/ 	.short	(.L_2369 - .L_2368)
.L_2368:
        /*003c*/ 	.word	0x00000000
        /*0040*/ 	.short	0x0006
        /*0042*/ 	.short	0x002c
        /*0044*/ 	.byte	0x00, 0xf0, 0x11, 0x00


	//----- nvinfo : EIATTR_KPARAM_INFO
	.align		4
.L_2369:
        /*0048*/ 	.byte	0x04, 0x17
        /*004a*/ 	.short	(.L_2371 - .L_2370)
.L_2370:
        /*004c*/ 	.word	0x00000000
        /*0050*/ 	.short	0x0005
        /*0052*/ 	.short	0x0028
        /*0054*/ 	.byte	0x00, 0xf0, 0x11, 0x00


	//----- nvinfo : EIATTR_KPARAM_INFO
	.align		4
.L_2371:
        /*0058*/ 	.byte	0x04, 0x17
        /*005a*/ 	.short	(.L_2373 - .L_2372)
.L_2372:
        /*005c*/ 	.word	0x00000000
        /*0060*/ 	.short	0x0004
        /*0062*/ 	.short	0x0020
        /*0064*/ 	.byte	0x00, 0xf0, 0x21, 0x00


	//----- nvinfo : EIATTR_KPARAM_INFO
	.align		4
.L_2373:
        /*0068*/ 	.byte	0x04, 0x17
        /*006a*/ 	.short	(.L_2375 - .L_2374)
.L_2374:
        /*006c*/ 	.word	0x00000000
        /*0070*/ 	.short	0x0003
        /*0072*/ 	.short	0x0018
        /*0074*/ 	.byte	0x00, 0xf0, 0x21, 0x00


	//----- nvinfo : EIATTR_KPARAM_INFO
	.align		4
.L_2375:
        /*0078*/ 	.byte	0x04, 0x17
        /*007a*/ 	.short	(.L_2377 - .L_2376)
.L_2376:
        /*007c*/ 	.word	0x00000000
        /*0080*/ 	.short	0x0002
        /*0082*/ 	.short	0x0010
        /*0084*/ 	.byte	0x00, 0xf0, 0x21, 0x00


	//----- nvinfo : EIATTR_KPARAM_INFO
	.align		4
.L_2377:
        /*0088*/ 	.byte	0x04, 0x17
        /*008a*/ 	.short	(.L_2379 - .L_2378)
.L_2378:
        /*008c*/ 	.word	0x00000000
        /*0090*/ 	.short	0x0001
        /*0092*/ 	.short	0x0008
        /*0094*/ 	.byte	0x00, 0xf0, 0x21, 0x00


	//----- nvinfo : EIATTR_KPARAM_INFO
	.align		4
.L_2379:
        /*0098*/ 	.byte	0x04, 0x17
        /*009a*/ 	.short	(.L_2381 - .L_2380)
.L_2380:
        /*009c*/ 	.word	0x00000000
        /*00a0*/ 	.short	0x0000
        /*00a2*/ 	.short	0x0000
        /*00a4*/ 	.byte	0x00, 0xf0, 0x21, 0x00


	//----- nvinfo : EIATTR_SPARSE_MMA_MASK
	.align		4
.L_2381:
        /*00a8*/ 	.byte	0x03, 0x50
        /*00aa*/ 	.short	0x0000


	//----- nvinfo : EIATTR_MAXREG_COUNT
	.align		4
        /*00ac*/ 	.byte	0x03, 0x1b
        /*00ae*/ 	.short	0x00ff


	//----- nvinfo : EIATTR_NUM_BARRIERS
	.align		4
        /*00b0*/ 	.byte	0x02, 0x4c
        /*00b2*/ 	.byte	0x01
	.zero		1


	//----- nvinfo : EIATTR_MERCURY_ISA_VERSION
	.align		4
        /*00b4*/ 	.byte	0x03, 0x5f
        /*00b6*/ 	.short	0x0101


	//----- nvinfo : EIATTR_UNUSED_LOAD_BYTE_OFFSET
	.align		4
        /*00b8*/ 	.byte	0x04, 0x44
        /*00ba*/ 	.short	(.L_2383 - .L_2382)


	//   ....[0]....
.L_2382:
        /*00bc*/ 	.word	0x00000830
        /*00c0*/ 	.word	0x0000fff0


	//   ....[1]....
        /*00c4*/ 	.word	0x00000e50
        /*00c8*/ 	.word	0x0000fff0


	//----- nvinfo : EIATTR_COOP_GROUP_MASK_REGIDS
	.align		4
.L_2383:
        /*00cc*/ 	.byte	0x04, 0x29
        /*00ce*/ 	.short	(.L_2385 - .L_2384)


	//   ....[0]....
.L_2384:
        /*00d0*/ 	.word	0xffffffff


	//   ....[1]....
        /*00d4*/ 	.word	0xffffffff


	//   ....[2]....
        /*00d8*/ 	.word	0xffffffff


	//   ....[3]....
        /*00dc*/ 	.word	0xffffffff


	//   ....[4]....
        /*00e0*/ 	.word	0xffffffff


	//   ....[5]....
        /*00e4*/ 	.word	0xffffffff


	//   ....[6]....
        /*00e8*/ 	.word	0xffffffff


	//   ....[7]....
        /*00ec*/ 	.word	0xffffffff


	//   ....[8]....
        /*00f0*/ 	.word	0xffffffff


	//   ....[9]....
        /*00f4*/ 	.word	0xffffffff


	//----- nvinfo : EIATTR_COOP_GROUP_INSTR_OFFSETS
	.align		4
.L_2385:
        /*00f8*/ 	.byte	0x04, 0x28
        /*00fa*/ 	.short	(.L_2387 - .L_2386)


	//   ....[0]....
.L_2386:
        /*00fc*/ 	.word	0x00000680


	//   ....[1]....
        /*0100*/ 	.word	0x000006d0


	//   ....[2]....
        /*0104*/ 	.word	0x00000720


	//   ....[3]....
        /*0108*/ 	.word	0x00000740


	//   ....[4]....
        /*010c*/ 	.word	0x00000760


	//   ....[5]....
        /*0110*/ 	.word	0x00000c70


	//   ....[6]....
        /*0114*/ 	.word	0x00000cb0


	//   ....[7]....
        /*0118*/ 	.word	0x00000ce0


	//   ....[8]....
        /*011c*/ 	.word	0x00000d00


	//   ....[9]....
        /*0120*/ 	.word	0x00000d20


	//----- nvinfo : EIATTR_EXIT_INSTR_OFFSETS
	.align		4
.L_2387:
        /*0124*/ 	.byte	0x04, 0x1c
        /*0126*/ 	.short	(.L_2389 - .L_2388)


	//   ....[0]....
.L_2388:
        /*0128*/ 	.word	0x000039b0


	//   ....[1]....
        /*012c*/ 	.word	0x00003f90


	//   ....[2]....
        /*0130*/ 	.word	0x00004260


	//   ....[3]....
        /*0134*/ 	.word	0x00004520


	//   ....[4]....
        /*0138*/ 	.word	0x000047f0


	//----- nvinfo : EIATTR_CRS_STACK_SIZE
	.align		4
.L_2389:
        /*013c*/ 	.byte	0x04, 0x1e
        /*013e*/ 	.short	(.L_2391 - .L_2390)
.L_2390:
        /*0140*/ 	.word	0x00000000


	//----- nvinfo : EIATTR_CBANK_PARAM_SIZE
	.align		4
.L_2391:
        /*0144*/ 	.byte	0x03, 0x19
        /*0146*/ 	.short	0x0048


	//----- nvinfo : EIATTR_PARAM_CBANK
	.align		4
        /*0148*/ 	.byte	0x04, 0x0a
        /*014a*/ 	.short	(.L_2393 - .L_2392)
	.align		4
.L_2392:
        /*014c*/ 	.word	index@(.nv.constant0._ZN4vllm31rms_norm_per_block_quant_kernelIfaLb1ELb1ELi64EEEvPT0_PfPKT_S6_PKffiiPS4_l)
        /*0150*/ 	.short	0x0210
        /*0152*/ 	.short	0x0048


	//----- nvinfo : EIATTR_SW_WAR
	.align		4
.L_2393:
        /*0154*/ 	.byte	0x04, 0x36
        /*0156*/ 	.short	(.L_2395 - .L_2394)
.L_2394:
        /*0158*/ 	.word	0x00000008
.L_2395:


//--------------------- .nv.info._ZN4vllm31rms_norm_per_block_quant_kernelIfN3c1013Float8_e4m3fnELb1ELb1ELi64EEEvPT0_PfPKT_S8_PKffiiPS6_l --------------------------
	.section	.nv.info._ZN4vllm31rms_norm_per_block_quant_kernelIfN3c1013Float8_e4m3fnELb1ELb1ELi64EEEvPT0_PfPKT_S8_PKffiiPS6_l,"",@"SHT_CUDA_INFO"
	.sectionflags	@""
	.align	4


	//----- nvinfo : EIATTR_CUDA_API_VERSION
	.align		4
        /*0000*/ 	.byte	0x04, 0x37
        /*0002*/ 	.short	(.L_2397 - .L_2396)
.L_2396:
        /*0004*/ 	.word	0x00000082


	//----- nvinfo : EIATTR_KPARAM_INFO
	.align		4
.L_2397:
        /*0008*/ 	.byte	0x04, 0x17
        /*000a*/ 	.short	(.L_2399 - .L_2398)
.L_2398:
        /*000c*/ 	.word	0x00000000
        /*0010*/ 	.short	0x0009
        /*0012*/ 	.short	0x0040
        /*0014*/ 	.byte	0x00, 0xf0, 0x21, 0x00


	//----- nvinfo : EIATTR_KPARAM_INFO
	.align		4
.L_2399:
        /*0018*/ 	.byte	0x04, 0x17
        /*001a*/ 	.short	(.L_2401 - .L_2400)
.L_2400:
        /*001c*/ 	.word	0x00000000
        /*0020*/ 	.short	0x0008
        /*0022*/ 	.short	0x0038
        /*0024*/ 	.byte	0x00, 0xf0, 0x21, 0x00


	//----- nvinfo : EIATTR_KPARAM_INFO
	.align		4
.L_2401:
        /*0028*/ 	.byte	0x04, 0x17
        /*002a*/ 	.short	(.L_2403 - .L_2402)
.L_2402:
        /*002c*/ 	.word	0x00000000
        /*0030*/ 	.short	0x0007
        /*0032*/ 	.short	0x0030
        /*0034*/ 	.byte	0x00, 0xf0, 0x11, 0x00


	//----- nvinfo : EIATTR_KPARAM_INFO
	.align		4
.L_2403:
        /*0038*/ 	.byte	0x04, 0x17
        /*003a*/ 	.short	(.L_2405 - .L_2404)
.L_2404:
        /*003c*/ 	.word	0x00000000
        /*0040*/ 	.short	0x0006
        /*0042*/ 	.short	0x002c
        /*0044*/ 	.byte	0x00, 0xf0, 0x11, 0x00


	//----- nvinfo : EIATTR_KPARAM_INFO
	.align		4
.L_2405:
        /*0048*/ 	.byte	0x04, 0x17
        /*004a*/ 	.short	(.L_2407 - .L_2406)
.L_2406:
        /*004c*/ 	.word	0x00000000
        /*0050*/ 	.short	0x0005
        /*0052*/ 	.short	0x0028
        /*0054*/ 	.byte	0x00, 0xf0, 0x11, 0x00


	//----- nvinfo : EIATTR_KPARAM_INFO
	.align		4
.L_2407:
        /*0058*/ 	.byte	0x04, 0x17
        /*005a*/ 	.short	(.L_2409 - .L_2408)
.L_2408:
        /*005c*/ 	.word	0x00000000
        /*0060*/ 	.short	0x0004
        /*0062*/ 	.short	0x0020
        /*0064*/ 	.byte	0x00, 0xf0, 0x21, 0x00


	//----- nvinfo : EIATTR_KPARAM_INFO
	.align		4
.L_2409:
        /*0068*/ 	.byte	0x04, 0x17
        /*006a*/ 	.short	(.L_2411 - .L_2410)
.L_2410:
        /*006c*/ 	.word	0x00000000
        /*0070*/ 	.short	0x0003
        /*0072*/ 	.short	0x0018
        /*0074*/ 	.byte	0x00, 0xf0, 0x21, 0x00


	//----- nvinfo : EIATTR_KPARAM_INFO
	.align		4
.L_2411:
        /*0078*/ 	.byte	0x04, 0x17
        /*007a*/ 	.short	(.L_2413 - .L_2412)
.L_2412:
        /*007c*/ 	.word	0x00000000
        /*0080*/ 	.short	0x0002
        /*0082*/ 	.short	0x0010
        /*0084*/ 	.byte	0x00, 0xf0, 0x21, 0x00


	//----- nvinfo : EIATTR_KPARAM_INFO
	.align		4
.L_2413:
        /*0088*/ 	.byte	0x04, 0x17
        /*008a*/ 	.short	(.L_2415 - .L_2414)
.L_2414:
        /*008c*/ 	.word	0x00000000
        /*0090*/ 	.short	0x0001
        /*0092*/ 	.short	0x0008
        /*0094*/ 	.byte	0x00, 0xf0, 0x21, 0x00


	//----- nvinfo : EIATTR_KPARAM_INFO
	.align		4
.L_2415:
        /*0098*/ 	.byte	0x04, 0x17
        /*009a*/ 	.short	(.L_2417 - .L_2416)
.L_2416:
        /*009c*/ 	.word	0x00000000
        /*00a0*/ 	.short	0x0000
        /*00a2*/ 	.short	0x0000
        /*00a4*/ 	.byte	0x00, 0xf0, 0x21, 0x00


	//----- nvinfo : EIATTR_SPARSE_MMA_MASK
	.align		4
.L_2417:
        /*00a8*/ 	.byte	0x03, 0x50
        /*00aa*/ 	.short	0x0000


	//----- nvinfo : EIATTR_MAXREG_COUNT
	.align		4
        /*00ac*/ 	.byte	0x03, 0x1b
        /*00ae*/ 	.short	0x00ff


	//----- nvinfo : EIATTR_NUM_BARRIERS
	.align		4
        /*00b0*/ 	.byte	0x02, 0x4c
        /*00b2*/ 	.byte	0x01
	.zero		1


	//----- nvinfo : EIATTR_MERCURY_ISA_VERSION
	.align		4
        /*00b4*/ 	.byte	0x03, 0x5f
        /*00b6*/ 	.short	0x0101


	//----- nvinfo : EIATTR_UNUSED_LOAD_BYTE_OFFSET
	.align		4
        /*00b8*/ 	.byte	0x04, 0x44
        /*00ba*/ 	.short	(.L_2419 - .L_2418)


	//   ....[0]....
.L_2418:
        /*00bc*/ 	.word	0x00000890
        /*00c0*/ 	.word	0x0000fff0


	//   ....[1]....
        /*00c4*/ 	.word	0x00000eb0
        /*00c8*/ 	.word	0x0000fff0


	//----- nvinfo : EIATTR_COOP_GROUP_MASK_REGIDS
	.align		4
.L_2419:
        /*00cc*/ 	.byte	0x04, 0x29
        /*00ce*/ 	.short	(.L_2421 - .L_2420)


	//   ....[0]....
.L_2420:
        /*00d0*/ 	.word	0xffffffff


	//   ....[1]....
        /*00d4*/ 	.word	0xffffffff


	//   ....[2]....
        /*00d8*/ 	.word	0xffffffff


	//   ....[3]....
        /*00dc*/ 	.word	0xffffffff


	//   ....[4]....
        /*00e0*/ 	.word	0xffffffff


	//   ....[5]....
        /*00e4*/ 	.word	0xffffffff


	//   ....[6]....
        /*00e8*/ 	.word	0xffffffff


	//   ....[7]....
        /*00ec*/ 	.word	0xffffffff


	//   ....[8]....
        /*00f0*/ 	.word	0xffffffff


	//   ....[9]....
        /*00f4*/ 	.word	0xffffffff


	//----- nvinfo : EIATTR_COOP_GROUP_INSTR_OFFSETS
	.align		4
.L_2421:
        /*00f8*/ 	.byte	0x04, 0x28
        /*00fa*/ 	.short	(.L_2423 - .L_2422)


	//   ....[0]....
.L_2422:
        /*00fc*/ 	.word	0x000006e0


	//   ....[1]....
        /*0100*/ 	.word	0x00000710


	//   ....[2]....
        /*0104*/ 	.word	0x00000760


	//   ....[3]....
        /*0108*/ 	.word	0x000007a0


	//   ....[4]....
        /*010c*/ 	.word	0x000007c0


	//   ....[5]....
        /*0110*/ 	.word	0x00000cd0


	//   ....[6]....
        /*0114*/ 	.word	0x00000d10


	//   ....[7]....
        /*0118*/ 	.word	0x00000d40


	//   ....[8]....
        /*011c*/ 	.word	0x00000d60


	//   ....[9]....
        /*0120*/ 	.word	0x00000d80


	//----- nvinfo : EIATTR_EXIT_INSTR_OFFSETS
	.align		4
.L_2423:
        /*0124*/ 	.byte	0x04, 0x1c
        /*0126*/ 	.short	(.L_2425 - .L_2424)


	//   ....[0]....
.L_2424:
        /*0128*/ 	.word	0x00003a30


	//   ....[1]....
        /*012c*/ 	.word	0x00004450


	//   ....[2]....
        /*0130*/ 	.word	0x00004b80


	//   ....[3]....
        /*0134*/ 	.word	0x000052b0


	//   ....[4]....
        /*0138*/ 	.word	0x000059f0


	//----- nvinfo : EIATTR_CRS_STACK_SIZE
	.align		4
.L_2425:
        /*013c*/ 	.byte	0x04, 0x1e
        /*013e*/ 	.short	(.L_2427 - .L_2426)
.L_2426:
        /*0140*/ 	.word	0x00000000


	//----- nvinfo : EIATTR_CBANK_PARAM_SIZE
	.align		4
.L_2427:
        /*0144*/ 	.byte	0x03, 0x19
        /*0146*/ 	.short	0x0048


	//----- nvinfo : EIATTR_PARAM_CBANK
	.align		4
        /*0148*/ 	.byte	0x04, 0x0a
        /*014a*/ 	.short	(.L_2429 - .L_2428)
	.align		4
.L_2428:
        /*014c*/ 	.word	index@(.nv.constant0._ZN4vllm31rms_norm_per_block_quant_kernelIfN3c1013Float8_e4m3fnELb1ELb1ELi64EEEvPT0_PfPKT_S8_PKffiiPS6_l)
        /*0150*/ 	.short	0x0210
        /*0152*/ 	.short	0x0048


	//----- nvinfo : EIATTR_SW_WAR
	.align		4
.L_2429:
        /*0154*/ 	.byte	0x04, 0x36
        /*0156*/ 	.short	(.L_2431 - .L_2430)
.L_2430:
        /*0158*/ 	.word	0x00000008
.L_2431:


//--------------------- .nv.info._ZN4vllm31rms_norm_per_block_quant_kernelIfaLb0ELb0ELi128EEEvPT0_PfPKT_S6_PKffiiPS4_l --------------------------
	.section	.nv.info._ZN4vllm31rms_norm_per_block_quant_kernelIfaLb0ELb0ELi128EEEvPT0_PfPKT_S6_PKffiiPS4_l,"",@"SHT_CUDA_INFO"
	.sectionflags	@""
	.align	4


	//----- nvinfo : EIATTR_CUDA_API_VERSION
	.align		4
        /*0000*/ 	.byte	0x04, 0x37
        /*0002*/ 	.short	(.L_2433 - .L_2432)
.L_2432:
        /*0004*/ 	.word	0x00000082


	//----- nvinfo : EIATTR_KPARAM_INFO
	.align		4
.L_2433:
        /*0008*/ 	.byte	0x04, 0x17
        /*000a*/ 	.short	(.L_2435 - .L_2434)
.L_2434:
        /*000c*/ 	.word	0x00000000
        /*0010*/ 	.short	0x0009
        /*0012*/ 	.short	0x0040
        /*0014*/ 	.byte	0x00, 0xf0, 0x21, 0x00


	//----- nvinfo : EIATTR_KPARAM_INFO
	.align		4
.L_2435:
        /*0018*/ 	.byte	0x04, 0x17
        /*001a*/ 	.short	(.L_2437 - .L_2436)
.L_2436:
        /*001c*/ 	.word	0x00000000
        /*0020*/ 	.short	0x0008
        /*0022*/ 	.short	0x0038
        /*0024*/ 	.byte	0x00, 0xf0, 0x21, 0x00


	//----- nvinfo : EIATTR_KPARAM_INFO
	.align		4
.L_2437:
        /*0028*/ 	.byte	0x04, 0x17
        /*002a*/ 	.short	(.L_2439 - .L_2438)
.L_2438:
        /*002c*/ 	.word	0x00000000
        /*0030*/ 	.short	0x0007
        /*0032*/ 	.short	0x0030
        /*0034*/ 	.byte	0x00, 0xf0, 0x11, 0x00


	//----- nvinfo : EIATTR_KPARAM_INFO
	.align		4
.L_2439:
        /*0038*/ 	.byte	0x04, 0x17
        /*003a*/ 	.short	(.L_2441 - .L_2440)
.L_2440:
        /*003c*/ 	.word	0x00000000
        /*0040*/ 	.short	0x0006
        /*0042*/ 	.short	0x002c
        /*0044*/ 	.byte	0x00, 0xf0, 0x11, 0x00


	//----- nvinfo : EIATTR_KPARAM_INFO
	.align		4
.L_2441:
        /*0048*/ 	.byte	0x04, 0x17
        /*004a*/ 	.short	(.L_2443 - .L_2442)
.L_2442:
        /*004c*/ 	.word	0x00000000
        /*0050*/ 	.short	0x0005
        /*0052*/ 	.short	0x0028
        /*0054*/ 	.byte	0x00, 0xf0, 0x11, 0x00


	//----- nvinfo : EIATTR_KPARAM_INFO
	.align		4
.L_2443:
        /*0058*/ 	.byte	0x04, 0x17
        /*005a*/ 	.short	(.L_2445 - .L_2444)
.L_2444:
        /*005c*/ 	.word	0x00000000
        /*0060*/ 	.short	0x0004
        /*0062*/ 	.short	0x0020
        /*0064*/ 	.byte	0x00, 0xf0, 0x21, 0x00


	//----- nvinfo : EIATTR_KPARAM_INFO
	.align		4
.L_2445:
        /*0068*/ 	.byte	0x04, 0x17
        /*006a*/ 	.short	(.L_2447 - .L_2446)
.L_2446:
        /*006c*/ 	.word	0x00000000
        /*0070*/ 	.short	0x0003
        /*0072*/ 	.short	0x0018
        /*0074*/ 	.byte	0x00, 0xf0, 0x21, 0x00


	//----- nvinfo : EIATTR_KPARAM_INFO
	.align		4
.L_2447:
        /*0078*/ 	.byte	0x04, 0x17
        /*007a*/ 	.short	(.L_2449 - .L_2448)
.L_2448:
        /*007c*/ 	.word	0x00000000
        /*0080*/ 	.short	0x0002
        /*0082*/ 	.short	0x0010
        /*0084*/ 	.byte	0x00, 0xf0, 0x21, 0x00


	//----- nvinfo : EIATTR_KPARAM_INFO
	.align		4
.L_2449:
        /*0088*/ 	.byte	0x04, 0x17
        /*008a*/ 	.short	(.L_2451 - .L_2450)
.L_2450:
        /*008c*/ 	.word	0x00000000
        /*0090*/ 	.short	0x0001
        /*0092*/ 	.short	0x0008
        /*0094*/ 	.byte	0x00, 0xf0, 0x21, 0x00


	//----- nvinfo : EIATTR_KPARAM_INFO
	.align		4
.L_2451:
        /*0098*/ 	.byte	0x04, 0x17
        /*009a*/ 	.short	(.L_2453 - .L_2452)
.L_2452:
        /*009c*/ 	.word	0x00000000
        /*00a0*/ 	.short	0x0000
        /*00a2*/ 	.short	0x0000
        /*00a4*/ 	.byte	0x00, 0xf0, 0x21, 0x00


	//----- nvinfo : EIATTR_SPARSE_MMA_MASK
	.align		4
.L_2453:
        /*00a8*/ 	.byte	0x03, 0x50
        /*00aa*/ 	.short	0x0000


	//----- nvinfo : EIATTR_MAXREG_COUNT
	.align		4
        /*00ac*/ 	.byte	0x03, 0x1b
        /*00ae*/ 	.short	0x00ff


	//----- nvinfo : EIATTR_NUM_BARRIERS
	.align		4
        /*00b0*/ 	.byte	0x02, 0x4c
        /*00b2*/ 	.byte	0x01
	.zero		1


	//----- nvinfo : EIATTR_MERCURY_ISA_VERSION
	.align		4
        /*00b4*/ 	.byte	0x03, 0x5f
        /*00b6*/ 	.short	0x0101


	//----- nvinfo : EIATTR_UNUSED_LOAD_BYTE_OFFSET
	.align		4
        /*00b8*/ 	.byte	0x04, 0x44
        /*00ba*/ 	.short	(.L_2455 - .L_2454)


	//   ....[0]....
.L_2454:
        /*00bc*/ 	.word	0x00000640
        /*00c0*/ 	.word	0x0000fff0


	//   ....[1]....
        /*00c4*/ 	.word	0x00000c60
        /*00c8*/ 	.word	0x0000fff0


	//----- nvinfo : EIATTR_COOP_GROUP_MASK_REGIDS
	.align		4
.L_2455:
        /*00cc*/ 	.byte	0x04, 0x29
        /*00ce*/ 	.short	(.L_2457 - .L_2456)


	//   ....[0]....
.L_2456:
        /*00d0*/ 	.word	0xffffffff


	//   ....[1]....
        /*00d4*/ 	.word	0xffffffff


	//   ....[2]....
        /*00d8*/ 	.word	0xffffffff


	//   ....[3]....
        /*00dc*/ 	.word	0xffffffff


	//   ....[4]....
        /*00e0*/ 	.word	0xffffffff


	//   ....[5]....
        /*00e4*/ 	.word	0xffffffff


	//   ....[6]....
        /*00e8*/ 	.word	0xffffffff


	//   ....[7]....
        /*00ec*/ 	.word	0xffffffff


	//   ....[8]....
        /*00f0*/ 	.word	0xffffffff


	//   ....[9]....
        /*00f4*/ 	.word	0xffffffff


	//----- nvinfo : EIATTR_COOP_GROUP_INSTR_OFFSETS
	.align		4
.L_2457:
        /*00f8*/ 	.byte	0x04, 0x28
        /*00fa*/ 	.short	(.L_2459 - .L_2458)


	//   ....[0]....
.L_2458:
        /*00fc*/ 	.word	0x00000490


	//   ....[1]....
        /*0100*/ 	.word	0x000004c0


	//   ....[2]....
        /*0104*/ 	.word	0x00000510


	//   ....[3]....
        /*0108*/ 	.word	0x00000550


	//   ....[4]....
        /*010c*/ 	.word	0x00000570


	//   ....[5]....
        /*0110*/ 	.word	0x00000a80


	//   ....[6]....
        /*0114*/ 	.word	0x00000ac0


	//   ....[7]....
        /*0118*/ 	.word	0x00000af0


	//   ....[8]....
        /*011c*/ 	.word	0x00000b10


	//   ....[9]....
        /*0120*/ 	.word	0x00000b30


	//----- nvinfo : EIATTR_EXIT_INSTR_OFFSETS
	.align		4
.L_2459:
        /*0124*/ 	.byte	0x04, 0x1c
        /*0126*/ 	.short	(.L_2461 - .L_2460)


	//   ....[0]....
.L_2460:
        /*0128*/ 	.word	0x000032a0


	//   ....[1]....
        /*012c*/ 	.word	0x000035d0


	//   ....[2]....
        /*0130*/ 	.word	0x00003810


	//   ....[3]....
        /*0134*/ 	.word	0x00003a50


	//   ....[4]....
        /*0138*/ 	.word	0x00003ca0


	//----- nvinfo : EIATTR_CRS_STACK_SIZE
	.align		4
.L_2461:
        /*013c*/ 	.byte	0x04, 0x1e
        /*013e*/ 	.short	(.L_2463 - .L_2462)
.L_2462:
        /*0140*/ 	.word	0x00000000


	//----- nvinfo : EIATTR_CBANK_PARAM_SIZE
	.align		4
.L_2463:
        /*0144*/ 	.byte	0x03, 0x19
        /*0146*/ 	.short	0x0048


	//----- nvinfo : EIATTR_PARAM_CBANK
	.align		4
        /*0148*/ 	.byte	0x04, 0x0a
        /*014a*/ 	.short	(.L_2465 - .L_2464)
	.align		4
.L_2464:
        /*014c*/ 	.word	index@(.nv.constant0._ZN4vllm31rms_norm_per_block_quant_kernelIfaLb0ELb0ELi128EEEvPT0_PfPKT_S6_PKffiiPS4_l)
        /*0150*/ 	.short	0x0210
        /*0152*/ 	.short	0x0048


	//----- nvinfo : EIATTR_SW_WAR
	.align		4
.L_2465:
        /*0154*/ 	.byte	0x04, 0x36
        /*0156*/ 	.short	(.L_2467 - .L_2466)
.L_2466:
        /*0158*/ 	.word	0x00000008
.L_2467:


//--------------------- .nv.info._ZN4vllm31rms_norm_per_block_quant_kernelIfN3c1013Float8_e4m3fnELb0ELb0ELi128EEEvPT0_PfPKT_S8_PKffiiPS6_l --------------------------
	.section	.nv.info._ZN4vllm31rms_norm_per_block_quant_kernelIfN3c1013Float8_e4m3fnELb0ELb0ELi128EEEvPT0_PfPKT_S8_PKffiiPS6_l,"",@"SHT_CUDA_INFO"
	.sectionflags	@""
	.align	4


	//----- nvinfo : EIATTR_CUDA_API_VERSION
	.align		4
        /*0000*/ 	.byte	0x04, 0x37
        /*0002*/ 	.short	(.L_2469 - .L_2468)
.L_2468:
        /*0004*/ 	.word	0x00000082


	//----- nvinfo : EIATTR_KPARAM_INFO
	.align		4
.L_2469:
        /*0008*/ 	.byte	0x04, 0x17
        /*000a*/ 	.short	(.L_2471 - .L_2470)
.L_2470:
        /*000c*/ 	.word	0x00000000
        /*0010*/ 	.short	0x0009
        /*0012*/ 	.short	0x0040
        /*0014*/ 	.byte	0x00, 0xf0, 0x21, 0x00


	//----- nvinfo : EIATTR_KPARAM_INFO
	.align		4
.L_2471:
        /*0018*/ 	.byte	0x04, 0x17
        /*001a*/ 	.short	(.L_2473 - .L_2472)
.L_2472:
        /*001c*/ 	.word	0x00000000
        /*0020*/ 	.short	0x0008
        /*0022*/ 	.short	0x0038
        /*0024*/ 	.byte	0x00, 0xf0, 0x21, 0x00


	//----- nvinfo : EIATTR_KPARAM_INFO
	.align		4
.L_2473:
        /*0028*/ 	.byte	0x04, 0x17
        /*002a*/ 	.short	(.L_2475 - .L_2474)
.L_2474:
        /*002c*/ 	.word	0x00000000
        /*0030*/ 	.short	0x0007
        /*0032*/ 	.short	0x0030
        /*0034*/ 	.byte	0x00, 0xf0, 0x11, 0x00


	//----- nvinfo : EIATTR_KPARAM_INFO
	.align		4
.L_2475:
        /*0038*/ 	.byte	0x04, 0x17
        /*003a*/ 	.short	(.L_2477 - .L_2476)
.L_2476:
        /*003c*/ 	.word	0x00000000
        /*0040*/ 	.short	0x0006
        /*0042*/ 	.short	0x002c
        /*0044*/ 	.byte	0x00, 0xf0, 0x11, 0x00


	//----- nvinfo : EIATTR_KPARAM_INFO
	.align		4
.L_2477:
        /*0048*/ 	.byte	0x04, 0x17
        /*004a*/ 	.short	(.L_2479 - .L_2478)
.L_2478:
        /*004c*/ 	.word	0x00000000
        /*0050*/ 	.short	0x0005
        /*0052*/ 	.short	0x0028
        /*0054*/ 	.byte	0x00, 0xf0, 0x11, 0x00


	//----- nvinfo : EIATTR_KPARAM_INFO
	.align		4
.L_2479:
        /*0058*/ 	.byte	0x04, 0x17
        /*005a*/ 	.short	(.L_2481 - .L_2480)
.L_2480:
        /*005c*/ 	.word	0x00000000
        /*0060*/ 	.short	0x0004
        /*0062*/ 	.short	0x0020
        /*0064*/ 	.byte	0x00, 0xf0, 0x21, 0x00


	//----- nvinfo : EIATTR_KPARAM_INFO
	.align		4
.L_2481:
        /*0068*/ 	.byte	0x04, 0x17
        /*006a*/ 	.short	(.L_2483 - .L_2482)
.L_2482:
        /*006c*/ 	.word	0x00000000
        /*0070*/ 	.short	0x0003
        /*0072*/ 	.short	0x0018
        /*0074*/ 	.byte	0x00, 0xf0, 0x21, 0x00


	//----- nvinfo : EIATTR_KPARAM_INFO
	.align		4
.L_2483:
        /*0078*/ 	.byte	0x04, 0x17
        /*007a*/ 	.short	(.L_2485 - .L_2484)
.L_2484:
        /*007c*/ 	.word	0x00000000
        /*0080*/ 	.short	0x0002
        /*0082*/ 	.short	0x0010
        /*0084*/ 	.byte	0x00, 0xf0, 0x21, 0x00


	//----- nvinfo : EIATTR_KPARAM_INFO
	.align		4
.L_2485:
        /*0088*/ 	.byte	0x04, 0x17
        /*008a*/ 	.short	(.L_2487 - .L_2486)
.L_2486:
        /*008c*/ 	.word	0x00000000
        /*0090*/ 	.short	0x0001
        /*0092*/ 	.short	0x0008
        /*0094*/ 	.byte	0x00, 0xf0, 0x21, 0x00


	//----- nvinfo : EIATTR_KPARAM_INFO
	.align		4
.L_2487:
        /*0098*/ 	.byte	0x04, 0x17
        /*009a*/ 	.short	(.L_2489 - .L_2488)
.L_2488:
        /*009c*/ 	.word	0x00000000
        /*00a0*/ 	.short	0x0000
        /*00a2*/ 	.short	0x0000
        /*00a4*/ 	.byte	0x00, 0xf0, 0x21, 0x00


	//----- nvinfo : EIATTR_SPARSE_MMA_MASK
	.align		4
.L_2489:
        /*00a8*/ 	.byte	0x03, 0x50
        /*00aa*/ 	.short	0x0000


	//----- nvinfo : EIATTR_MAXREG_COUNT
	.align		4
        /*00ac*/ 	.byte	0x03, 0x1b
        /*00ae*/ 	.short	0x00ff


	//----- nvinfo : EIATTR_NUM_BARRIERS
	.align		4
        /*00b0*/ 	.byte	0x02, 0x4c
        /*00b2*/ 	.byte	0x01
	.zero		1


	//----- nvinfo : EIATTR_MERCURY_ISA_VERSION
	.align		4
        /*00b4*/ 	.byte	0x03, 0x5f
        /*00b6*/ 	.short	0x0101


	//----- nvinfo : EIATTR_UNUSED_LOAD_BYTE_OFFSET
	.align		4
        /*00b8*/ 	.byte	0x04, 0x44
        /*00ba*/ 	.short	(.L_2491 - .L_2490)


	//   ....[0]....
.L_2490:
        /*00bc*/ 	.word	0x00000640
        /*00c0*/ 	.word	0x0000fff0


	//   ....[1]....
        /*00c4*/ 	.word	0x00000c60
        /*00c8*/ 	.word	0x0000fff0


	//----- nvinfo : EIATTR_COOP_GROUP_MASK_REGIDS
	.align		4
.L_2491:
        /*00cc*/ 	.byte	0x04, 0x29
        /*00ce*/ 	.short	(.L_2493 - .L_2492)


	//   ....[0]....
.L_2492:
        /*00d0*/ 	.word	0xffffffff


	//   ....[1]....
        /*00d4*/ 	.word	0xffffffff


	//   ....[2]....
        /*00d8*/ 	.word	0xffffffff


	//   ....[3]....
        /*00dc*/ 	.word	0xffffffff


	//   ....[4]....
        /*00e0*/ 	.word	0xffffffff


	//   ....[5]....
        /*00e4*/ 	.word	0xffffffff


	//   ....[6]....
        /*00e8*/ 	.word	0xffffffff


	//   ....[7]....
        /*00ec*/ 	.word	0xffffffff


	//   ....[8]....
        /*00f0*/ 	.word	0xffffffff


	//   ....[9]....
        /*00f4*/ 	.word	0xffffffff


	//----- nvinfo : EIATTR_COOP_GROUP_INSTR_OFFSETS
	.align		4
.L_2493:
        /*00f8*/ 	.byte	0x04, 0x28
        /*00fa*/ 	.short	(.L_2495 - .L_2494)


	//   ....[0]....
.L_2494:
        /*00fc*/ 	.word	0x00000490


	//   ....[1]....
        /*0100*/ 	.word	0x000004c0


	//   ....[2]....
        /*0104*/ 	.word	0x00000510


	//   ....[3]....
        /*0108*/ 	.word	0x00000550


	//   ....[4]....
        /*010c*/ 	.word	0x00000570


	//   ....[5]....
        /*0110*/ 	.word	0x00000a80


	//   ....[6]....
        /*0114*/ 	.word	0x00000ac0


	//   ....[7]....
        /*0118*/ 	.word	0x00000af0


	//   ....[8]....
        /*011c*/ 	.word	0x00000b10


	//   ....[9]....
        /*0120*/ 	.word	0x00000b30


	//----- nvinfo : EIATTR_EXIT_INSTR_OFFSETS
	.align		4
.L_2495:
        /*0124*/ 	.byte	0x04, 0x1c
        /*0126*/ 	.short	(.L_2497 - .L_2496)


	//   ....[0]....
.L_2496:
        /*0128*/ 	.word	0x000032a0


	//   ....[1]....
        /*012c*/ 	.word	0x000039f0


	//   ....[2]....
        /*0130*/ 	.word	0x00004080


	//   ....[3]....
        /*0134*/ 	.word	0x00004710


	//   ....[4]....
        /*0138*/ 	.word	0x00004db0


	//----- nvinfo : EIATTR_CRS_STACK_SIZE
	.align		4
.L_2497:
        /*013c*/ 	.byte	0x04, 0x1e
        /*013e*/ 	.short	(.L_2499 - .L_2498)
.L_2498:
        /*0140*/ 	.word	0x00000000


	//----- nvinfo : EIATTR_CBANK_PARAM_SIZE
	.align		4
.L_2499:
        /*0144*/ 	.byte	0x03, 0x19
        /*0146*/ 	.short	0x0048


	//----- nvinfo : EIATTR_PARAM_CBANK
	.align		4
        /*0148*/ 	.byte	0x04, 0x0a
        /*014a*/ 	.short	(.L_2501 - .L_2500)
	.align		4
.L_2500:
        /*014c*/ 	.word	index@(.nv.constant0._ZN4vllm31rms_norm_per_block_quant_kernelIfN3c1013Float8_e4m3fnELb0ELb0ELi128EEEvPT0_PfPKT_S8_PKffiiPS6_l)
        /*0150*/ 	.short	0x0210
        /*0152*/ 	.short	0x0048


	//----- nvinfo : EIATTR_SW_WAR
	.align		4
.L_2501:
        /*0154*/ 	.byte	0x04, 0x36
        /*0156*/ 	.short	(.L_2503 - .L_2502)
.L_2502:
        /*0158*/ 	.word	0x00000008
.L_2503:


//--------------------- .nv.info._ZN4vllm31rms_norm_per_block_quant_kernelIfaLb0ELb1ELi128EEEvPT0_PfPKT_S6_PKffiiPS4_l --------------------------
	.section	.nv.info._ZN4vllm31rms_norm_per_block_quant_kernelIfaLb0ELb1ELi128EEEvPT0_PfPKT_S6_PKffiiPS4_l,"",@"SHT_CUDA_INFO"
	.sectionflags	@""
	.align	4


	//----- nvinfo : EIATTR_CUDA_API_VERSION
	.align		4
        /*0000*/ 	.byte	0x04, 0x37
        /*0002*/ 	.short	(.L_2505 - .L_2504)
.L_2504:
        /*0004*/ 	.word	0x00000082


	//----- nvinfo : EIATTR_KPARAM_INFO
	.align		4
.L_2505:
        /*0008*/ 	.byte	0x04, 0x17
        /*000a*/ 	.short	(.L_2507 - .L_2506)
.L_2506:
        /*000c*/ 	.word	0x00000000
        /*0010*/ 	.short	0x0009
        /*0012*/ 	.short	0x0040
        /*0014*/ 	.byte	0x00, 0xf0, 0x21, 0x00


	//----- nvinfo : EIATTR_KPARAM_INFO
	.align		4
.L_2507:
        /*0018*/ 	.byte	0x04, 0x17
        /*001a*/ 	.short	(.L_2509 - .L_2508)
.L_2508:
        /*001c*/ 	.word	0x00000000
        /*0020*/ 	.short	0x0008
        /*0022*/ 	.short	0x0038
        /*0024*/ 	.byte	0x00, 0xf0, 0x21, 0x00


	//----- nvinfo : EIATTR_KPARAM_INFO
	.align		4
.L_2509:
        /*0028*/ 	.byte	0x04, 0x17
        /*002a*/ 	.short	(.L_2511 - .L_2510)
.L_2510:
        /*002c*/ 	.word	0x00000000
        /*0030*/ 	.short	0x0007
        /*0032*/ 	.short	0x0030
        /*0034*/ 	.byte	0x00, 0xf0, 0x11, 0x00


	//----- nvinfo : EIATTR_KPARAM_INFO
	.align		4
.L_2511:
        /*0038*/ 	.byte	0x04, 0x17
        /*003a*/ 	.short	(.L_2513 - .L_2512)
.L_2512:
        /*003c*/ 	.word	0x00000000
        /*0040*/ 	.short	0x0006
        /*0042*/ 	.short	0x002c
        /*0044*/ 	.byte	0x00, 0xf0, 0x11, 0x00


	//----- nvinfo : EIATTR_KPARAM_INFO
	.align		4
.L_2513:
        /*0048*/ 	.byte	0x04, 0x17
        /*004a*/ 	.short	(.L_2515 - .L_2514)
.L_2514:
        /*004c*/ 	.word	0x00000000
        /*0050*/ 	.short	0x0005
        /*0052*/ 	.short	0x0028
        /*0054*/ 	.byte	0x00, 0xf0, 0x11, 0x00


	//----- nvinfo : EIATTR_KPARAM_INFO
	.align		4
.L_2515:
        /*0058*/ 	.byte	0x04, 0x17
        /*005a*/ 	.short	(.L_2517 - .L_2516)
.L_2516:
        /*005c*/ 	.word	0x00000000
        /*0060*/ 	.short	0x0004
        /*0062*/ 	.short	0x0020
        /*0064*/ 	.byte	0x00, 0xf0, 0x21, 0x00


	//----- nvinfo : EIATTR_KPARAM_INFO
	.align		4
.L_2517:
        /*0068*/ 	.byte	0x04, 0x17
        /*006a*/ 	.short	(.L_2519 - .L_2518)
.L_2518:
        /*006c*/ 	.word	0x00000000
        /*0070*/ 	.short	0x0003
        /*0072*/ 	.short	0x0018
        /*0074*/ 	.byte	0x00, 0xf0, 0x21, 0x00


	//----- nvinfo : EIATTR_KPARAM_INFO
	.align		4
.L_2519:
        /*0078*/ 	.byte	0x04, 0x17
        /*007a*/ 	.short	(.L_2521 - .L_2520)
.L_2520:
        /*007c*/ 	.word	0x00000000
        /*0080*/ 	.short	0x0002
        /*0082*/ 	.short	0x0010
        /*0084*/ 	.byte	0x00, 0xf0, 0x21, 0x00


	//----- nvinfo : EIATTR_KPARAM_INFO
	.align		4
.L_2521:
        /*0088*/ 	.byte	0x04, 0x17
        /*008a*/ 	.short	(.L_2523 - .L_2522)
.L_2522:
        /*008c*/ 	.word	0x00000000
        /*0090*/ 	.short	0x0001
        /*0092*/ 	.short	0x0008
        /*0094*/ 	.byte	0x00, 0xf0, 0x21, 0x00


	//----- nvinfo : EIATTR_KPARAM_INFO
	.align		4
.L_2523:
        /*0098*/ 	.byte	0x04, 0x17
        /*009a*/ 	.short	(.L_2525 - .L_2524)
.L_2524:
        /*009c*/ 	.word	0x00000000
        /*00a0*/ 	.short	0x0000
        /*00a2*/ 	.short	0x0000
        /*00a4*/ 	.byte	0x00, 0xf0, 0x21, 0x00


	//----- nvinfo : EIATTR_SPARSE_MMA_MASK
	.align		4
.L_2525:
        /*00a8*/ 	.byte	0x03, 0x50
        /*00aa*/ 	.short	0x0000


	//----- nvinfo : EIATTR_MAXREG_COUNT
	.align		4
        /*00ac*/ 	.byte	0x03, 0x1b
        /*00ae*/ 	.short	0x00ff


	//----- nvinfo : EIATTR_NUM_BARRIERS
	.align		4
        /*00b0*/ 	.byte	0x02, 0x4c
        /*00b2*/ 	.byte	0x01
	.zero		1


	//----- nvinfo : EIATTR_MERCURY_ISA_VERSION
	.align		4
        /*00b4*/ 	.byte	0x03, 0x5f
        /*00b6*/ 	.short	0x0101


	//----- nvinfo : EIATTR_UNUSED_LOAD_BYTE_OFFSET
	.align		4
        /*00b8*/ 	.byte	0x04, 0x44
        /*00ba*/ 	.short	(.L_2527 - .L_2526)


	//   ....[0]....
.L_2526:
        /*00bc*/ 	.word	0x00000640
        /*00c0*/ 	.word	0x0000fff0


	//   ....[1]....
        /*00c4*/ 	.word	0x00000c60
        /*00c8*/ 	.word	0x0000fff0


	//----- nvinfo : EIATTR_COOP_GROUP_MASK_REGIDS
	.align		4
.L_2527:
        /*00cc*/ 	.byte	0x04, 0x29
        /*00ce*/ 	.short	(.L_2529 - .L_2528)


	//   ....[0]....
.L_2528:
        /*00d0*/ 	.word	0xffffffff


	//   ....[1]....
        /*00d4*/ 	.word	0xffffffff


	//   ....[2]....
        /*00d8*/ 	.word	0xffffffff


	//   ....[3]....
        /*00dc*/ 	.word	0xffffffff


	//   ....[4]....
        /*00e0*/ 	.word	0xffffffff


	//   ....[5]....
        /*00e4*/ 	.word	0xffffffff


	//   ....[6]....
        /*00e8*/ 	.word	0xffffffff


	//   ....[7]....
        /*00ec*/ 	.word	0xffffffff


	//   ....[8]....
        /*00f0*/ 	.word	0xffffffff


	//   ....[9]....
        /*00f4*/ 	.word	0xffffffff


	//----- nvinfo : EIATTR_COOP_GROUP_INSTR_OFFSETS
	.align		4
.L_2529:
        /*00f8*/ 	.byte	0x04, 0x28
        /*00fa*/ 	.short	(.L_2531 - .L_2530)


	//   ....[0]....
.L_2530:
        /*00fc*/ 	.word	0x00000490


	//   ....[1]....
        /*0100*/ 	.word	0x000004c0


	//   ....[2]....
        /*0104*/ 	.word	0x00000510


	//   ....[3]....
        /*0108*/ 	.word	0x00000550


	//   ....[4]....
        /*010c*/ 	.word	0x00000570


	//   ....[5]....
        /*0110*/ 	.word	0x00000a80


	//   ....[6]....
        /*0114*/ 	.word	0x00000ac0


	//   ....[7]....
        /*0118*/ 	.word	0x00000af0


	//   ....[8]....
        /*011c*/ 	.word	0x00000b10


	//   ....[9]....
        /*0120*/ 	.word	0x00000b30


	//----- nvinfo : EIATTR_EXIT_INSTR_OFFSETS
	.align		4
.L_2531:
        /*0124*/ 	.byte	0x04, 0x1c
        /*0126*/ 	.short	(.L_2533 - .L_2532)


	//   ....[0]....
.L_2532:
        /*0128*/ 	.word	0x000034f0


	//   ....[1]....
        /*012c*/ 	.word	0x00003a50


	//   ....[2]....
        /*0130*/ 	.word	0x00003cb0


	//   ....[3]....
        /*0134*/ 	.word	0x00003f00


	//   ....[4]....
        /*0138*/ 	.word	0x00004160


	//----- nvinfo : EIATTR_CRS_STACK_SIZE
	.align		4
.L_2533:
        /*013c*/ 	.byte	0x04, 0x1e
        /*013e*/ 	.short	(.L_2535 - .L_2534)
.L_2534:
        /*0140*/ 	.word	0x00000000


	//----- nvinfo : EIATTR_CBANK_PARAM_SIZE
	.align		4
.L_2535:
        /*0144*/ 	.byte	0x03, 0x19
        /*0146*/ 	.short	0x0048


	//----- nvinfo : EIATTR_PARAM_CBANK
	.align		4
        /*0148*/ 	.byte	0x04, 0x0a
        /*014a*/ 	.short	(.L_2537 - .L_2536)
	.align		4
.L_2536:
        /*014c*/ 	.word	index@(.nv.constant0._ZN4vllm31rms_norm_per_block_quant_kernelIfaLb0ELb1ELi128EEEvPT0_PfPKT_S6_PKffiiPS4_l)
        /*0150*/ 	.short	0x0210
        /*0152*/ 	.short	0x0048


	//----- nvinfo : EIATTR_SW_WAR
	.align		4
.L_2537:
        /*0154*/ 	.byte	0x04, 0x36
        /*0156*/ 	.short	(.L_2539 - .L_2538)
.L_2538:
        /*0158*/ 	.word	0x00000008
.L_2539:


//--------------------- .nv.info._ZN4vllm31rms_norm_per_block_quant_kernelIfN3c1013Float8_e4m3fnELb0ELb1ELi128EEEvPT0_PfPKT_S8_PKffiiPS6_l --------------------------
	.section	.nv.info._ZN4vllm31rms_norm_per_block_quant_kernelIfN3c1013Float8_e4m3fnELb0ELb1ELi128EEEvPT0_PfPKT_S8_PKffiiPS6_l,"",@"SHT_CUDA_INFO"
	.sectionflags	@""
	.align	4


	//----- nvinfo : EIATTR_CUDA_API_VERSION
	.align		4
        /*0000*/ 	.byte	0x04, 0x37
        /*0002*/ 	.short	(.L_2541 - .L_2540)
.L_2540:
        /*0004*/ 	.word	0x00000082


	//----- nvinfo : EIATTR_KPARAM_INFO
	.align		4
.L_2541:
        /*0008*/ 	.byte	0x04, 0x17
        /*000a*/ 	.short	(.L_2543 - .L_2542)
.L_2542:
        /*000c*/ 	.word	0x00000000
        /*0010*/ 	.short	0x0009
        /*0012*/ 	.short	0x0040
        /*0014*/ 	.byte	0x00, 0xf0, 0x21, 0x00


	//----- nvinfo : EIATTR_KPARAM_INFO
	.align		4
.L_2543:
        /*0018*/ 	.byte	0x04, 0x17
        /*001a*/ 	.short	(.L_2545 - .L_2544)
.L_2544:
        /*001c*/ 	.word	0x00000000
        /*0020*/ 	.short	0x0008
        /*0022*/ 	.short	0x0038
        /*0024*/ 	.byte	0x00, 0xf0, 0x21, 0x00


	//----- nvinfo : EIATTR_KPARAM_INFO
	.align		4
.L_2545:
        /*0028*/ 	.byte	0x04, 0x17
        /*002a*/ 	.short	(.L_2547 - .L_2546)
.L_2546:
        /*002c*/ 	.word	0x00000000
        /*0030*/ 	.short	0x0007
        /*0032*/ 	.short	0x0030
        /*0034*/ 	.byte	0x00, 0xf0, 0x11, 0x00


	//----- nvinfo : EIATTR_KPARAM_INFO
	.align		4
.L_2547:
        /*0038*/ 	.byte	0x04, 0x17
        /*003a*/ 	.short	(.L_2549 - .L_2548)
.L_2548:
        /*003c*/ 	.word	0x00000000
        /*0040*/ 	.short	0x0006
        /*0042*/ 	.short	0x002c
        /*0044*/ 	.byte	0x00, 0xf0, 0x11, 0x00


	//----- nvinfo : EIATTR_KPARAM_INFO
	.align		4
.L_2549:
        /*0048*/ 	.byte	0x04, 0x17
        /*004a*/ 	.short	(.L_2551 - .L_2550)
.L_2550:
        /*004c*/ 	.word	0x00000000
        /*0050*/ 	.short	0x0005
        /*0052*/ 	.short	0x0028
        /*0054*/ 	.byte	0x00, 0xf0, 0x11, 0x00


	//----- nvinfo : EIATTR_KPARAM_INFO
	.align		4
.L_2551:
        /*0058*/ 	.byte	0x04, 0x17
        /*005a*/ 	.short	(.L_2553 - .L_2552)
.L_2552:
        /*005c*/ 	.word	0x00000000
        /*0060*/ 	.short	0x0004
        /*0062*/ 	.short	0x0020
        /*0064*/ 	.byte	0x00, 0xf0, 0x21, 0x00


	//----- nvinfo : EIATTR_KPARAM_INFO
	.align		4
.L_2553:
        /*0068*/ 	.byte	0x04, 0x17
        /*006a*/ 	.short	(.L_2555 - .L_2554)
.L_2554:
        /*006c*/ 	.word	0x00000000
        /*0070*/ 	.short	0x0003
        /*0072*/ 	.short	0x0018
        /*0074*/ 	.byte	0x00, 0xf0, 0x21, 0x00


	//----- nvinfo : EIATTR_KPARAM_INFO
	.align		4
.L_2555:
        /*0078*/ 	.byte	0x04, 0x17
        /*007a*/ 	.short	(.L_2557 - .L_2556)
.L_2556:
        /*007c*/ 	.word	0x00000000
        /*0080*/ 	.short	0x0002
        /*0082*/ 	.short	0x0010
        /*0084*/ 	.byte	0x00, 0xf0, 0x21, 0x00


	//----- nvinfo : EIATTR_KPARAM_INFO
	.align		4
.L_2557:
        /*0088*/ 	.byte	0x04, 0x17
        /*008a*/ 	.short	(.L_2559 - .L_2558)
.L_2558:
        /*008c*/ 	.word	0x00000000
        /*0090*/ 	.short	0x0001
        /*0092*/ 	.short	0x0008
        /*0094*/ 	.byte	0x00, 0xf0, 0x21, 0x00


	//----- nvinfo : EIATTR_KPARAM_INFO
	.align		4
.L_2559:
        /*0098*/ 	.byte	0x04, 0x17
        /*009a*/ 	.short	(.L_2561 - .L_2560)
.L_2560:
        /*009c*/ 	.word	0x00000000
        /*00a0*/ 	.short	0x0000
        /*00a2*/ 	.short	0x0000
        /*00a4*/ 	.byte	0x00, 0xf0, 0x21, 0x00


	//----- nvinfo : EIATTR_SPARSE_MMA_MASK
	.align		4
.L_2561:
        /*00a8*/ 	.byte	0x03, 0x50
        /*00aa*/ 	.short	0x0000


	//----- nvinfo : EIATTR_MAXREG_COUNT
	.align		4
        /*00ac*/ 	.byte	0x03, 0x1b
        /*00ae*/ 	.short	0x00ff


	//----- nvinfo : EIATTR_NUM_BARRIERS
	.align		4
        /*00b0*/ 	.byte	0x02, 0x4c
        /*00b2*/ 	.byte	0x01
	.zero		1


	//----- nvinfo : EIATTR_MERCURY_ISA_VERSION
	.align		4
        /*00b4*/ 	.byte	0x03, 0x5f
        /*00b6*/ 	.short	0x0101


	//----- nvinfo : EIATTR_UNUSED_LOAD_BYTE_OFFSET
	.align		4
        /*00b8*/ 	.byte	0x04, 0x44
        /*00ba*/ 	.short	(.L_2563 - .L_2562)


	//   ....[0]....
.L_2562:
        /*00bc*/ 	.word	0x00000640
        /*00c0*/ 	.word	0x0000fff0


	//   ....[1]....
        /*00c4*/ 	.word	0x00000c60
        /*00c8*/ 	.word	0x0000fff0


	//----- nvinfo : EIATTR_COOP_GROUP_MASK_REGIDS
	.align		4
.L_2563:
        /*00cc*/ 	.byte	0x04, 0x29
        /*00ce*/ 	.short	(.L_2565 - .L_2564)


	//   ....[0]....
.L_2564:
        /*00d0*/ 	.word	0xffffffff


	//   ....[1]....
        /*00d4*/ 	.word	0xffffffff


	//   ....[2]....
        /*00d8*/ 	.word	0xffffffff


	//   ....[3]....
        /*00dc*/ 	.word	0xffffffff


	//   ....[4]....
        /*00e0*/ 	.word	0xffffffff


	//   ....[5]....
        /*00e4*/ 	.word	0xffffffff


	//   ....[6]....
        /*00e8*/ 	.word	0xffffffff


	//   ....[7]....
        /*00ec*/ 	.word	0xffffffff


	//   ....[8]....
        /*00f0*/ 	.word	0xffffffff


	//   ....[9]....
        /*00f4*/ 	.word	0xffffffff


	//----- nvinfo : EIATTR_COOP_GROUP_INSTR_OFFSETS
	.align		4
.L_2565:
        /*00f8*/ 	.byte	0x04, 0x28
        /*00fa*/ 	.short	(.L_2567 - .L_2566)


	//   ....[0]....
.L_2566:
        /*00fc*/ 	.word	0x00000490


	//   ....[1]....
        /*0100*/ 	.word	0x000004c0


	//   ....[2]....
        /*0104*/ 	.word	0x00000510


	//   ....[3]....
        /*0108*/ 	.word	0x00000550


	//   ....[4]....
        /*010c*/ 	.word	0x00000570


	//   ....[5]....
        /*0110*/ 	.word	0x00000a80


	//   ....[6]....
        /*0114*/ 	.word	0x00000ac0


	//   ....[7]....
        /*0118*/ 	.word	0x00000af0


	//   ....[8]....
        /*011c*/ 	.word	0x00000b10


	//   ....[9]....
        /*0120*/ 	.word	0x00000b30


	//----- nvinfo : EIATTR_EXIT_INSTR_OFFSETS
	.align		4
.L_2567:
        /*0124*/ 	.byte	0x04, 0x1c
        /*0126*/ 	.short	(.L_2569 - .L_2568)


	//   ....[0]....
.L_2568:
        /*0128*/ 	.word	0x000034e0


	//   ....[1]....
        /*012c*/ 	.word	0x00003e40


	//   ....[2]....
        /*0130*/ 	.word	0x000044e0


	//   ....[3]....
        /*0134*/ 	.word	0x00004b80


	//   ....[4]....
        /*0138*/ 	.word	0x00005230


	//----- nvinfo : EIATTR_CRS_STACK_SIZE
	.align		4
.L_2569:
        /*013c*/ 	.byte	0x04, 0x1e
        /*013e*/ 	.short	(.L_2571 - .L_2570)
.L_2570:
        /*0140*/ 	.word	0x00000000


	//----- nvinfo : EIATTR_CBANK_PARAM_SIZE
	.align		4
.L_2571:
        /*0144*/ 	.byte	0x03, 0x19
        /*0146*/ 	.short	0x0048


	//----- nvinfo : EIATTR_PARAM_CBANK
	.align		4
        /*0148*/ 	.byte	0x04, 0x0a
        /*014a*/ 	.short	(.L_2573 - .L_2572)
	.align		4
.L_2572:
        /*014c*/ 	.word	index@(.nv.constant0._ZN4vllm31rms_norm_per_block_quant_kernelIfN3c1013Float8_e4m3fnELb0ELb1ELi128EEEvPT0_PfPKT_S8_PKffiiPS6_l)
        /*0150*/ 	.short	0x0210
        /*0152*/ 	.short	0x0048


	//----- nvinfo : EIATTR_SW_WAR
	.align		4
.L_2573:
        /*0154*/ 	.byte	0x04, 0x36
        /*0156*/ 	.short	(.L_2575 - .L_2574)
.L_2574:
        /*0158*/ 	.word	0x00000008
.L_2575:


//--------------------- .nv.info._ZN4vllm31rms_norm_per_block_quant_kernelIfaLb1ELb0ELi128EEEvPT0_PfPKT_S6_PKffiiPS4_l --------------------------
	.section	.nv.info._ZN4vllm31rms_norm_per_block_quant_kernelIfaLb1ELb0ELi128EEEvPT0_PfPKT_S6_PKffiiPS4_l,"",@"SHT_CUDA_INFO"
	.sectionflags	@""
	.align	4


	//----- nvinfo : EIATTR_CUDA_API_VERSION
	.align		4
        /*0000*/ 	.byte	0x04, 0x37
        /*0002*/ 	.short	(.L_2577 - .L_2576)
.L_2576:
        /*0004*/ 	.word	0x00000082


	//----- nvinfo : EIATTR_KPARAM_INFO
	.align		4
.L_2577:
        /*0008*/ 	.byte	0x04, 0x17
        /*000a*/ 	.short	(.L_2579 - .L_2578)
.L_2578:
        /*000c*/ 	.word	0x00000000
        /*0010*/ 	.short	0x0009
        /*0012*/ 	.short	0x0040
        /*0014*/ 	.byte	0x00, 0xf0, 0x21, 0x00


	//----- nvinfo : EIATTR_KPARAM_INFO
	.align		4
.L_2579:
        /*0018*/ 	.byte	0x04, 0x17
        /*001a*/ 	.short	(.L_2581 - .L_2580)
.L_2580:
        /*001c*/ 	.word	0x00000000
        /*0020*/ 	.short	0x0008
        /*0022*/ 	.short	0x0038
        /*0024*/ 	.byte	0x00, 0xf0, 0x21, 0x00


	//----- nvinfo : EIATTR_KPARAM_INFO
	.align		4
.L_2581:
        /*0028*/ 	.byte	0x04, 0x17
        /*002a*/ 	.short	(.L_2583 - .L_2582)
.L_2582:
        /*002c*/ 	.word	0x00000000
        /*0030*/ 	.short	0x0007
        /*0032*/ 	.short	0x0030
        /*0034*/ 	.byte	0x00, 0xf0, 0x11, 0x00


	//----- nvinfo : EIATTR_KPARAM_INFO
	.align		4
.L_2583:
        /*0038*/ 	.byte	0x04, 0x17
        /*003a*/ 	.short	(.L_2585 - .L_2584)
.L_2584:
        /*003c*/ 	.word	0x00000000
        /*0040*/ 	.short	0x0006
        /*0042*/ 	.short	0x002c
        /*0044*/ 	.byte	0x00, 0xf0, 0x11, 0x00


	//----- nvinfo : EIATTR_KPARAM_INFO
	.align		4
.L_2585:
        /*0048*/ 	.byte	0x04, 0x17
        /*004a*/ 	.short	(.L_2587 - .L_2586)
.L_2586:
        /*004c*/ 	.word	0x00000000
        /*0050*/ 	.short	0x0005
        /*0052*/ 	.short	0x0028
        /*0054*/ 	.byte	0x00, 0xf0, 0x11, 0x00


	//----- nvinfo : EIATTR_KPARAM_INFO
	.align		4
.L_2587:
        /*0058*/ 	.byte	0x04, 0x17
        /*005a*/ 	.short	(.L_2589 - .L_2588)
.L_2588:
        /*005c*/ 	.word	0x00000000
        /*0060*/ 	.short	0x0004
        /*0062*/ 	.short	0x0020
        /*0064*/ 	.byte	0x00, 0xf0, 0x21, 0x00


	//----- nvinfo : EIATTR_KPARAM_INFO
	.align		4
.L_2589:
        /*0068*/ 	.byte	0x04, 0x17
        /*006a*/ 	.short	(.L_2591 - .L_2590)
.L_2590:
        /*006c*/ 	.word	0x00000000
        /*0070*/ 	.short	0x0003
        /*0072*/ 	.short	0x0018
        /*0074*/ 	.byte	0x00, 0xf0, 0x21, 0x00


	//----- nvinfo : EIATTR_KPARAM_INFO
	.align		4
.L_2591:
        /*0078*/ 	.byte	0x04, 0x17
        /*007a*/ 	.short	(.L_2593 - .L_2592)
.L_2592:
        /*007c*/ 	.word	0x00000000
        /*0080*/ 	.short	0x0002
        /*0082*/ 	.short	0x0010
        /*0084*/ 	.byte	0x00, 0xf0, 0x21, 0x00


	//----- nvinfo : EIATTR_KPARAM_INFO
	.align		4
.L_2593:
        /*0088*/ 	.byte	0x04, 0x17
        /*008a*/ 	.short	(.L_2595 - .L_2594)
.L_2594:
        /*008c*/ 	.word	0x00000000
        /*0090*/ 	.short	0x0001
        /*0092*/ 	.short	0x0008
        /*0094*/ 	.byte	0x00, 0xf0, 0x21, 0x00


	//----- nvinfo : EIATTR_KPARAM_INFO
	.align		4
.L_2595:
        /*0098*/ 	.byte	0x04, 0x17
        /*009a*/ 	.short	(.L_2597 - .L_2596)
.L_2596:
        /*009c*/ 	.word	0x00000000
        /*00a0*/ 	.short	0x0000
        /*00a2*/ 	.short	0x0000
        /*00a4*/ 	.byte	0x00, 0xf0, 0x21, 0x00


	//----- nvinfo : EIATTR_SPARSE_MMA_MASK
	.align		4
.L_2597:
        /*00a8*/ 	.byte	0x03, 0x50
        /*00aa*/ 	.short	0x0000


	//----- nvinfo : EIATTR_MAXREG_COUNT
	.align		4
        /*00ac*/ 	.byte	0x03, 0x1b
        /*00ae*/ 	.short	0x00ff


	//----- nvinfo : EIATTR_NUM_BARRIERS
	.align		4
        /*00b0*/ 	.byte	0x02, 0x4c
        /*00b2*/ 	.byte	0x01
	.zero		1


	//----- nvinfo : EIATTR_MERCURY_ISA_VERSION
	.align		4
        /*00b4*/ 	.byte	0x03, 0x5f
        /*00b6*/ 	.short	0x0101


	//----- nvinfo : EIATTR_UNUSED_LOAD_BYTE_OFFSET
	.align		4
        /*00b8*/ 	.byte	0x04, 0x44
        /*00ba*/ 	.short	(.L_2599 - .L_2598)


	//   ....[0]....
.L_2598:
        /*00bc*/ 	.word	0x000008b0
        /*00c0*/ 	.word	0x0000fff0


	//   ....[1]....
        /*00c4*/ 	.word	0x00000ed0
        /*00c8*/ 	.word	0x0000fff0


	//----- nvinfo : EIATTR_COOP_GROUP_MASK_REGIDS
	.align		4
.L_2599:
        /*00cc*/ 	.byte	0x04, 0x29
        /*00ce*/ 	.short	(.L_2601 - .L_2600)


	//   ....[0]....
.L_2600:
        /*00d0*/ 	.word	0xffffffff


	//   ....[1]....
        /*00d4*/ 	.word	0xffffffff


	//   ....[2]....
        /*00d8*/ 	.word	0xffffffff


	//   ....[3]....
        /*00dc*/ 	.word	0xffffffff


	//   ....[4]....
        /*00e0*/ 	.word	0xffffffff


	//   ....[5]....
        /*00e4*/ 	.word	0xffffffff


	//   ....[6]....
        /*00e8*/ 	.word	0xffffffff


	//   ....[7]....
        /*00ec*/ 	.word	0xffffffff


	//   ....[8]....
        /*00f0*/ 	.word	0xffffffff


	//   ....[9]....
        /*00f4*/ 	.word	0xffffffff


	//----- nvinfo : EIATTR_COOP_GROUP_INSTR_OFFSETS
	.align		4
.L_2601:
        /*00f8*/ 	.byte	0x04, 0x28
        /*00fa*/ 	.short	(.L_2603 - .L_2602)


	//   ....[0]....
.L_2602:
        /*00fc*/ 	.word	0x00000700


	//   ....[1]....
        /*0100*/ 	.word	0x00000750


	//   ....[2]....
        /*0104*/ 	.word	0x000007a0


	//   ....[3]....
        /*0108*/ 	.word	0x000007c0


	//   ....[4]....
        /*010c*/ 	.word	0x000007e0


	//   ....[5]....
        /*0110*/ 	.word	0x00000cf0


	//   ....[6]....
        /*0114*/ 	.word	0x00000d30


	//   ....[7]....
        /*0118*/ 	.word	0x00000d60


	//   ....[8]....
        /*011c*/ 	.word	0x00000d80


	//   ....[9]....
        /*0120*/ 	.word	0x00000da0


	//----- nvinfo : EIATTR_EXIT_INSTR_OFFSETS
	.align		4
.L_2603:
        /*0124*/ 	.byte	0x04, 0x1c
        /*0126*/ 	.short	(.L_2605 - .L_2604)


	//   ....[0]....
.L_2604:
        /*0128*/ 	.word	0x00003820


	//   ....[1]....
        /*012c*/ 	.word	0x00003be0


	//   ....[2]....
        /*0130*/ 	.word	0x00003eb0


	//   ....[3]....
        /*0134*/ 	.word	0x00004180


	//   ....[4]....
        /*0138*/ 	.word	0x00004460


	//----- nvinfo : EIATTR_CRS_STACK_SIZE
	.align		4
.L_2605:
        /*013c*/ 	.byte	0x04, 0x1e
        /*013e*/ 	.short	(.L_2607 - .L_2606)
.L_2606:
        /*0140*/ 	.word	0x00000000


	//----- nvinfo : EIATTR_CBANK_PARAM_SIZE
	.align		4
.L_2607:
        /*0144*/ 	.byte	0x03, 0x19
        /*0146*/ 	.short	0x0048


	//----- nvinfo : EIATTR_PARAM_CBANK
	.align		4
        /*0148*/ 	.byte	0x04, 0x0a
        /*014a*/ 	.short	(.L_2609 - .L_2608)
	.align		4
.L_2608:
        /*014c*/ 	.word	index@(.nv.constant0._ZN4vllm31rms_norm_per_block_quant_kernelIfaLb1ELb0ELi128EEEvPT0_PfPKT_S6_PKffiiPS4_l)
        /*0150*/ 	.short	0x0210
        /*0152*/ 	.short	0x0048


	//----- nvinfo : EIATTR_SW_WAR
	.align		4
.L_2609:
        /*0154*/ 	.byte	0x04, 0x36
        /*0156*/ 	.short	(.L_2611 - .L_2610)
.L_2610:
        /*0158*/ 	.word	0x00000008
.L_2611:


//--------------------- .nv.info._ZN4vllm31rms_norm_per_block_quant_kernelIfN3c1013Float8_e4m3fnELb1ELb0ELi128EEEvPT0_PfPKT_S8_PKffiiPS6_l --------------------------
	.section	.nv.info._ZN4vllm31rms_norm_per_block_quant_kernelIfN3c1013Float8_e4m3fnELb1ELb0ELi128EEEvPT0_PfPKT_S8_PKffiiPS6_l,"",@"SHT_CUDA_INFO"
	.sectionflags	@""
	.align	4


	//----- nvinfo : EIATTR_CUDA_API_VERSION
	.align		4
        /*0000*/ 	.byte	0x04, 0x37
        /*0002*/ 	.short	(.L_2613 - .L_2612)
.L_2612:
        /*0004*/ 	.word	0x00000082


	//----- nvinfo : EIATTR_KPARAM_INFO
	.align		4
.L_2613:
        /*0008*/ 	.byte	0x04, 0x17
        /*000a*/ 	.short	(.L_2615 - .L_2614)
.L_2614:
        /*000c*/ 	.word	0x00000000
        /*0010*/ 	.short	0x0009
        /*0012*/ 	.short	0x0040
        /*0014*/ 	.byte	0x00, 0xf0, 0x21, 0x00


	//----- nvinfo : EIATTR_KPARAM_INFO
	.align		4
.L_2615:
        /*0018*/ 	.byte	0x04, 0x17
        /*001a*/ 	.short	(.L_2617 - .L_2616)
.L_2616:
        /*001c*/ 	.word	0x00000000
        /*0020*/ 	.short	0x0008
        /*0022*/ 	.short	0x0038
        /*0024*/ 	.byte	0x00, 0xf0, 0x21, 0x00


	//----- nvinfo : EIATTR_KPARAM_INFO
	.align		4
.L_2617:
        /*0028*/ 	.byte	0x04, 0x17
        /*002a*/ 	.short	(.L_2619 - .L_2618)
.L_2618:
        /*002c*/ 	.word	0x00000000
        /*0030*/ 	.short	0x0007
        /*0032*/ 	.short	0x0030
        /*0034*/ 	.byte	0x00, 0xf0, 0x11, 0x00


	//----- nvinfo : EIATTR_KPARAM_INFO
	.align		4
.L_2619:
        /*0038*/ 	.byte	0x04, 0x17
        /*003a*/ 	.short	(.L_2621 - .L_2620)
.L_2620:
        /*003c*/ 	.word	0x00000000
        /*0040*/ 	.short	0x0006
        /*0042*/ 	.short	0x002c
        /*0044*/ 	.byte	0x00, 0xf0, 0x11, 0x00


	//----- nvinfo : EIATTR_KPARAM_INFO
	.align		4
.L_2621:
        /*0048*/ 	.byte	0x04, 0x17
        /*004a*/ 	.short	(.L_2623 - .L_2622)
.L_2622:
        /*004c*/ 	.word	0x00000000
        /*0050*/ 	.short	0x0005
        /*0052*/ 	.short	0x0028
        /*0054*/ 	.byte	0x00, 0xf0, 0x11, 0x00


	//----- nvinfo : EIATTR_KPARAM_INFO
	.align		4
.L_2623:
        /*0058*/ 	.byte	0x04, 0x17
        /*005a*/ 	.short	(.L_2625 - .L_2624)
.L_2624:
        /*005c*/ 	.word	0x00000000
        /*0060*/ 	.short	0x0004
        /*0062*/ 	.short	0x0020
        /*0064*/ 	.byte	0x00, 0xf0, 0x21, 0x00


	//----- nvinfo : EIATTR_KPARAM_INFO
	.align		4
.L_2625:
        /*0068*/ 	.byte	0x04, 0x17
        /*006a*/ 	.short	(.L_2627 - .L_2626)
.L_2626:
        /*006c*/ 	.word	0x00000000
        /*0070*/ 	.short	0x0003
        /*0072*/ 	.short	0x0018
        /*0074*/ 	.byte	0x00, 0xf0, 0x21, 0x00


	//----- nvinfo : EIATTR_KPARAM_INFO
	.align		4
.L_2627:
        /*0078*/ 	.byte	0x04, 0x17
        /*007a*/ 	.short	(.L_2629 - .L_2628)
.L_2628:
        /*007c*/ 	.word	0x00000000
        /*0080*/ 	.short	0x0002
        /*0082*/ 	.short	0x0010
        /*0084*/ 	.byte	0x00, 0xf0, 0x21, 0x00


	//----- nvinfo : EIATTR_KPARAM_INFO
	.align		4
.L_2629:
        /*0088*/ 	.byte	0x04, 0x17
        /*008a*/ 	.short	(.L_2631 - .L_2630)
.L_2630:
        /*008c*/ 	.word	0x00000000
        /*0090*/ 	.short	0x0001
        /*0092*/ 	.short	0x0008
        /*0094*/ 	.byte	0x00, 0xf0, 0x21, 0x00


	//----- nvinfo : EIATTR_KPARAM_INFO
	.align		4
.L_2631:
        /*0098*/ 	.byte	0x04, 0x17
        /*009a*/ 	.short	(.L_2633 - .L_2632)
.L_2632:
        /*009c*/ 	.word	0x00000000
        /*00a0*/ 	.short	0x0000
        /*00a2*/ 	.short	0x0000
        /*00a4*/ 	.byte	0x00, 0xf0, 0x21, 0x00


	//----- nvinfo : EIATTR_SPARSE_MMA_MASK
	.align		4
.L_2633:
        /*00a8*/ 	.byte	0x03, 0x50
        /*00aa*/ 	.short	0x0000


	//----- nvinfo : EIATTR_MAXREG_COUNT
	.align		4
        /*00ac*/ 	.byte	0x03, 0x1b
        /*00ae*/ 	.short	0x00ff


	//----- nvinfo : EIATTR_NUM_BARRIERS
	.align		4
        /*00b0*/ 	.byte	0x02, 0x4c
        /*00b2*/ 	.byte	0x01
	.zero		1


	//----- nvinfo : EIATTR_MERCURY_ISA_VERSION
	.align		4
        /*00b4*/ 	.byte	0x03, 0x5f
        /*00b6*/ 	.short	0x0101


	//----- nvinfo : EIATTR_UNUSED_LOAD_BYTE_OFFSET
	.align		4
        /*00b8*/ 	.byte	0x04, 0x44
        /*00ba*/ 	.short	(.L_2635 - .L_2634)


	//   ....[0]....
.L_2634:
        /*00bc*/ 	.word	0x00000890
        /*00c0*/ 	.word	0x0000fff0


	//   ....[1]....
        /*00c4*/ 	.word	0x00000eb0
        /*00c8*/ 	.word	0x0000fff0


	//----- nvinfo : EIATTR_COOP_GROUP_MASK_REGIDS
	.align		4
.L_2635:
        /*00cc*/ 	.byte	0x04, 0x29
        /*00ce*/ 	.short	(.L_2637 - .L_2636)


	//   ....[0]....
.L_2636:
        /*00d0*/ 	.word	0xffffffff


	//   ....[1]....
        /*00d4*/ 	.word	0xffffffff


	//   ....[2]....
        /*00d8*/ 	.word	0xffffffff


	//   ....[3]....
        /*00dc*/ 	.word	0xffffffff


	//   ....[4]....
        /*00e0*/ 	.word	0xffffffff


	//   ....[5]....
        /*00e4*/ 	.word	0xffffffff


	//   ....[6]....
        /*00e8*/ 	.word	0xffffffff


	//   ....[7]....
        /*00ec*/ 	.word	0xffffffff


	//   ....[8]....
        /*00f0*/ 	.word	0xffffffff


	//   ....[9]....
        /*00f4*/ 	.word	0xffffffff


	//----- nvinfo : EIATTR_COOP_GROUP_INSTR_OFFSETS
	.align		4
.L_2637:
        /*00f8*/ 	.byte	0x04, 0x28
        /*00fa*/ 	.short	(.L_2639 - .L_2638)


	//   ....[0]....
.L_2638:
        /*00fc*/ 	.word	0x000006e0


	//   ....[1]....
        /*0100*/ 	.word	0x00000710


	//   ....[2]....
        /*0104*/ 	.word	0x00000760


	//   ....[3]....
        /*0108*/ 	.word	0x000007a0


	//   ....[4]....
        /*010c*/ 	.word	0x000007c0


	//   ....[5]....
        /*0110*/ 	.word	0x00000cd0


	//   ....[6]....
        /*0114*/ 	.word	0x00000d10


	//   ....[7]....
        /*0118*/ 	.word	0x00000d40


	//   ....[8]....
        /*011c*/ 	.word	0x00000d60


	//   ....[9]....
        /*0120*/ 	.word	0x00000d80


	//----- nvinfo : EIATTR_EXIT_INSTR_OFFSETS
	.align		4
.L_2639:
        /*0124*/ 	.byte	0x04, 0x1c
        /*0126*/ 	.short	(.L_2641 - .L_2640)


	//   ....[0]....
.L_2640:
        /*0128*/ 	.word	0x00003750


	//   ....[1]....
        /*012c*/ 	.word	0x00003f10


	//   ....[2]....
        /*0130*/ 	.word	0x00004630


	//   ....[3]....
        /*0134*/ 	.word	0x00004d50


	//   ....[4]....
        /*0138*/ 	.word	0x00005480


	//----- nvinfo : EIATTR_CRS_STACK_SIZE
	.align		4
.L_2641:
        /*013c*/ 	.byte	0x04, 0x1e
        /*013e*/ 	.short	(.L_2643 - .L_2642)
.L_2642:
        /*0140*/ 	.word	0x00000000


	//----- nvinfo : EIATTR_CBANK_PARAM_SIZE
	.align		4
.L_2643:
        /*0144*/ 	.byte	0x03, 0x19
        /*0146*/ 	.short	0x0048


	//----- nvinfo : EIATTR_PARAM_CBANK
	.align		4
        /*0148*/ 	.byte	0x04, 0x0a
        /*014a*/ 	.short	(.L_2645 - .L_2644)
	.align		4
.L_2644:
        /*014c*/ 	.word	index@(.nv.constant0._ZN4vllm31rms_norm_per_block_quant_kernelIfN3c1013Float8_e4m3fnELb1ELb0ELi128EEEvPT0_PfPKT_S8_PKffiiPS6_l)
        /*0150*/ 	.short	0x0210
        /*0152*/ 	.short	0x0048


	//----- nvinfo : EIATTR_SW_WAR
	.align		4
.L_2645:
        /*0154*/ 	.byte	0x04, 0x36
        /*0156*/ 	.short	(.L_2647 - .L_2646)
.L_2646:
        /*0158*/ 	.word	0x00000008
.L_2647:


//--------------------- .nv.info._ZN4vllm31rms_norm_per_block_quant_kernelIfaLb1ELb1ELi128EEEvPT0_PfPKT_S6_PKffiiPS4_l --------------------------
	.section	.nv.info._ZN4vllm31rms_norm_per_block_quant_kernelIfaLb1ELb1ELi128EEEvPT0_PfPKT_S6_PKffiiPS4_l,"",@"SHT_CUDA_INFO"
	.sectionflags	@""
	.align	4


	//----- nvinfo : EIATTR_CUDA_API_VERSION
	.align		4
        /*0000*/ 	.byte	0x04, 0x37
        /*0002*/ 	.short	(.L_2649 - .L_2648)
.L_2648:
        /*0004*/ 	.word	0x00000082


	//----- nvinfo : EIATTR_KPARAM_INFO
	.align		4
.L_2649:
        /*0008*/ 	.byte	0x04, 0x17
        /*000a*/ 	.short	(.L_2651 - .L_2650)
.L_2650:
        /*000c*/ 	.word	0x00000000
        /*0010*/ 	.short	0x0009
        /*0012*/ 	.short	0x0040
        /*0014*/ 	.byte	0x00, 0xf0, 0x21, 0x00


	//----- nvinfo : EIATTR_KPARAM_INFO
	.align		4
.L_2651:
        /*0018*/ 	.byte	0x04, 0x17
        /*001a*/ 	.short	(.L_2653 - .L_2652)
.L_2652:
        /*001c*/ 	.word	0x00000000
        /*0020*/ 	.short	0x0008
        /*0022*/ 	.short	0x0038
        /*0024*/ 	.byte	0x00, 0xf0, 0x21, 0x00


	//----- nvinfo : EIATTR_KPARAM_INFO
	.align		4
.L_2653:
        /*0028*/ 	.byte	0x04, 0x17
        /*002a*/ 	.short	(.L_2655 - .L_2654)
.L_2654:
        /*002c*/ 	.word	0x00000000
        /*0030*/ 	.short	0x0007
        /*0032*/ 	.short	0x0030
        /*0034*/ 	.byte	0x00, 0xf0, 0x11, 0x00


	//----- nvinfo : EIATTR_KPARAM_INFO
	.align		4
.L_2655:
        /*0038*/ 	.byte	0x04, 0x17
        /*003a*/ 	.short	(.L_2657 - .L_2656)
.L_2656:
        /*003c*/ 	.word	0x00000000
        /*0040*/ 	.short	0x0006
        /*0042*/ 	.short	0x002c
        /*0044*/ 	.byte	0x00, 0xf0, 0x11, 0x00


	//----- nvinfo : EIATTR_KPARAM_INFO
	.align		4
.L_2657:
        /*0048*/ 	.byte	0x04, 0x17
        /*004a*/ 	.short	(.L_2659 - .L_2658)
.L_2658:
        /*004c*/ 	.word	0x00000000
        /*0050*/ 	.short	0x0005
        /*0052*/ 	.short	0x0028
        /*0054*/ 	.byte	0x00, 0xf0, 0x11, 0x00


	//----- nvinfo : EIATTR_KPARAM_INFO
	.align		4
.L_2659:
        /*0058*/ 	.byte	0x04, 0x17
        /*005a*/ 	.short	(.L_2661 - .L_2660)
.L_2660:
        /*005c*/ 	.word	0x00000000
        /*0060*/ 	.short	0x0004
        /*0062*/ 	.short	0x0020
        /*0064*/ 	.byte	0x00, 0xf0, 0x21, 0x00


	//----- nvinfo : EIATTR_KPARAM_INFO
	.align		4
.L_2661:
        /*0068*/ 	.byte	0x04, 0x17
        /*006a*/ 	.short	(.L_2663 - .L_2662)
.L_2662:
        /*006c*/ 	.word	0x00000000
        /*0070*/ 	.short	0x0003
        /*0072*/ 	.short	0x0018
        /*0074*/ 	.byte	0x00, 0xf0, 0x21, 0x00


	//----- nvinfo : EIATTR_KPARAM_INFO
	.align		4
.L_2663:
        /*0078*/ 	.byte	0x04, 0x17
        /*007a*/ 	.short	(.L_2665 - .L_2664)
.L_2664:
        /*007c*/ 	.word	0x00000000
        /*0080*/ 	.short	0x0002
        /*0082*/ 	.short	0x0010
        /*0084*/ 	.byte	0x00, 0xf0, 0x21, 0x00


	//----- nvinfo : EIATTR_KPARAM_INFO
	.align		4
.L_2665:
        /*0088*/ 	.byte	0x04, 0x17
        /*008a*/ 	.short	(.L_2667 - .L_2666)
.L_2666:
        /*008c*/ 	.word	0x00000000
        /*0090*/ 	.short	0x0001
        /*0092*/ 	.short	0x0008
        /*0094*/ 	.byte	0x00, 0xf0, 0x21, 0x00


	//----- nvinfo : EIATTR_KPARAM_INFO
	.align		4
.L_2667:
        /*0098*/ 	.byte	0x04, 0x17
        /*009a*/ 	.short	(.L_2669 - .L_2668)
.L_2668:
        /*009c*/ 	.word	0x00000000
        /*00a0*/ 	.short	0x0000
        /*00a2*/ 	.short	0x0000
        /*00a4*/ 	.byte	0x00, 0xf0, 0x21, 0x00


	//----- nvinfo : EIATTR_SPARSE_MMA_MASK
	.align		4
.L_2669:
        /*00a8*/ 	.byte	0x03, 0x50
        /*00aa*/ 	.short	0x0000


	//----- nvinfo : EIATTR_MAXREG_COUNT
	.align		4
        /*00ac*/ 	.byte	0x03, 0x1b
        /*00ae*/ 	.short	0x00ff


	//----- nvinfo : EIATTR_NUM_BARRIERS
	.align		4
        /*00b0*/ 	.byte	0x02, 0x4c
        /*00b2*/ 	.byte	0x01
	.zero		1


	//----- nvinfo : EIATTR_MERCURY_ISA_VERSION
	.align		4
        /*00b4*/ 	.byte	0x03, 0x5f
        /*00b6*/ 	.short	0x0101


	//----- nvinfo : EIATTR_UNUSED_LOAD_BYTE_OFFSET
	.align		4
        /*00b8*/ 	.byte	0x04, 0x44
        /*00ba*/ 	.short	(.L_2671 - .L_2670)


	//   ....[0]....
.L_2670:
        /*00bc*/ 	.word	0x00000830
        /*00c0*/ 	.word	0x0000fff0


	//   ....[1]....
        /*00c4*/ 	.word	0x00000e50
        /*00c8*/ 	.word	0x0000fff0


	//----- nvinfo : EIATTR_COOP_GROUP_MASK_REGIDS
	.align		4
.L_2671:
        /*00cc*/ 	.byte	0x04, 0x29
        /*00ce*/ 	.short	(.L_2673 - .L_2672)


	//   ....[0]....
.L_2672:
        /*00d0*/ 	.word	0xffffffff


	//   ....[1]....
        /*00d4*/ 	.word	0xffffffff


	//   ....[2]....
        /*00d8*/ 	.word	0xffffffff


	//   ....[3]....
        /*00dc*/ 	.word	0xffffffff


	//   ....[4]....
        /*00e0*/ 	.word	0xffffffff


	//   ....[5]....
        /*00e4*/ 	.word	0xffffffff


	//   ....[6]....
        /*00e8*/ 	.word	0xffffffff


	//   ....[7]....
        /*00ec*/ 	.word	0xffffffff


	//   ....[8]....
        /*00f0*/ 	.word	0xffffffff


	//   ....[9]....
        /*00f4*/ 	.word	0xffffffff


	//----- nvinfo : EIATTR_COOP_GROUP_INSTR_OFFSETS
	.align		4
.L_2673:
        /*00f8*/ 	.byte	0x04, 0x28
        /*00fa*/ 	.short	(.L_2675 - .L_2674)


	//   ....[0]....
.L_2674:
        /*00fc*/ 	.word	0x00000680


	//   ....[1]....
        /*0100*/ 	.word	0x000006d0


	//   ....[2]....
        /*0104*/ 	.word	0x00000720


	//   ....[3]....
        /*0108*/ 	.word	0x00000740


	//   ....[4]....
        /*010c*/ 	.word	0x00000760


	//   ....[5]....
        /*0110*/ 	.word	0x00000c70


	//   ....[6]....
        /*0114*/ 	.word	0x00000cb0


	//   ....[7]....
        /*0118*/ 	.word	0x00000ce0


	//   ....[8]....
        /*011c*/ 	.word	0x00000d00


	//   ....[9]....
        /*0120*/ 	.word	0x00000d20


	//----- nvinfo : EIATTR_EXIT_INSTR_OFFSETS
	.align		4
.L_2675:
        /*0124*/ 	.byte	0x04, 0x1c
        /*0126*/ 	.short	(.L_2677 - .L_2676)


	//   ....[0]....
.L_2676:
        /*0128*/ 	.word	0x000039b0


	//   ....[1]....
        /*012c*/ 	.word	0x00003f90


	//   ....[2]....
        /*0130*/ 	.word	0x00004260


	//   ....[3]....
        /*0134*/ 	.word	0x00004520


	//   ....[4]....
        /*0138*/ 	.word	0x000047f0


	//----- nvinfo : EIATTR_CRS_STACK_SIZE
	.align		4
.L_2677:
        /*013c*/ 	.byte	0x04, 0x1e
        /*013e*/ 	.short	(.L_2679 - .L_2678)
.L_2678:
        /*0140*/ 	.word	0x00000000


	//----- nvinfo : EIATTR_CBANK_PARAM_SIZE
	.align		4
.L_2679:
        /*0144*/ 	.byte	0x03, 0x19
        /*0146*/ 	.short	0x0048


	//----- nvinfo : EIATTR_PARAM_CBANK
	.align		4
        /*0148*/ 	.byte	0x04, 0x0a
        /*014a*/ 	.short	(.L_2681 - .L_2680)
	.align		4
.L_2680:
        /*014c*/ 	.word	index@(.nv.constant0._ZN4vllm31rms_norm_per_block_quant_kernelIfaLb1ELb1ELi128EEEvPT0_PfPKT_S6_PKffiiPS4_l)
        /*0150*/ 	.short	0x0210
        /*0152*/ 	.short	0x0048


	//----- nvinfo : EIATTR_SW_WAR
	.align		4
.L_2681:
        /*0154*/ 	.byte	0x04, 0x36
        /*0156*/ 	.short	(.L_2683 - .L_2682)
.L_2682:
        /*0158*/ 	.word	0x00000008
.L_2683:


//--------------------- .nv.info._ZN4vllm31rms_norm_per_block_quant_kernelIfN3c1013Float8_e4m3fnELb1ELb1ELi128EEEvPT0_PfPKT_S8_PKffiiPS6_l --------------------------
	.section	.nv.info._ZN4vllm31rms_norm_per_block_quant_kernelIfN3c1013Float8_e4m3fnELb1ELb1ELi128EEEvPT0_PfPKT_S8_PKffiiPS6_l,"",@"SHT_CUDA_INFO"
	.sectionflags	@""
	.align	4


	//----- nvinfo : EIATTR_CUDA_API_VERSION
	.align		4
        /*0000*/ 	.byte	0x04, 0x37
        /*0002*/ 	.short	(.L_2685 - .L_2684)
.L_2684:
        /*0004*/ 	.word	0x00000082


	//----- nvinfo : EIATTR_KPARAM_INFO
	.align		4
.L_2685:
        /*0008*/ 	.byte	0x04, 0x17
        /*000a*/ 	.short	(.L_2687 - .L_2686)
.L_2686:
        /*000c*/ 	.word	0x00000000
        /*0010*/ 	.short	0x0009
        /*0012*/ 	.short	0x0040
        /*0014*/ 	.byte	0x00, 0xf0, 0x21, 0x00


	//----- nvinfo : EIATTR_KPARAM_INFO
	.align		4
.L_2687:
        /*0018*/ 	.byte	0x04, 0x17
        /*001a*/ 	.short	(.L_2689 - .L_2688)
.L_2688:
        /*001c*/ 	.word	0x00000000
        /*0020*/ 	.short	0x0008
        /*0022*/ 	.short	0x0038
        /*0024*/ 	.byte	0x00, 0xf0, 0x21, 0x00


	//----- nvinfo : EIATTR_KPARAM_INFO
	.align		4
.L_2689:
        /*0028*/ 	.byte	0x04, 0x17
        /*002a*/ 	.short	(.L_2691 - .L_2690)
.L_2690:
        /*002c*/ 	.word	0x00000000
        /*0030*/ 	.short	0x0007
        /*0032*/ 	.short	0x0030
        /*0034*/ 	.byte	0x00, 0xf0, 0x11, 0x00


	//----- nvinfo : EIATTR_KPARAM_INFO
	.align		4
.L_2691:
        /*0038*/ 	.byte	0x04, 0x17
        /*003a*/ 	.short	(.L_2693 - .L_2692)
.L_2692:
        /*003c*/ 	.word	0x00000000
        /*0040*/ 	.short	0x0006
        /*0042*/ 	.short	0x002c
        /*0044*/ 	.byte	0x00, 0xf0, 0x11, 0x00


	//----- nvinfo : EIATTR_KPARAM_INFO
	.align		4
.L_2693:
        /*0048*/ 	.byte	0x04, 0x17
        /*004a*/ 	.short	(.L_2695 - .L_2694)
.L_2694:
        /*004c*/ 	.word	0x00000000
        /*0050*/ 	.short	0x0005
        /*0052*/ 	.short	0x0028
        /*0054*/ 	.byte	0x00, 0xf0, 0x11, 0x00


	//----- nvinfo : EIATTR_KPARAM_INFO
	.align		4
.L_2695:
        /*0058*/ 	.byte	0x04, 0x17
        /*005a*/ 	.short	(.L_2697 - .L_2696)
.L_2696:
        /*005c*/ 	.word	0x00000000
        /*0060*/ 	.short	0x0004
        /*0062*/ 	.short	0x0020
        /*0064*/ 	.byte	0x00, 0xf0, 0x21, 0x00


	//----- nvinfo : EIATTR_KPARAM_INFO
	.align		4
.L_2697:
        /*0068*/ 	.byte	0x04, 0x17
        /*006a*/ 	.short	(.L_2699 - .L_2698)
.L_2698:
        /*006c*/ 	.word	0x00000000
        /*0070*/ 	.short	0x0003
        /*0072*/ 	.short	0x0018
        /*0074*/ 	.byte	0x00, 0xf0, 0x21, 0x00


	//----- nvinfo : EIATTR_KPARAM_INFO
	.align		4
.L_2699:
        /*0078*/ 	.byte	0x04, 0x17
        /*007a*/ 	.short	(.L_2701 - .L_2700)
.L_2700:
        /*007c*/ 	.word	0x00000000
        /*0080*/ 	.short	0x0002
        /*0082*/ 	.short	0x0010
        /*0084*/ 	.byte	0x00, 0xf0, 0x21, 0x00


	//----- nvinfo : EIATTR_KPARAM_INFO
	.align		4
.L_2701:
        /*0088*/ 	.byte	0x04, 0x17
        /*008a*/ 	.short	(.L_2703 - .L_2702)
.L_2702:
        /*008c*/ 	.word	0x00000000
        /*0090*/ 	.short	0x0001
        /*0092*/ 	.short	0x0008
        /*0094*/ 	.byte	0x00, 0xf0, 0x21, 0x00


	//----- nvinfo : EIATTR_KPARAM_INFO
	.align		4
.L_2703:
        /*0098*/ 	.byte	0x04, 0x17
        /*009a*/ 	.short	(.L_2705 - .L_2704)
.L_2704:
        /*009c*/ 	.word	0x00000000
        /*00a0*/ 	.short	0x0000
        /*00a2*/ 	.short	0x0000
        /*00a4*/ 	.byte	0x00, 0xf0, 0x21, 0x00


	//----- nvinfo : EIATTR_SPARSE_MMA_MASK
	.align		4
.L_2705:
        /*00a8*/ 	.byte	0x03, 0x50
        /*00aa*/ 	.short	0x0000


	//----- nvinfo : EIATTR_MAXREG_COUNT
	.align		4
        /*00ac*/ 	.byte	0x03, 0x1b
        /*00ae*/ 	.short	0x00ff


	//----- nvinfo : EIATTR_NUM_BARRIERS
	.align		4
        /*00b0*/ 	.byte	0x02, 0x4c
        /*00b2*/ 	.byte	0x01
	.zero		1


	//----- nvinfo : EIATTR_MERCURY_ISA_VERSION
	.align		4
        /*00b4*/ 	.byte	0x03, 0x5f
        /*00b6*/ 	.short	0x0101


	//----- nvinfo : EIATTR_UNUSED_LOAD_BYTE_OFFSET
	.align		4
        /*00b8*/ 	.byte	0x04, 0x44
        /*00ba*/ 	.short	(.L_2707 - .L_2706)


	//   ....[0]....
.L_2706:
        /*00bc*/ 	.word	0x00000890
        /*00c0*/ 	.word	0x0000fff0


	//   ....[1]....
        /*00c4*/ 	.word	0x00000eb0
        /*00c8*/ 	.word	0x0000fff0


	//----- nvinfo : EIATTR_COOP_GROUP_MASK_REGIDS
	.align		4
.L_2707:
        /*00cc*/ 	.byte	0x04, 0x29
        /*00ce*/ 	.short	(.L_2709 - .L_2708)


	//   ....[0]....
.L_2708:
        /*00d0*/ 	.word	0xffffffff


	//   ....[1]....
        /*00d4*/ 	.word	0xffffffff


	//   ....[2]....
        /*00d8*/ 	.word	0xffffffff


	//   ....[3]....
        /*00dc*/ 	.word	0xffffffff


	//   ....[4]....
        /*00e0*/ 	.word	0xffffffff


	//   ....[5]....
        /*00e4*/ 	.word	0xffffffff


	//   ....[6]....
        /*00e8*/ 	.word	0xffffffff


	//   ....[7]....
        /*00ec*/ 	.word	0xffffffff


	//   ....[8]....
        /*00f0*/ 	.word	0xffffffff


	//   ....[9]....
        /*00f4*/ 	.word	0xffffffff


	//----- nvinfo : EIATTR_COOP_GROUP_INSTR_OFFSETS
	.align		4
.L_2709:
        /*00f8*/ 	.byte	0x04, 0x28
        /*00fa*/ 	.short	(.L_2711 - .L_2710)


	//   ....[0]....
.L_2710:
        /*00fc*/ 	.word	0x000006e0


	//   ....[1]....
        /*0100*/ 	.word	0x00000710


	//   ....[2]....
        /*0104*/ 	.word	0x00000760


	//   ....[3]....
        /*0108*/ 	.word	0x000007a0


	//   ....[4]....
        /*010c*/ 	.word	0x000007c0


	//   ....[5]....
        /*0110*/ 	.word	0x00000cd0


	//   ....[6]....
        /*0114*/ 	.word	0x00000d10


	//   ....[7]....
        /*0118*/ 	.word	0x00000d40


	//   ....[8]....
        /*011c*/ 	.word	0x00000d60


	//   ....[9]....
        /*0120*/ 	.word	0x00000d80


	//----- nvinfo : EIATTR_EXIT_INSTR_OFFSETS
	.align		4
.L_2711:
        /*0124*/ 	.byte	0x04, 0x1c
        /*0126*/ 	.short	(.L_2713 - .L_2712)


	//   ....[0]....
.L_2712:
        /*0128*/ 	.word	0x00003a30


	//   ....[1]....
        /*012c*/ 	.word	0x00004450


	//   ....[2]....
        /*0130*/ 	.word	0x00004b80


	//   ....[3]....
        /*0134*/ 	.word	0x000052b0


	//   ....[4]....
        /*0138*/ 	.word	0x000059f0


	//----- nvinfo : EIATTR_CRS_STACK_SIZE
	.align		4
.L_2713:
        /*013c*/ 	.byte	0x04, 0x1e
        /*013e*/ 	.short	(.L_2715 - .L_2714)
.L_2714:
        /*0140*/ 	.word	0x00000000


	//----- nvinfo : EIATTR_CBANK_PARAM_SIZE
	.align		4
.L_2715:
        /*0144*/ 	.byte	0x03, 0x19
        /*0146*/ 	.short	0x0048


	//----- nvinfo : EIATTR_PARAM_CBANK
	.align		4
        /*0148*/ 	.byte	0x04, 0x0a
        /*014a*/ 	.short	(.L_2717 - .L_2716)
	.align		4
.L_2716:
        /*014c*/ 	.word	index@(.nv.constant0._ZN4vllm31rms_norm_per_block_quant_kernelIfN3c1013Float8_e4m3fnELb1ELb1ELi128EEEvPT0_PfPKT_S8_PKffiiPS6_l)
        /*0150*/ 	.short	0x0210
        /*0152*/ 	.short	0x0048


	//----- nvinfo : EIATTR_SW_WAR
	.align		4
.L_2717:
        /*0154*/ 	.byte	0x04, 0x36
        /*0156*/ 	.short	(.L_2719 - .L_2718)
.L_2718:
        /*0158*/ 	.word	0x00000008
.L_2719:


//--------------------- .nv.info._ZN3cub17CUB_300001_SM_9006detail11EmptyKernelIvEEvv --------------------------
	.section	.nv.info._ZN3cub17CUB_300001_SM_9006detail11EmptyKernelIvEEvv,"",@"SHT_CUDA_INFO"
	.sectionflags	@""
	.align	4


	//----- nvinfo : EIATTR_CUDA_API_VERSION
	.align		4
        /*0000*/ 	.byte	0x04, 0x37
        /*0002*/ 	.short	(.L_2721 - .L_2720)
.L_2720:
        /*0004*/ 	.word	0x00000082


	//----- nvinfo : EIATTR_SPARSE_MMA_MASK
	.align		4
.L_2721:
        /*0008*/ 	.byte	0x03, 0x50
        /*000a*/ 	.short	0x0000


	//----- nvinfo : EIATTR_MAXREG_COUNT
	.align		4
        /*000c*/ 	.byte	0x03, 0x1b
        /*000e*/ 	.short	0x00ff


	//----- nvinfo : EIATTR_MERCURY_ISA_VERSION
	.align		4
        /*0010*/ 	.byte	0x03, 0x5f
        /*0012*/ 	.short	0x0101


	//----- nvinfo : EIATTR_EXIT_INSTR_OFFSETS
	.align		4
        /*0014*/ 	.byte	0x04, 0x1c
        /*0016*/ 	.short	(.L_2723 - .L_2722)


	//   ....[0]....
.L_2722:
        /*0018*/ 	.word	0x00000010


	//----- nvinfo : EIATTR_SW_WAR
	.align		4
.L_2723:
        /*001c*/ 	.byte	0x04, 0x36
        /*001e*/ 	.short	(.L_2725 - .L_2724)
.L_2724:
        /*0020*/ 	.word	0x00000008
.L_2725:


//--------------------- .nv.callgraph             --------------------------
	.section	.nv.callgraph,"",@"SHT_CUDA_CALLGRAPH"
	.align	4
	.sectionentsize	8
	.align		4
        /*0000*/ 	.word	0x00000000
	.align		4
        /*0004*/ 	.word	0xffffffff
	.align		4
        /*0008*/ 	.word	0x00000000
	.align		4
        /*000c*/ 	.word	0xfffffffe
	.align		4
        /*0010*/ 	.word	0x00000000
	.align		4
        /*0014*/ 	.word	0xfffffffd
	.align		4
        /*0018*/ 	.word	0x00000000
	.align		4
        /*001c*/ 	.word	0xfffffffc


//--------------------- .nv.constant4             --------------------------
	.section	.nv.constant4,"a",@progbits
	.align	8
	.align		8
.nv.constant4:
        /*0000*/ 	.dword	_ZN73_INTERNAL_a3be5c4a_42_fused_layernorm_dynamic_per_token_quant_cu_4ee193d716quant_type_max_vIN3c1013Float8_e4m3fnEEE
	.align		8
        /*0008*/ 	.dword	_ZN73_INTERNAL_a3be5c4a_42_fused_layernorm_dynamic_per_token_quant_cu_4ee193d716quant_type_max_vIaEE
	.align		8
        /*0010*/ 	.dword	_ZN73_INTERNAL_a3be5c4a_42_fused_layernorm_dynamic_per_token_quant_cu_4ee193d74cuda3std3__45__cpo5beginE
	.align		8
        /*0018*/ 	.dword	_ZN73_INTERNAL_a3be5c4a_42_fused_layernorm_dynamic_per_token_quant_cu_4ee193d74cuda3std3__45__cpo3endE
	.align		8
        /*0020*/ 	.dword	_ZN73_INTERNAL_a3be5c4a_42_fused_layernorm_dynamic_per_token_quant_cu_4ee193d74cuda3std3__45__cpo6cbeginE
	.align		8
        /*0028*/ 	.dword	_ZN73_INTERNAL_a3be5c4a_42_fused_layernorm_dynamic_per_token_quant_cu_4ee193d74cuda3std3__45__cpo4cendE
	.align		8
        /*0030*/ 	.dword	_ZN73_INTERNAL_a3be5c4a_42_fused_layernorm_dynamic_per_token_quant_cu_4ee193d74cuda3std3__45__cpo6rbeginE
	.align		8
        /*0038*/ 	.dword	_ZN73_INTERNAL_a3be5c4a_42_fused_layernorm_dynamic_per_token_quant_cu_4ee193d74cuda3std3__45__cpo4rendE
	.align		8
        /*0040*/ 	.dword	_ZN73_INTERNAL_a3be5c4a_42_fused_layernorm_dynamic_per_token_quant_cu_4ee193d74cuda3std3__45__cpo7crbeginE
	.align		8
        /*0048*/ 	.dword	_ZN73_INTERNAL_a3be5c4a_42_fused_layernorm_dynamic_per_token_quant_cu_4ee193d74cuda3std3__45__cpo5crendE
	.align		8
        /*0050*/ 	.dword	_ZN73_INTERNAL_a3be5c4a_42_fused_layernorm_dynamic_per_token_quant_cu_4ee193d74cuda3std3__475_GLOBAL__N__a3be5c4a_42_fused_layernorm_dynamic_per_token_quant_cu_4ee193d76ignoreE
	.align		8
        /*0058*/ 	.dword	_ZN73_INTERNAL_a3be5c4a_42_fused_layernorm_dynamic_per_token_quant_cu_4ee193d74cuda3std3__419piecewise_constructE
	.align		8
        /*0060*/ 	.dword	_ZN73_INTERNAL_a3be5c4a_42_fused_layernorm_dynamic_per_token_quant_cu_4ee193d74cuda3std3__48in_placeE
	.align		8
        /*0068*/ 	.dword	_ZN73_INTERNAL_a3be5c4a_42_fused_layernorm_dynamic_per_token_quant_cu_4ee193d74cuda3std3__420unreachable_sentinelE
	.align		8
        /*0070*/ 	.dword	_ZN73_INTERNAL_a3be5c4a_42_fused_layernorm_dynamic_per_token_quant_cu_4ee193d74cuda3std3__47nulloptE
	.align		8
        /*0078*/ 	.dword	_ZN73_INTERNAL_a3be5c4a_42_fused_layernorm_dynamic_per_token_quant_cu_4ee193d74cuda3std3__48unexpectE
	.align		8
        /*0080*/ 	.dword	_ZN73_INTERNAL_a3be5c4a_42_fused_layernorm_dynamic_per_token_quant_cu_4ee193d74cuda3std6ranges3__45__cpo4swapE
	.align		8
        /*0088*/ 	.dword	_ZN73_INTERNAL_a3be5c4a_42_fused_layernorm_dynamic_per_token_quant_cu_4ee193d74cuda3std6ranges3__45__cpo9iter_moveE
	.align		8
        /*0090*/ 	.dword	_ZN73_INTERNAL_a3be5c4a_42_fused_layernorm_dynamic_per_token_quant_cu_4ee193d74cuda3std6ranges3__45__cpo5beginE
	.align		8
        /*0098*/ 	.dword	_ZN73_INTERNAL_a3be5c4a_42_fused_layernorm_dynamic_per_token_quant_cu_4ee193d74cuda3std6ranges3__45__cpo3endE
	.align		8
        /*00a0*/ 	.dword	_ZN73_INTERNAL_a3be5c4a_42_fused_layernorm_dynamic_per_token_quant_cu_4ee193d74cuda3std6ranges3__45__cpo6cbeginE
	.align		8
        /*00a8*/ 	.dword	_ZN73_INTERNAL_a3be5c4a_42_fused_layernorm_dynamic_per_token_quant_cu_4ee193d74cuda3std6ranges3__45__cpo4cendE
	.align		8
        /*00b0*/ 	.dword	_ZN73_INTERNAL_a3be5c4a_42_fused_layernorm_dynamic_per_token_quant_cu_4ee193d74cuda3std6ranges3__45__cpo7advanceE
	.align		8
        /*00b8*/ 	.dword	_ZN73_INTERNAL_a3be5c4a_42_fused_layernorm_dynamic_per_token_quant_cu_4ee193d74cuda3std6ranges3__45__cpo9iter_swapE
	.align		8
        /*00c0*/ 	.dword	_ZN73_INTERNAL_a3be5c4a_42_fused_layernorm_dynamic_per_token_quant_cu_4ee193d74cuda3std6ranges3__45__cpo4nextE
	.align		8
        /*00c8*/ 	.dword	_ZN73_INTERNAL_a3be5c4a_42_fused_layernorm_dynamic_per_token_quant_cu_4ee193d74cuda3std6ranges3__45__cpo4prevE
	.align		8
        /*00d0*/ 	.dword	_ZN73_INTERNAL_a3be5c4a_42_fused_layernorm_dynamic_per_token_quant_cu_4ee193d74cuda3std6ranges3__45__cpo4dataE
	.align		8
        /*00d8*/ 	.dword	_ZN73_INTERNAL_a3be5c4a_42_fused_layernorm_dynamic_per_token_quant_cu_4ee193d74cuda3std6ranges3__45__cpo5cdataE
	.align		8
        /*00e0*/ 	.dword	_ZN73_INTERNAL_a3be5c4a_42_fused_layernorm_dynamic_per_token_quant_cu_4ee193d74cuda3std6ranges3__45__cpo4sizeE
	.align		8
        /*00e8*/ 	.dword	_ZN73_INTERNAL_a3be5c4a_42_fused_layernorm_dynamic_per_token_quant_cu_4ee193d74cuda3std6ranges3__45__cpo5ssizeE
	.align		8
        /*00f0*/ 	.dword	_ZN73_INTERNAL_a3be5c4a_42_fused_layernorm_dynamic_per_token_quant_cu_4ee193d74cuda3std6ranges3__45__cpo8distanceE
	.align		8
        /*00f8*/ 	.dword	_ZN73_INTERNAL_a3be5c4a_42_fused_layernorm_dynamic_per_token_quant_cu_4ee193d76thrust23THRUST_300001_SM_900_NS6system6detail10sequential3seqE
	.align		8
        /*0100*/ 	.dword	_ZN73_INTERNAL_a3be5c4a_42_fused_layernorm_dynamic_per_token_quant_cu_4ee193d76thrust23THRUST_300001_SM_900_NS12placeholders2_1E
	.align		8
        /*0108*/ 	.dword	_ZN73_INTERNAL_a3be5c4a_42_fused_layernorm_dynamic_per_token_quant_cu_4ee193d76thrust23THRUST_300001_SM_900_NS12placeholders2_2E
	.align		8
        /*0110*/ 	.dword	_ZN73_INTERNAL_a3be5c4a_42_fused_layernorm_dynamic_per_token_quant_cu_4ee193d76thrust23THRUST_300001_SM_900_NS12placeholders2_3E
	.align		8
        /*0118*/ 	.dword	_ZN73_INTERNAL_a3be5c4a_42_fused_layernorm_dynamic_per_token_quant_cu_4ee193d76thrust23THRUST_300001_SM_900_NS12placeholders2_4E
	.align		8
        /*0120*/ 	.dword	_ZN73_INTERNAL_a3be5c4a_42_fused_layernorm_dynamic_per_token_quant_cu_4ee193d76thrust23THRUST_300001_SM_900_NS12placeholders2_5E
	.align		8
        /*0128*/ 	.dword	_ZN73_INTERNAL_a3be5c4a_42_fused_layernorm_dynamic_per_token_quant_cu_4ee193d76thrust23THRUST_300001_SM_900_NS12placeholders2_6E
	.align		8
        /*0130*/ 	.dword	_ZN73_INTERNAL_a3be5c4a_42_fused_layernorm_dynamic_per_token_quant_cu_4ee193d76thrust23THRUST_300001_SM_900_NS12placeholders2_7E
	.align		8
        /*0138*/ 	.dword	_ZN73_INTERNAL_a3be5c4a_42_fused_layernorm_dynamic_per_token_quant_cu_4ee193d76thrust23THRUST_300001_SM_900_NS12placeholders2_8E
	.align		8
        /*0140*/ 	.dword	_ZN73_INTERNAL_a3be5c4a_42_fused_layernorm_dynamic_per_token_quant_cu_4ee193d76thrust23THRUST_300001_SM_900_NS12placeholders2_9E
	.align		8
        /*0148*/ 	.dword	_ZN73_INTERNAL_a3be5c4a_42_fused_layernorm_dynamic_per_token_quant_cu_4ee193d76thrust23THRUST_300001_SM_900_NS12placeholders3_10E


//--------------------- .text._ZN4vllm39rms_norm_dynamic_per_token_quant_kernelIN3c108BFloat16EaLb0EEEvPT0_PfPKT_S8_PKffiiPS6_ --------------------------
	.section	.text._ZN4vllm39rms_norm_dynamic_per_token_quant_kernelIN3c108BFloat16EaLb0EEEvPT0_PfPKT_S8_PKffiiPS6_,"ax",@progbits
	.align	128
        .global         _ZN4vllm39rms_norm_dynamic_per_token_quant_kernelIN3c108BFloat16EaLb0EEEvPT0_PfPKT_S8_PKffiiPS6_
        .type           _ZN4vllm39rms_norm_dynamic_per_token_quant_kernelIN3c108BFloat16EaLb0EEEvPT0_PfPKT_S8_PKffiiPS6_,@function
        .size           _ZN4vllm39rms_norm_dynamic_per_token_quant_kernelIN3c108BFloat16EaLb0EEEvPT0_PfPKT_S8_PKffiiPS6_,(.L_x_3385 - _ZN4vllm39rms_norm_dynamic_per_token_quant_kernelIN3c108BFloat16EaLb0EEEvPT0_PfPKT_S8_PKffiiPS6_)
        .other          _ZN4vllm39rms_norm_dynamic_per_token_quant_kernelIN3c108BFloat16EaLb0EEEvPT0_PfPKT_S8_PKffiiPS6_,@"STO_CUDA_ENTRY STV_DEFAULT"
_ZN4vllm39rms_norm_dynamic_per_token_quant_kernelIN3c108BFloat16EaLb0EEEvPT0_PfPKT_S8_PKffiiPS6_:
.text._ZN4vllm39rms_norm_dynamic_per_token_quant_kernelIN3c108BFloat16EaLb0EEEvPT0_PfPKT_S8_PKffiiPS6_:
[----:B------:R-:W-:Y:S08]  /*0000*/  LDC R1, c[0x0][0x28] ;  /* 0x00000a00ff017b82 */ /* 0x000ff00000000800 */
[----:B------:R-:W0:Y:S01]  /*0010*/  LDC R24, c[0x0][0x240] ;  /* 0x00009000ff187b82 */ /* 0x000e220000000800 */
[----:B------:R-:W1:Y:S01]  /*0020*/  S2R R23, SR_CTAID.X ;  /* 0x0000000000177919 */ /* 0x000e620000002500 */
[----:B------:R-:W-:-:S06]  /*0030*/  ULDC.64 UR8, c[0x0][0x208] ;  /* 0x0000820000087ab9 */ /* 0x000fcc0000000a00 */
[----:B------:R-:W2:Y:S01]  /*0040*/  LDC R0, c[0x0][0x23c] ;  /* 0x00008f00ff007b82 */ /* 0x000ea20000000800 */
[----:B0-----:R-:W-:Y:S02]  /*0050*/  SHF.R.S32.HI R2, RZ, 0x1f, R24 ;  /* 0x0000001fff027819 */ /* 0x001fe40000011418 */
[----:B--2---:R-:W-:Y:S01]  /*0060*/  LOP3.LUT P0, RZ, R24, 0x3, R0, 0xc8, !PT ;  /* 0x0000000318ff7812 */ /* 0x004fe2000780c800 */
[----:B-1----:R-:W-:-:S04]  /*0070*/  IMAD.WIDE.U32 R24, R23, R24, RZ ;  /* 0x0000001817187225 */ /* 0x002fc800078e00ff */
[----:B------:R-:W-:-:S04]  /*0080*/  IMAD R3, R2, R23, RZ ;  /* 0x0000001702037224 */ /* 0x000fc800078e02ff */
[----:B------:R-:W-:-:S04]  /*0090*/  IMAD.IADD R2, R25, 0x1, R3 ;  /* 0x0000000119027824 */ /* 0x000fc800078e0203 */
[----:B------:R-:W-:Y:S05]  /*00a0*/  @!P0 BRA `(.L_x_0) ;  /* 0x00000020007c8947 */ /* 0x000fea0003800000 */
[----:B------:R-:W0:Y:S01]  /*00b0*/  S2R R21, SR_TID.X ;  /* 0x0000000000157919 */ /* 0x000e220000002100 */
[----:B------:R-:W-:Y:S01]  /*00c0*/  ULDC.64 UR4, c[0x0][0x220] ;  /* 0x0000880000047ab9 */ /* 0x000fe20000000a00 */
[----:B------:R-:W-:Y:S01]  /*00d0*/  BSSY B0, `(.L_x_1) ;  /* 0x0000010000007945 */ /* 0x000fe20003800000 */
[----:B------:R-:W-:Y:S01]  /*00e0*/  IMAD.MOV.U32 R6, RZ, RZ, RZ ;  /* 0x000000ffff067224 */ /* 0x000fe200078e00ff */
[----:B0-----:R-:W-:-:S13]  /*00f0*/  ISETP.GE.U32.AND P0, PT, R21, R0, PT ;  /* 0x000000001500720c */ /* 0x001fda0003f06070 */
[----:B------:R-:W-:Y:S05]  /*0100*/  @P0 BRA `(.L_x_2) ;  /* 0x0000000000300947 */ /* 0x000fea0003800000 */
[----:B------:R-:W0:Y:S01]  /*0110*/  LDC R8, c[0x0][RZ] ;  /* 0x00000000ff087b82 */ /* 0x000e220000000800 */
[----:B------:R-:W-:-:S07]  /*0120*/  IMAD.MOV.U32 R3, RZ, RZ, R21 ;  /* 0x000000ffff037224 */ /* 0x000fce00078e0015 */
.L_x_3:
[----:B------:R-:W-:-:S05]  /*0130*/  IADD3 R5, P0, R3, R24, RZ ;  /* 0x0000001803057210 */ /* 0x000fca0007f1e0ff */
[----:B------:R-:W-:Y:S01]  /*0140*/  IMAD.X R10, RZ, RZ, R2, P0 ;  /* 0x000000ffff0a7224 */ /* 0x000fe200000e0602 */
[----:B------:R-:W-:-:S04]  /*0150*/  LEA R4, P0, R5, UR4, 0x1 ;  /* 0x0000000405047c11 */ /* 0x000fc8000f8008ff */
[----:B------:R-:W-:-:S05]  /*0160*/  LEA.HI.X R5, R5, UR5, R10, 0x1, P0 ;  /* 0x0000000505057c11 */ /* 0x000fca00080f0c0a */
[----:B------:R-:W2:Y:S01]  /*0170*/  LDG.E.U16.CONSTANT R4, desc[UR8][R4.64] ;  /* 0x0000000804047981 */ /* 0x000ea2000c1e9500 */
[----:B0-----:R-:W-:-:S05]  /*0180*/  IMAD.IADD R3, R8, 0x1, R3 ;  /* 0x0000000108037824 */ /* 0x001fca00078e0203 */
[----:B------:R-:W-:Y:S01]  /*0190*/  ISETP.GE.U32.AND P0, PT, R3, R0, PT ;  /* 0x000000000300720c */ /* 0x000fe20003f06070 */
[----:B--2---:R-:W-:-:S04]  /*01a0*/  IMAD.U32 R7, R4, 0x10000, RZ ;  /* 0x0001000004077824 */ /* 0x004fc800078e00ff */
[----:B------:R-:W-:-:S08]  /*01b0*/  FFMA.FTZ R6, R7, R7, R6 ;  /* 0x0000000707067223 */ /* 0x000fd00000010006 */
[----:B------:R-:W-:Y:S05]  /*01c0*/  @!P0 BRA `(.L_x_3) ;  /* 0xfffffffc00d88947 */ /* 0x000fea000383ffff */
.L_x_2:
[----:B------:R-:W-:Y:S05]  /*01d0*/  BSYNC B0 ;  /* 0x0000000000007941 */ /* 0x000fea0003800000 */
.L_x_1:
[----:B------:R-:W0:Y:S01]  /*01e0*/  LDC R3, c[0x0][RZ] ;  /* 0x00000000ff037b82 */ /* 0x000e220000000800 */
[----:B------:R-:W-:Y:S01]  /*01f0*/  BSSY B0, `(.L_x_4) ;  /* 0x00000b3000007945 */ /* 0x000fe20003800000 */
[----:B0-----:R-:W-:-:S13]  /*0200*/  ISETP.GT.AND P0, PT, R3, 0x3ff, PT ;  /* 0x000003ff0300780c */ /* 0x001fda0003f04270 */
[----:B------:R-:W-:Y:S05]  /*0210*/  @P0 BRA `(.L_x_5) ;  /* 0x0000000400a80947 */ /* 0x000fea0003800000 */
[----:B------:R-:W-:Y:S01]  /*0220*/  SHF.R.S32.HI R4, RZ, 0x1f, R21 ;  /* 0x0000001fff047819 */ /* 0x000fe20000011415 */
[----:B------:R-:W0:Y:S03]  /*0230*/  S2R R20, SR_LANEID ;  /* 0x0000000000147919 */ /* 0x000e260000000000 */
[----:B------:R-:W-:-:S04]  /*0240*/  LEA.HI R4, R4, R21, RZ, 0x5 ;  /* 0x0000001504047211 */ /* 0x000fc800078f28ff */
[----:B------:R-:W-:Y:S02]  /*0250*/  LOP3.LUT R5, R4, 0xffffffe0, RZ, 0xc0, !PT ;  /* 0xffffffe004057812 */ /* 0x000fe400078ec0ff */
[----:B------:R-:W-:Y:S02]  /*0260*/  SHF.R.S32.HI R4, RZ, 0x5, R4 ;  /* 0x00000005ff047819 */ /* 0x000fe40000011404 */
[----:B------:R-:W-:Y:S01]  /*0270*/  LOP3.LUT R10, RZ, R5, RZ, 0x33, !PT ;  /* 0x00000005ff0a7212 */ /* 0x000fe200078e33ff */
[----:B------:R-:W-:-:S04]  /*0280*/  VIADD R8, R5, 0x20 ;  /* 0x0000002005087836 */ /* 0x000fc80000000000 */
[----:B------:R-:W-:Y:S01]  /*0290*/  IMAD.IADD R10, R10, 0x1, R3 ;  /* 0x000000010a0a7824 */ /* 0x000fe200078e0203 */
[----:B------:R-:W-:-:S04]  /*02a0*/  ISETP.GT.AND P1, PT, R8, R3, PT ;  /* 0x000000030800720c */ /* 0x000fc80003f24270 */
[----:B------:R-:W-:-:S08]  /*02b0*/  SEL R5, R10, 0x1f, P1 ;  /* 0x0000001f0a057807 */ /* 0x000fd00000800000 */
[----:B------:R-:W1:Y:S01]  /*02c0*/  SHFL.DOWN P1, R7, R6, 0x1, R5 ;  /* 0x0820000006077989 */ /* 0x000e620000020005 */
[----:B0-----:R-:W-:-:S13]  /*02d0*/  ISETP.NE.AND P3, PT, R20, RZ, PT ;  /* 0x000000ff1400720c */ /* 0x001fda0003f65270 */
[----:B------:R-:W0:Y:S01]  /*02e0*/  @!P3 S2R R11, SR_CgaCtaId ;  /* 0x00000000000bb919 */ /* 0x000e220000008800 */
[----:B-1----:R-:W-:Y:S01]  /*02f0*/  @P1 FADD R7, R7, R6 ;  /* 0x0000000607071221 */ /* 0x002fe20000000000 */
[----:B------:R-:W-:-:S04]  /*0300*/  @!P3 MOV R6, 0x400 ;  /* 0x000004000006b802 */ /* 0x000fc80000000f00 */
[----:B------:R-:W1:Y:S01]  /*0310*/  SHFL.DOWN P1, R8, R7, 0x2, R5 ;  /* 0x0840000007087989 */ /* 0x000e620000020005 */
[----:B------:R-:W-:Y:S02]  /*0320*/  @!P3 VIADD R6, R6, 0x1f8 ;  /* 0x000001f80606b836 */ /* 0x000fe40000000000 */
[----:B-1----:R-:W-:-:S03]  /*0330*/  @P1 FADD R8, R7, R8 ;  /* 0x0000000807081221 */ /* 0x002fc60000000000 */
[----:B0-----:R-:W-:Y:S02]  /*0340*/  @!P3 LEA R7, R11, R6, 0x18 ;  /* 0x000000060b07b211 */ /* 0x001fe400078ec0ff */
[----:B------:R-:W0:Y:S03]  /*0350*/  SHFL.DOWN P1, R9, R8, 0x4, R5 ;  /* 0x0880000008097989 */ /* 0x000e260000020005 */
[----:B------:R-:W-:Y:S02]  /*0360*/  @!P3 IMAD R7, R4, 0x4, R7 ;  /* 0x000000040407b824 */ /* 0x000fe400078e0207 */
[----:B0-----:R-:W-:-:S05]  /*0370*/  @P1 FADD R9, R8, R9 ;  /* 0x0000000908091221 */ /* 0x001fca0000000000 */
[----:B------:R-:W0:Y:S02]  /*0380*/  SHFL.DOWN P1, R10, R9, 0x8, R5 ;  /* 0x09000000090a7989 */ /* 0x000e240000020005 */
[----:B0-----:R-:W-:-:S05]  /*0390*/  @P1 FADD R10, R9, R10 ;  /* 0x0000000a090a1221 */ /* 0x001fca0000000000 */
[----:B------:R-:W0:Y:S02]  /*03a0*/  SHFL.DOWN P1, R22, R10, 0x10, R5 ;  /* 0x0a0000000a167989 */ /* 0x000e240000020005 */
[----:B0-----:R-:W-:Y:S01]  /*03b0*/  @P1 FADD R22, R10, R22 ;  /* 0x000000160a161221 */ /* 0x001fe20000000000 */
[----:B------:R-:W-:-:S04]  /*03c0*/  ISETP.NE.AND P1, PT, R21, RZ, PT ;  /* 0x000000ff1500720c */ /* 0x000fc80003f25270 */
[----:B------:R1:W-:Y:S01]  /*03d0*/  @!P3 STS [R7+0x20], R22 ;  /* 0x000020160700b388 */ /* 0x0003e20000000800 */
[----:B------:R-:W-:Y:S08]  /*03e0*/  BAR.SYNC.DEFER_BLOCKING 0x0 ;  /* 0x0000000000007b1d */ /* 0x000ff00000010000 */
[----:B------:R-:W-:Y:S05]  /*03f0*/  @P1 BRA `(.L_x_6) ;  /* 0x0000000800481947 */ /* 0x000fea0003800000 */
[----:B------:R-:W0:Y:S01]  /*0400*/  S2UR UR5, SR_CgaCtaId ;  /* 0x00000000000579c3 */ /* 0x000e220000008800 */
[----:B------:R-:W-:Y:S01]  /*0410*/  UMOV UR4, 0x400 ;  /* 0x0000040000047882 */ /* 0x000fe20000000000 */
[C---:B------:R-:W-:Y:S02]  /*0420*/  ISETP.GT.AND P2, PT, R3.reuse, 0x20, PT ;  /* 0x000000200300780c */ /* 0x040fe40003f44270 */
[C---:B------:R-:W-:Y:S02]  /*0430*/  ISETP.GT.AND P6, PT, R3.reuse, 0x40, PT ;  /* 0x000000400300780c */ /* 0x040fe40003fc4270 */
[C---:B------:R-:W-:Y:S02]  /*0440*/  ISETP.GT.AND P5, PT, R3.reuse, 0x60, PT ;  /* 0x000000600300780c */ /* 0x040fe40003fa4270 */
[----:B------:R-:W-:Y:S01]  /*0450*/  ISETP.GT.AND P4, PT, R3, 0x80, PT ;  /* 0x000000800300780c */ /* 0x000fe20003f84270 */
[----:B0-----:R-:W-:-:S09]  /*0460*/  ULEA UR4, UR5, UR4, 0x18 ;  /* 0x0000000405047291 */ /* 0x001fd2000f8ec03f */
[----:B------:R-:W0:Y:S04]  /*0470*/  LDS R13, [UR4+0x21c] ;  /* 0x00021c04ff0d7984 */ /* 0x000e280008000800 */
[----:B------:R-:W2:Y:S04]  /*0480*/  LDS.128 R8, [UR4+0x220] ;  /* 0x00022004ff087984 */ /* 0x000ea80008000c00 */
[----:B------:R-:W3:Y:S04]  /*0490*/  LDS.128 R16, [UR4+0x230] ;  /* 0x00023004ff107984 */ /* 0x000ee80008000c00 */
[----:B-1----:R-:W1:Y:S01]  /*04a0*/  LDS.128 R4, [UR4+0x240] ;  /* 0x00024004ff047984 */ /* 0x002e620008000c00 */
[----:B0-----:R-:W-:Y:S01]  /*04b0*/  @P2 FADD.FTZ R22, R22, R13 ;  /* 0x0000000d16162221 */ /* 0x001fe20000010000 */
[----:B------:R-:W-:-:S02]  /*04c0*/  ISETP.GT.AND P2, PT, R3, 0xa0, PT ;  /* 0x000000a00300780c */ /* 0x000fc40003f44270 */
[----:B------:R-:W0:Y:S01]  /*04d0*/  LDS.128 R12, [UR4+0x250] ;  /* 0x00025004ff0c7984 */ /* 0x000e220008000c00 */
[----:B--2---:R-:W-:Y:S01]  /*04e0*/  @P6 FADD.FTZ R22, R22, R8 ;  /* 0x0000000816166221 */ /* 0x004fe20000010000 */
[----:B------:R-:W-:-:S03]  /*04f0*/  ISETP.GT.AND P6, PT, R3, 0xc0, PT ;  /* 0x000000c00300780c */ /* 0x000fc60003fc4270 */
[----:B------:R-:W-:Y:S01]  /*0500*/  @P5 FADD.FTZ R22, R22, R9 ;  /* 0x0000000916165221 */ /* 0x000fe20000010000 */
[----:B------:R-:W-:-:S03]  /*0510*/  ISETP.GT.AND P5, PT, R3, 0xe0, PT ;  /* 0x000000e00300780c */ /* 0x000fc60003fa4270 */
[----:B------:R-:W-:Y:S01]  /*0520*/  @P4 FADD.FTZ R22, R22, R10 ;  /* 0x0000000a16164221 */ /* 0x000fe20000010000 */
[----:B------:R-:W-:-:S03]  /*0530*/  ISETP.GT.AND P4, PT, R3, 0x100, PT ;  /* 0x000001000300780c */ /* 0x000fc60003f84270 */
[----:B------:R-:W-:Y:S01]  /*0540*/  @P2 FADD.FTZ R22, R22, R11 ;  /* 0x0000000b16162221 */ /* 0x000fe20000010000 */
[C---:B------:R-:W-:Y:S01]  /*0550*/  ISETP.GT.AND P2, PT, R3.reuse, 0x120, PT ;  /* 0x000001200300780c */ /* 0x040fe20003f44270 */
[----:B------:R-:W2:Y:S02]  /*0560*/  LDS.128 R8, [UR4+0x260] ;  /* 0x00026004ff087984 */ /* 0x000ea40008000c00 */
[----:B---3--:R-:W-:Y:S01]  /*0570*/  @P6 FADD.FTZ R22, R22, R16 ;  /* 0x0000001016166221 */ /* 0x008fe20000010000 */
[----:B------:R-:W-:-:S03]  /*0580*/  ISETP.GT.AND P6, PT, R3, 0x140, PT ;  /* 0x000001400300780c */ /* 0x000fc60003fc4270 */
[----:B------:R-:W-:Y:S01]  /*0590*/  @P5 FADD.FTZ R22, R22, R17 ;  /* 0x0000001116165221 */ /* 0x000fe20000010000 */
[----:B------:R-:W-:-:S03]  /*05a0*/  ISETP.GT.AND P5, PT, R3, 0x160, PT ;  /* 0x000001600300780c */ /* 0x000fc60003fa4270 */
[----:B------:R-:W-:Y:S01]  /*05b0*/  @P4 FADD.FTZ R22, R22, R18 ;  /* 0x0000001216164221 */ /* 0x000fe20000010000 */
[----:B------:R-:W-:-:S03]  /*05c0*/  ISETP.GT.AND P4, PT, R3, 0x180, PT ;  /* 0x000001800300780c */ /* 0x000fc60003f84270 */
[----:B------:R-:W-:Y:S01]  /*05d0*/  @P2 FADD.FTZ R22, R22, R19 ;  /* 0x0000001316162221 */ /* 0x000fe20000010000 */
[C---:B------:R-:W-:Y:S01]  /*05e0*/  ISETP.GT.AND P2, PT, R3.reuse, 0x1a0, PT ;  /* 0x000001a00300780c */ /* 0x040fe20003f44270 */
[----:B------:R-:W3:Y:S02]  /*05f0*/  LDS.128 R16, [UR4+0x270] ;  /* 0x00027004ff107984 */ /* 0x000ee40008000c00 */
[----:B-1----:R-:W-:Y:S01]  /*0600*/  @P6 FADD.FTZ R22, R22, R4 ;  /* 0x0000000416166221 */ /* 0x002fe20000010000 */
[----:B------:R-:W-:-:S03]  /*0610*/  ISETP.GT.AND P6, PT, R3, 0x1c0, PT ;  /* 0x000001c00300780c */ /* 0x000fc60003fc4270 */
[----:B------:R-:W-:Y:S01]  /*0620*/  @P5 FADD.FTZ R22, R22, R5 ;  /* 0x0000000516165221 */ /* 0x000fe20000010000 */
[----:B------:R-:W-:-:S03]  /*0630*/  ISETP.GT.AND P5, PT, R3, 0x1e0, PT ;  /* 0x000001e00300780c */ /* 0x000fc60003fa4270 */
[----:B------:R-:W-:Y:S01]  /*0640*/  @P4 FADD.FTZ R22, R22, R6 ;  /* 0x0000000616164221 */ /* 0x000fe20000010000 */
[----:B------:R-:W-:-:S03]  /*0650*/  ISETP.GT.AND P4, PT, R3, 0x200, PT ;  /* 0x000002000300780c */ /* 0x000fc60003f84270 */
[----:B------:R-:W-:Y:S01]  /*0660*/  @P2 FADD.FTZ R22, R22, R7 ;  /* 0x0000000716162221 */ /* 0x000fe20000010000 */
[C---:B------:R-:W-:Y:S01]  /*0670*/  ISETP.GT.AND P2, PT, R3.reuse, 0x220, PT ;  /* 0x000002200300780c */ /* 0x040fe20003f44270 */
[----:B------:R-:W1:Y:S02]  /*0680*/  LDS.128 R4, [UR4+0x280] ;  /* 0x00028004ff047984 */ /* 0x000e640008000c00 */
[----:B0-----:R-:W-:Y:S01]  /*0690*/  @P6 FADD.FTZ R22, R22, R12 ;  /* 0x0000000c16166221 */ /* 0x001fe20000010000 */
[----:B------:R-:W-:-:S03]  /*06a0*/  ISETP.GT.AND P6, PT, R3, 0x240, PT ;  /* 0x000002400300780c */ /* 0x000fc60003fc4270 */
[----:B------:R-:W-:Y:S01]  /*06b0*/  @P5 FADD.FTZ R22, R22, R13 ;  /* 0x0000000d16165221 */ /* 0x000fe20000010000 */
[----:B------:R-:W-:-:S03]  /*06c0*/  ISETP.GT.AND P5, PT, R3, 0x260, PT ;  /* 0x000002600300780c */ /* 0x000fc60003fa4270 */
[----:B------:R-:W-:Y:S01]  /*06d0*/  @P4 FADD.FTZ R22, R22, R14 ;  /* 0x0000000e16164221 */ /* 0x000fe20000010000 */
[----:B------:R-:W-:-:S03]  /*06e0*/  ISETP.GT.AND P4, PT, R3, 0x280, PT ;  /* 0x000002800300780c */ /* 0x000fc60003f84270 */
[----:B------:R-:W-:Y:S01]  /*06f0*/  @P2 FADD.FTZ R22, R22, R15 ;  /* 0x0000000f16162221 */ /* 0x000fe20000010000 */
[----:B------:R-:W-:-:S03]  /*0700*/  ISETP.GT.AND P2, PT, R3, 0x2a0, PT ;  /* 0x000002a00300780c */ /* 0x000fc60003f44270 */
[----:B--2---:R-:W-:Y:S01]  /*0710*/  @P6 FADD.FTZ R22, R22, R8 ;  /* 0x0000000816166221 */ /* 0x004fe20000010000 */
[----:B------:R-:W-:-:S03]  /*0720*/  ISETP.GT.AND P6, PT, R3, 0x300, PT ;  /* 0x000003000300780c */ /* 0x000fc60003fc4270 */
[----:B------:R-:W-:Y:S01]  /*0730*/  @P5 FADD.FTZ R22, R22, R9 ;  /* 0x0000000916165221 */ /* 0x000fe20000010000 */
[C---:B------:R-:W-:Y:S01]  /*0740*/  ISETP.GT.AND P5, PT, R3.reuse, 0x2c0, PT ;  /* 0x000002c00300780c */ /* 0x040fe20003fa4270 */
[----:B------:R-:W0:Y:S02]  /*0750*/  LDS.64 R8, [UR4+0x290] ;  /* 0x00029004ff087984 */ /* 0x000e240008000a00 */
[----:B------:R-:W-:Y:S01]  /*0760*/  @P4 FADD.FTZ R22, R22, R10 ;  /* 0x0000000a16164221 */ /* 0x000fe20000010000 */
[----:B------:R-:W-:-:S03]  /*0770*/  ISETP.GT.AND P4, PT, R3, 0x2e0, PT ;  /* 0x000002e00300780c */ /* 0x000fc60003f84270 */
[----:B------:R-:W-:Y:S01]  /*0780*/  @P2 FADD.FTZ R22, R22, R11 ;  /* 0x0000000b16162221 */ /* 0x000fe20000010000 */
[----:B------:R-:W-:-:S05]  /*0790*/  ISETP.GT.AND P2, PT, R3, 0x320, PT ;  /* 0x000003200300780c */ /* 0x000fca0003f44270 */
[----:B---3--:R-:W-:Y:S01]  /*07a0*/  @P5 FADD.FTZ R22, R22, R16 ;  /* 0x0000001016165221 */ /* 0x008fe20000010000 */
[----:B------:R-:W-:-:S03]  /*07b0*/  ISETP.GT.AND P5, PT, R3, 0x340, PT ;  /* 0x000003400300780c */ /* 0x000fc60003fa4270 */
[----:B------:R-:W-:Y:S01]  /*07c0*/  @P4 FADD.FTZ R22, R22, R17 ;  /* 0x0000001116164221 */ /* 0x000fe20000010000 */
[----:B------:R-:W-:-:S03]  /*07d0*/  ISETP.GT.AND P4, PT, R3, 0x360, PT ;  /* 0x000003600300780c */ /* 0x000fc60003f84270 */
[----:B------:R-:W-:Y:S01]  /*07e0*/  @P6 FADD.FTZ R22, R22, R18 ;  /* 0x0000001216166221 */ /* 0x000fe20000010000 */
[----:B------:R-:W-:-:S03]  /*07f0*/  ISETP.GT.AND P6, PT, R3, 0x380, PT ;  /* 0x000003800300780c */ /* 0x000fc60003fc4270 */
[----:B------:R-:W-:Y:S01]  /*0800*/  @P2 FADD.FTZ R22, R22, R19 ;  /* 0x0000001316162221 */ /* 0x000fe20000010000 */
[----:B------:R-:W-:-:S03]  /*0810*/  ISETP.GT.AND P2, PT, R3, 0x3a0, PT ;  /* 0x000003a00300780c */ /* 0x000fc60003f44270 */
[----:B-1----:R-:W-:Y:S01]  /*0820*/  @P5 FADD.FTZ R22, R22, R4 ;  /* 0x0000000416165221 */ /* 0x002fe20000010000 */
[----:B------:R-:W-:-:S03]  /*0830*/  ISETP.GT.AND P5, PT, R3, 0x3c0, PT ;  /* 0x000003c00300780c */ /* 0x000fc60003fa4270 */
[----:B------:R-:W-:Y:S01]  /*0840*/  @P4 FADD.FTZ R22, R22, R5 ;  /* 0x0000000516164221 */ /* 0x000fe20000010000 */
[----:B------:R-:W-:-:S03]  /*0850*/  ISETP.GE.AND P4, PT, R3, 0x3e1, PT ;  /* 0x000003e10300780c */ /* 0x000fc60003f86270 */
[----:B------:R-:W-:-:S04]  /*0860*/  @P6 FADD.FTZ R22, R22, R6 ;  /* 0x0000000616166221 */ /* 0x000fc80000010000 */
[----:B------:R-:W-:-:S04]  /*0870*/  @P2 FADD.FTZ R22, R22, R7 ;  /* 0x0000000716162221 */ /* 0x000fc80000010000 */
[----:B0-----:R-:W-:Y:S02]  /*0880*/  @P5 FADD.FTZ R22, R22, R8 ;  /* 0x0000000816165221 */ /* 0x001fe40000010000 */
[----:B------:R-:W-:Y:S05]  /*0890*/  @!P4 BRA `(.L_x_6) ;  /* 0x000000040020c947 */ /* 0x000fea0003800000 */
[----:B------:R-:W-:Y:S01]  /*08a0*/  FADD.FTZ R22, R22, R9 ;  /* 0x0000000916167221 */ /* 0x000fe20000010000 */
[----:B------:R-:W-:Y:S06]  /*08b0*/  BRA `(.L_x_6) ;  /* 0x0000000400187947 */ /* 0x000fec0003800000 */
.L_x_5:
[----:B------:R-:W0:Y:S01]  /*08c0*/  SHFL.DOWN P1, R5, R6, 0x1, 0x1f ;  /* 0x08201f0006057f89 */ /* 0x000e220000020000 */
[----:B------:R-:W-:Y:S01]  /*08d0*/  BSSY B1, `(.L_x_7) ;  /* 0x0000016000017945 */ /* 0x000fe20003800000 */
[----:B------:R-:W1:Y:S01]  /*08e0*/  S2R R20, SR_LANEID ;  /* 0x0000000000147919 */ /* 0x000e620000000000 */
[----:B0-----:R-:W-:-:S05]  /*08f0*/  @P1 FADD R5, R5, R6 ;  /* 0x0000000605051221 */ /* 0x001fca0000000000 */
[----:B------:R-:W0:Y:S01]  /*0900*/  SHFL.DOWN P1, R4, R5, 0x2, 0x1f ;  /* 0x08401f0005047f89 */ /* 0x000e220000020000 */
[----:B-1----:R-:W-:Y:S01]  /*0910*/  ISETP.NE.AND P3, PT, R20, RZ, PT ;  /* 0x000000ff1400720c */ /* 0x002fe20003f65270 */
[----:B0-----:R-:W-:-:S05]  /*0920*/  @P1 FADD R4, R5, R4 ;  /* 0x0000000405041221 */ /* 0x001fca0000000000 */
[----:B------:R-:W0:Y:S02]  /*0930*/  SHFL.DOWN P1, R7, R4, 0x4, 0x1f ;  /* 0x08801f0004077f89 */ /* 0x000e240000020000 */
[----:B0-----:R-:W-:-:S05]  /*0940*/  @P1 FADD R7, R4, R7 ;  /* 0x0000000704071221 */ /* 0x001fca0000000000 */
[----:B------:R-:W0:Y:S02]  /*0950*/  SHFL.DOWN P1, R8, R7, 0x8, 0x1f ;  /* 0x09001f0007087f89 */ /* 0x000e240000020000 */
[----:B0-----:R-:W-:-:S05]  /*0960*/  @P1 FADD R8, R7, R8 ;  /* 0x0000000807081221 */ /* 0x001fca0000000000 */
[----:B------:R-:W0:Y:S02]  /*0970*/  SHFL.DOWN P1, R22, R8, 0x10, 0x1f ;  /* 0x0a001f0008167f89 */ /* 0x000e240000020000 */
[----:B0-----:R-:W-:Y:S01]  /*0980*/  @P1 FADD R22, R8, R22 ;  /* 0x0000001608161221 */ /* 0x001fe20000000000 */
[----:B------:R-:W-:Y:S06]  /*0990*/  @P3 BRA `(.L_x_8) ;  /* 0x0000000000243947 */ /* 0x000fec0003800000 */
[----:B------:R-:W0:Y:S01]  /*09a0*/  S2UR UR5, SR_CgaCtaId ;  /* 0x00000000000579c3 */ /* 0x000e220000008800 */
[----:B------:R-:W-:Y:S01]  /*09b0*/  UMOV UR4, 0x400 ;  /* 0x0000040000047882 */ /* 0x000fe20000000000 */
[----:B------:R-:W-:Y:S01]  /*09c0*/  SHF.R.S32.HI R4, RZ, 0x1f, R21 ;  /* 0x0000001fff047819 */ /* 0x000fe20000011415 */
[----:B------:R-:W-:-:S03]  /*09d0*/  UIADD3 UR4, UR4, 0x1f8, URZ ;  /* 0x000001f804047890 */ /* 0x000fc6000fffe03f */
[----:B------:R-:W-:-:S04]  /*09e0*/  LEA.HI R4, R4, R21, RZ, 0x5 ;  /* 0x0000001504047211 */ /* 0x000fc800078f28ff */
[----:B------:R-:W-:Y:S01]  /*09f0*/  SHF.R.S32.HI R4, RZ, 0x5, R4 ;  /* 0x00000005ff047819 */ /* 0x000fe20000011404 */
[----:B0-----:R-:W-:-:S06]  /*0a00*/  ULEA UR4, UR5, UR4, 0x18 ;  /* 0x0000000405047291 */ /* 0x001fcc000f8ec03f */
[----:B------:R-:W-:-:S05]  /*0a10*/  LEA R5, R4, UR4, 0x2 ;  /* 0x0000000404057c11 */ /* 0x000fca000f8e10ff */
[----:B------:R0:W-:Y:S02]  /*0a20*/  STS [R5+0x20], R22 ;  /* 0x0000201605007388 */ /* 0x0001e40000000800 */
.L_x_8:
[----:B------:R-:W-:Y:S05]  /*0a30*/  BSYNC B1 ;  /* 0x0000000000017941 */ /* 0x000fea0003800000 */
.L_x_7:
[----:B------:R-:W-:Y:S01]  /*0a40*/  BAR.SYNC.DEFER_BLOCKING 0x0 ;  /* 0x0000000000007b1d */ /* 0x000fe20000010000 */
[----:B------:R-:W-:-:S13]  /*0a50*/  ISETP.NE.AND P1, PT, R21, RZ, PT ;  /* 0x000000ff1500720c */ /* 0x000fda0003f25270 */
[----:B------:R-:W-:Y:S05]  /*0a60*/  @P1 BRA `(.L_x_6) ;  /* 0x0000000000ac1947 */ /* 0x000fea0003800000 */
[----:B------:R-:W1:Y:S01]  /*0a70*/  S2UR UR5, SR_CgaCtaId ;  /* 0x00000000000579c3 */ /* 0x000e620000008800 */
[----:B------:R-:W-:Y:S02]  /*0a80*/  UMOV UR4, 0x400 ;  /* 0x0000040000047882 */ /* 0x000fe40000000000 */
[----:B-1----:R-:W-:-:S09]  /*0a90*/  ULEA UR4, UR5, UR4, 0x18 ;  /* 0x0000000405047291 */ /* 0x002fd2000f8ec03f */
[----:B------:R-:W1:Y:S04]  /*0aa0*/  LDS R13, [UR4+0x21c] ;  /* 0x00021c04ff0d7984 */ /* 0x000e680008000800 */
[----:B------:R-:W2:Y:S04]  /*0ab0*/  LDS.128 R8, [UR4+0x220] ;  /* 0x00022004ff087984 */ /* 0x000ea80008000c00 */
[----:B------:R-:W3:Y:S04]  /*0ac0*/  LDS.128 R16, [UR4+0x230] ;  /* 0x00023004ff107984 */ /* 0x000ee80008000c00 */
[----:B0-----:R-:W0:Y:S01]  /*0ad0*/  LDS.128 R4, [UR4+0x240] ;  /* 0x00024004ff047984 */ /* 0x001e220008000c00 */
[----:B-1----:R-:W-:-:S04]  /*0ae0*/  FADD.FTZ R13, R22, R13 ;  /* 0x0000000d160d7221 */ /* 0x002fc80000010000 */
[----:B--2---:R-:W-:Y:S02]  /*0af0*/  FADD.FTZ R8, R13, R8 ;  /* 0x000000080d087221 */ /* 0x004fe40000010000 */
[----:B------:R-:W1:Y:S02]  /*0b00*/  LDS.128 R12, [UR4+0x250] ;  /* 0x00025004ff0c7984 */ /* 0x000e640008000c00 */
[----:B------:R-:W-:-:S04]  /*0b10*/  FADD.FTZ R9, R8, R9 ;  /* 0x0000000908097221 */ /* 0x000fc80000010000 */
[----:B------:R-:W-:-:S04]  /*0b20*/  FADD.FTZ R10, R9, R10 ;  /* 0x0000000a090a7221 */ /* 0x000fc80000010000 */
[----:B------:R-:W-:-:S04]  /*0b30*/  FADD.FTZ R11, R10, R11 ;  /* 0x0000000b0a0b7221 */ /* 0x000fc80000010000 */
[----:B---3--:R-:W-:Y:S02]  /*0b40*/  FADD.FTZ R16, R11, R16 ;  /* 0x000000100b107221 */ /* 0x008fe40000010000 */
[----:B------:R-:W2:Y:S02]  /*0b50*/  LDS.128 R8, [UR4+0x260] ;  /* 0x00026004ff087984 */ /* 0x000ea40008000c00 */
[----:B------:R-:W-:-:S04]  /*0b60*/  FADD.FTZ R17, R16, R17 ;  /* 0x0000001110117221 */ /* 0x000fc80000010000 */
[----:B------:R-:W-:-:S04]  /*0b70*/  FADD.FTZ R18, R17, R18 ;  /* 0x0000001211127221 */ /* 0x000fc80000010000 */
[----:B------:R-:W-:-:S04]  /*0b80*/  FADD.FTZ R19, R18, R19 ;  /* 0x0000001312137221 */ /* 0x000fc80000010000 */
[----:B0-----:R-:W-:Y:S02]  /*0b90*/  FADD.FTZ R4, R19, R4 ;  /* 0x0000000413047221 */ /* 0x001fe40000010000 */
[----:B------:R-:W0:Y:S02]  /*0ba0*/  LDS.128 R16, [UR4+0x270] ;  /* 0x00027004ff107984 */ /* 0x000e240008000c00 */
[----:B------:R-:W-:-:S04]  /*0bb0*/  FADD.FTZ R5, R4, R5 ;  /* 0x0000000504057221 */ /* 0x000fc80000010000 */
[----:B------:R-:W-:-:S04]  /*0bc0*/  FADD.FTZ R6, R5, R6 ;  /* 0x0000000605067221 */ /* 0x000fc80000010000 */
[----:B------:R-:W-:-:S04]  /*0bd0*/  FADD.FTZ R7, R6, R7 ;  /* 0x0000000706077221 */ /* 0x000fc80000010000 */
[----:B-1----:R-:W-:Y:S02]  /*0be0*/  FADD.FTZ R12, R7, R12 ;  /* 0x0000000c070c7221 */ /* 0x002fe40000010000 */
[----:B------:R-:W1:Y:S02]  /*0bf0*/  LDS.128 R4, [UR4+0x280] ;  /* 0x00028004ff047984 */ /* 0x000e640008000c00 */
[----:B------:R-:W-:-:S04]  /*0c00*/  FADD.FTZ R13, R12, R13 ;  /* 0x0000000d0c0d7221 */ /* 0x000fc80000010000 */
[----:B------:R-:W-:-:S04]  /*0c10*/  FADD.FTZ R14, R13, R14 ;  /* 0x0000000e0d0e7221 */ /* 0x000fc80000010000 */
[----:B------:R-:W-:-:S04]  /*0c20*/  FADD.FTZ R15, R14, R15 ;  /* 0x0000000f0e0f7221 */ /* 0x000fc80000010000 */
[----:B--2---:R-:W-:-:S04]  /*0c30*/  FADD.FTZ R8, R15, R8 ;  /* 0x000000080f087221 */ /* 0x004fc80000010000 */
[----:B------:R-:W-:-:S04]  /*0c40*/  FADD.FTZ R9, R8, R9 ;  /* 0x0000000908097221 */ /* 0x000fc80000010000 */
[----:B------:R-:W-:Y:S02]  /*0c50*/  FADD.FTZ R10, R9, R10 ;  /* 0x0000000a090a7221 */ /* 0x000fe40000010000 */
[----:B------:R-:W2:Y:S02]  /*0c60*/  LDS.64 R8, [UR4+0x290] ;  /* 0x00029004ff087984 */ /* 0x000ea40008000a00 */
[----:B------:R-:W-:-:S04]  /*0c70*/  FADD.FTZ R11, R10, R11 ;  /* 0x0000000b0a0b7221 */ /* 0x000fc80000010000 */
[----:B0-----:R-:W-:-:S04]  /*0c80*/  FADD.FTZ R16, R11, R16 ;  /* 0x000000100b107221 */ /* 0x001fc80000010000 */
[----:B------:R-:W-:-:S04]  /*0c90*/  FADD.FTZ R17, R16, R17 ;  /* 0x0000001110117221 */ /* 0x000fc80000010000 */
[----:B------:R-:W-:-:S04]  /*0ca0*/  FADD.FTZ R18, R17, R18 ;  /* 0x0000001211127221 */ /* 0x000fc80000010000 */
[----:B------:R-:W-:-:S04]  /*0cb0*/  FADD.FTZ R19, R18, R19 ;  /* 0x0000001312137221 */ /* 0x000fc80000010000 */
[----:B-1----:R-:W-:-:S04]  /*0cc0*/  FADD.FTZ R4, R19, R4 ;  /* 0x0000000413047221 */ /* 0x002fc80000010000 */
[----:B------:R-:W-:-:S04]  /*0cd0*/  FADD.FTZ R5, R4, R5 ;  /* 0x0000000504057221 */ /* 0x000fc80000010000 */
[----:B------:R-:W-:-:S04]  /*0ce0*/  FADD.FTZ R6, R5, R6 ;  /* 0x0000000605067221 */ /* 0x000fc80000010000 */
[----:B------:R-:W-:-:S04]  /*0cf0*/  FADD.FTZ R7, R6, R7 ;  /* 0x0000000706077221 */ /* 0x000fc80000010000 */
[----:B--2---:R-:W-:-:S04]  /*0d00*/  FADD.FTZ R8, R7, R8 ;  /* 0x0000000807087221 */ /* 0x004fc80000010000 */
[----:B------:R-:W-:-:S07]  /*0d10*/  FADD.FTZ R22, R8, R9 ;  /* 0x0000000908167221 */ /* 0x000fce0000010000 */
.L_x_6:
[----:B------:R-:W-:Y:S05]  /*0d20*/  BSYNC B0 ;  /* 0x0000000000007941 */ /* 0x000fea0003800000 */
.L_x_4:
[----:B------:R-:W2:Y:S01]  /*0d30*/  S2R R10, SR_CgaCtaId ;  /* 0x00000000000a7919 */ /* 0x000ea20000008800 */
[----:B------:R-:W-:Y:S01]  /*0d40*/  MOV R11, 0x400 ;  /* 0x00000400000b7802 */ /* 0x000fe20000000f00 */
[----:B------:R-:W-:Y:S03]  /*0d50*/  BSSY B0, `(.L_x_9) ;  /* 0x000000c000007945 */ /* 0x000fe60003800000 */
[----:B--2---:R-:W-:Y:S01]  /*0d60*/  LEA R16, R10, R11, 0x18 ;  /* 0x0000000b0a107211 */ /* 0x004fe200078ec0ff */
[----:B------:R-:W-:Y:S06]  /*0d70*/  @P1 BRA `(.L_x_10) ;  /* 0x0000000000241947 */ /* 0x000fec0003800000 */
[----:B------:R-:W-:Y:S01]  /*0d80*/  I2FP.F32.S32 R4, R0 ;  /* 0x0000000000047245 */ /* 0x000fe20000201400 */
[----:B------:R-:W2:Y:S01]  /*0d90*/  S2UR UR5, SR_CgaCtaId ;  /* 0x00000000000579c3 */ /* 0x000ea20000008800 */
[----:B------:R-:W-:Y:S02]  /*0da0*/  ULDC UR4, c[0x0][0x238] ;  /* 0x00008e0000047ab9 */ /* 0x000fe40000000800 */
[----:B0-----:R-:W1:Y:S02]  /*0db0*/  MUFU.RCP R5, R4 ;  /* 0x0000000400057308 */ /* 0x001e640000001000 */
[----:B-1----:R-:W-:Y:S01]  /*0dc0*/  FFMA.FTZ R22, R5, R22, UR4 ;  /* 0x0000000405167e23 */ /* 0x002fe20008010016 */
[----:B------:R-:W-:Y:S02]  /*0dd0*/  UMOV UR4, 0x400 ;  /* 0x0000040000047882 */ /* 0x000fe40000000000 */
[----:B--2---:R-:W-:-:S03]  /*0de0*/  ULEA UR4, UR5, UR4, 0x18 ;  /* 0x0000000405047291 */ /* 0x004fc6000f8ec03f */
[----:B------:R-:W0:Y:S06]  /*0df0*/  MUFU.RSQ R22, R22 ;  /* 0x0000001600167308 */ /* 0x000e2c0000001400 */
[----:B0-----:R2:W-:Y:S03]  /*0e00*/  STS [UR4+0x29c], R22 ;  /* 0x00029c16ff007988 */ /* 0x0015e60008000804 */
.L_x_10:
[----:B------:R-:W-:Y:S05]  /*0e10*/  BSYNC B0 ;  /* 0x0000000000007941 */ /* 0x000fea0003800000 */
.L_x_9:
[----:B------:R-:W-:Y:S01]  /*0e20*/  BAR.SYNC.DEFER_BLOCKING 0x0 ;  /* 0x0000000000007b1d */ /* 0x000fe20000010000 */
[----:B------:R-:W-:Y:S01]  /*0e30*/  ISETP.GE.U32.AND P2, PT, R21, R0, PT ;  /* 0x000000001500720c */ /* 0x000fe20003f46070 */
[----:B------:R-:W-:-:S04]  /*0e40*/  IMAD.MOV.U32 R12, RZ, RZ, RZ ;  /* 0x000000ffff0c7224 */ /* 0x000fc800078e00ff */
[----:B------:R-:W-:Y:S01]  /*0e50*/  ULDC.64 UR4, c[0x0][0x220] ;  /* 0x0000880000047ab9 */ /* 0x000fe20000000a00 */
[----:B------:R-:W-:Y:S01]  /*0e60*/  BSSY B0, `(.L_x_11) ;  /* 0x000001a000007945 */ /* 0x000fe20003800000 */
[----:B------:R3:W4:Y:S01]  /*0e70*/  LDS R17, [R16+0x29c] ;  /* 0x00029c0010117984 */ /* 0x0007220000000800 */
[----:B------:R-:W-:Y:S06]  /*0e80*/  BAR.SYNC.DEFER_BLOCKING 0x0 ;  /* 0x0000000000007b1d */ /* 0x000fec0000010000 */
[----:B------:R-:W-:Y:S05]  /*0e90*/  @P2 BRA `(.L_x_12) ;  /* 0x0000000000582947 */ /* 0x000fea0003800000 */
[----:B0-----:R-:W0:Y:S01]  /*0ea0*/  LDC.64 R4, c[0x0][0x228] ;  /* 0x00008a00ff047b82 */ /* 0x001e220000000a00 */
[----:B------:R-:W-:Y:S02]  /*0eb0*/  IMAD.MOV.U32 R12, RZ, RZ, RZ ;  /* 0x000000ffff0c7224 */ /* 0x000fe400078e00ff */
[----:B------:R-:W-:-:S07]  /*0ec0*/  IMAD.MOV.U32 R13, RZ, RZ, R21 ;  /* 0x000000ffff0d7224 */ /* 0x000fce00078e0015 */
.L_x_13:
[----:B-1----:R-:W-:-:S05]  /*0ed0*/  IADD3 R7, P4, R13, R24, RZ ;  /* 0x000000180d077210 */ /* 0x002fca0007f9e0ff */
[----:B------:R-:W-:Y:S01]  /*0ee0*/  IMAD.X R8, RZ, RZ, R2, P4 ;  /* 0x000000ffff087224 */ /* 0x000fe200020e0602 */
[----:B------:R-:W-:-:S04]  /*0ef0*/  LEA R6, P4, R7, UR4, 0x1 ;  /* 0x0000000407067c11 */ /* 0x000fc8000f8808ff */
[----:B------:R-:W-:-:S05]  /*0f00*/  LEA.HI.X R7, R7, UR5, R8, 0x1, P4 ;  /* 0x0000000507077c11 */ /* 0x000fca000a0f0c08 */
[----:B------:R-:W5:Y:S01]  /*0f10*/  LDG.E.U16.CONSTANT R6, desc[UR8][R6.64] ;  /* 0x0000000806067981 */ /* 0x000f62000c1e9500 */
[----:B0-----:R-:W-:-:S06]  /*0f20*/  IMAD.WIDE.U32 R8, R13, 0x2, R4 ;  /* 0x000000020d087825 */ /* 0x001fcc00078e0004 */
[----:B------:R-:W2:Y:S01]  /*0f30*/  LDG.E.U16.CONSTANT R8, desc[UR8][R8.64] ;  /* 0x0000000808087981 */ /* 0x000ea2000c1e9500 */
[----:B------:R-:W-:-:S05]  /*0f40*/  IMAD.IADD R13, R3, 0x1, R13 ;  /* 0x00000001030d7824 */ /* 0x000fca00078e020d */
[----:B------:R-:W-:Y:S01]  /*0f50*/  ISETP.GE.U32.AND P4, PT, R13, R0, PT ;  /* 0x000000000d00720c */ /* 0x000fe20003f86070 */
[----:B-----5:R-:W-:-:S04]  /*0f60*/  IMAD.U32 R14, R6, 0x10000, RZ ;  /* 0x00010000060e7824 */ /* 0x020fc800078e00ff */
[----:B----4-:R-:W-:Y:S01]  /*0f70*/  FMUL.FTZ R14, R17, R14 ;  /* 0x0000000e110e7220 */ /* 0x010fe20000410000 */
[----:B--2---:R-:W-:-:S05]  /*0f80*/  IMAD.U32 R18, R8, 0x10000, RZ ;  /* 0x0001000008127824 */ /* 0x004fca00078e00ff */
[----:B------:R-:W0:Y:S02]  /*0f90*/  F2F.BF16.F32 R14, R14 ;  /* 0x0000000e000e7304 */ /* 0x000e240000202000 */
[----:B0-----:R-:W-:-:S04]  /*0fa0*/  IMAD.U32 R15, R14, 0x10000, RZ ;  /* 0x000100000e0f7824 */ /* 0x001fc800078e00ff */
[----:B------:R-:W-:-:S06]  /*0fb0*/  FMUL.FTZ R15, R15, R18 ;  /* 0x000000120f0f7220 */ /* 0x000fcc0000410000 */
[----:B------:R-:W0:Y:S02]  /*0fc0*/  F2F.BF16.F32 R15, R15 ;  /* 0x0000000f000f7304 */ /* 0x000e240000202000 */
[----:B0-----:R-:W-:-:S05]  /*0fd0*/  IMAD.U32 R7, R15, 0x10000, RZ ;  /* 0x000100000f077824 */ /* 0x001fca00078e00ff */
[----:B------:R-:W-:Y:S01]  /*0fe0*/  FMNMX.FTZ R12, |R7|, R12, !PT ;  /* 0x0000000c070c7209 */ /* 0x000fe20007810200 */
[----:B------:R-:W-:Y:S06]  /*0ff0*/  @!P4 BRA `(.L_x_13) ;  /* 0xfffffffc00b4c947 */ /* 0x000fec000383ffff */
.L_x_12:
[----:B------:R-:W-:Y:S05]  /*1000*/  BSYNC B0 ;  /* 0x0000000000007941 */ /* 0x000fea0003800000 */
.L_x_11:
[----:B------:R-:W-:Y:S04]  /*1010*/  BSSY B0, `(.L_x_14) ;  /* 0x00000f5000007945 */ /* 0x000fe80003800000 */
[----:B------:R-:W-:Y:S05]  /*1020*/  @P0 BRA `(.L_x_15) ;  /* 0x00000008003c0947 */ /* 0x000fea0003800000 */
[----:B------:R-:W-:Y:S01]  /*1030*/  SHF.R.S32.HI R4, RZ, 0x1f, R21 ;  /* 0x0000001fff047819 */ /* 0x000fe20000011415 */
[----:B------:R-:W-:Y:S02]  /*1040*/  VIADD R14, R20, 0x4 ;  /* 0x00000004140e7836 */ /* 0x000fe40000000000 */
[----:B------:R-:W-:Y:S01]  /*1050*/  @!P3 VIADD R11, R11, 0xa8 ;  /* 0x000000a80b0bb836 */ /* 0x000fe20000000000 */
[----:B------:R-:W-:-:S04]  /*1060*/  LEA.HI R4, R4, R21, RZ, 0x5 ;  /* 0x0000001504047211 */ /* 0x000fc800078f28ff */
[----:B0-----:R-:W-:Y:S02]  /*1070*/  LOP3.LUT R5, R4, 0xffffffe0, RZ, 0xc0, !PT ;  /* 0xffffffe004057812 */ /* 0x001fe400078ec0ff */
[----:B------:R-:W-:Y:S02]  /*1080*/  @!P3 LEA R11, R10, R11, 0x18 ;  /* 0x0000000b0a0bb211 */ /* 0x000fe400078ec0ff */
[----:B------:R-:W-:Y:S01]  /*1090*/  LOP3.LUT R8, RZ, R5, RZ, 0x33, !PT ;  /* 0x00000005ff087212 */ /* 0x000fe200078e33ff */
[----:B------:R-:W-:Y:S01]  /*10a0*/  VIADD R6, R5, 0x20 ;  /* 0x0000002005067836 */ /* 0x000fe20000000000 */
[----:B------:R-:W-:-:S03]  /*10b0*/  SHF.R.S32.HI R4, RZ, 0x5, R4 ;  /* 0x00000005ff047819 */ /* 0x000fc60000011404 */
[----:B------:R-:W-:Y:S01]  /*10c0*/  IMAD.IADD R5, R8, 0x1, R3 ;  /* 0x0000000108057824 */ /* 0x000fe200078e0203 */
[----:B------:R-:W-:Y:S01]  /*10d0*/  ISETP.GT.AND P0, PT, R6, R3, PT ;  /* 0x000000030600720c */ /* 0x000fe20003f04270 */
[----:B------:R-:W-:Y:S02]  /*10e0*/  VIADD R8, R20, 0x2 ;  /* 0x0000000214087836 */ /* 0x000fe40000000000 */
[----:B------:R-:W-:Y:S01]  /*10f0*/  @!P3 IMAD R11, R4, 0x4, R11 ;  /* 0x00000004040bb824 */ /* 0x000fe200078e020b */
[----:B------:R-:W-:-:S05]  /*1100*/  SEL R5, R5, 0x1f, P0 ;  /* 0x0000001f05057807 */ /* 0x000fca0000000000 */
[----:B-1----:R-:W0:Y:S02]  /*1110*/  SHFL.DOWN PT, R7, R12, 0x1, R5 ;  /* 0x082000000c077989 */ /* 0x002e2400000e0005 */
[----:B0-----:R-:W-:-:S04]  /*1120*/  FSETP.GEU.FTZ.AND P0, PT, R12, R7, PT ;  /* 0x000000070c00720b */ /* 0x001fc80003f1e000 */
[----:B------:R-:W-:-:S04]  /*1130*/  ISETP.LT.AND P0, PT, R20, R5, !P0 ;  /* 0x000000051400720c */ /* 0x000fc80004701270 */
[----:B------:R-:W-:-:S05]  /*1140*/  FSEL R6, R7, R12, P0 ;  /* 0x0000000c07067208 */ /* 0x000fca0000000000 */
[----:B------:R-:W0:Y:S02]  /*1150*/  SHFL.DOWN PT, R7, R6, 0x2, R5 ;  /* 0x0840000006077989 */ /* 0x000e2400000e0005 */
[----:B0-----:R-:W-:-:S04]  /*1160*/  FSETP.GEU.FTZ.AND P0, PT, R6, R7, PT ;  /* 0x000000070600720b */ /* 0x001fc80003f1e000 */
[----:B------:R-:W-:-:S04]  /*1170*/  ISETP.LE.AND P0, PT, R8, R5, !P0 ;  /* 0x000000050800720c */ /* 0x000fc80004703270 */
[----:B------:R-:W-:Y:S01]  /*1180*/  FSEL R8, R7, R6, P0 ;  /* 0x0000000607087208 */ /* 0x000fe20000000000 */
[C---:B------:R-:W-:Y:S02]  /*1190*/  VIADD R6, R20.reuse, 0x8 ;  /* 0x0000000814067836 */ /* 0x040fe40000000000 */
[----:B------:R-:W-:Y:S02]  /*11a0*/  VIADD R20, R20, 0x10 ;  /* 0x0000001014147836 */ /* 0x000fe40000000000 */
[----:B------:R-:W0:Y:S02]  /*11b0*/  SHFL.DOWN PT, R7, R8, 0x4, R5 ;  /* 0x0880000008077989 */ /* 0x000e2400000e0005 */
[----:B0-----:R-:W-:-:S04]  /*11c0*/  FSETP.GEU.FTZ.AND P0, PT, R8, R7, PT ;  /* 0x000000070800720b */ /* 0x001fc80003f1e000 */
[----:B------:R-:W-:-:S04]  /*11d0*/  ISETP.LE.AND P0, PT, R14, R5, !P0 ;  /* 0x000000050e00720c */ /* 0x000fc80004703270 */
[----:B------:R-:W-:-:S05]  /*11e0*/  FSEL R12, R7, R8, P0 ;  /* 0x00000008070c7208 */ /* 0x000fca0000000000 */
        /* <DEDUP_REMOVED lines=8> */
[----:B------:R1:W-:Y:S01]  /*1270*/  @!P3 STS [R11+0x20], R18 ;  /* 0x000020120b00b388 */ /* 0x0003e20000000800 */
[----:B------:R-:W-:Y:S06]  /*1280*/  BAR.SYNC.DEFER_BLOCKING 0x0 ;  /* 0x0000000000007b1d */ /* 0x000fec0000010000 */
[----:B------:R-:W-:Y:S05]  /*1290*/  @P1 BRA `(.L_x_16) ;  /* 0x0000000c00301947 */ /* 0x000fea0003800000 */
[----:B------:R-:W0:Y:S01]  /*12a0*/  LDS R5, [R16+0xcc] ;  /* 0x0000cc0010057984 */ /* 0x000e220000000800 */
[----:B------:R-:W-:-:S03]  /*12b0*/  ISETP.GE.AND P3, PT, R3, 0x3e1, PT ;  /* 0x000003e10300780c */ /* 0x000fc60003f66270 */
[----:B-1----:R-:W1:Y:S01]  /*12c0*/  LDS.128 R8, [R16+0xd0] ;  /* 0x0000d00010087984 */ /* 0x002e620000000c00 */
[----:B0-----:R-:W-:-:S04]  /*12d0*/  FSETP.GEU.FTZ.AND P0, PT, R18, R5, PT ;  /* 0x000000051200720b */ /* 0x001fc80003f1e000 */
[----:B------:R-:W-:-:S04]  /*12e0*/  ISETP.GT.AND P0, PT, R3, 0x20, !P0 ;  /* 0x000000200300780c */ /* 0x000fc80004704270 */
[----:B------:R-:W-:Y:S02]  /*12f0*/  FSEL R13, R5, R18, P0 ;  /* 0x00000012050d7208 */ /* 0x000fe40000000000 */
[----:B------:R-:W0:Y:S02]  /*1300*/  LDS.128 R4, [R16+0xe0] ;  /* 0x0000e00010047984 */ /* 0x000e240000000c00 */
[----:B-1----:R-:W-:Y:S02]  /*1310*/  FSETP.GEU.FTZ.AND P0, PT, R13, R8, PT ;  /* 0x000000080d00720b */ /* 0x002fe40003f1e000 */
[----:B------:R-:W-:Y:S02]  /*1320*/  LDS.64 R18, [R16+0x140] ;  /* 0x0001400010127984 */ /* 0x000fe40000000a00 */
[----:B------:R-:W-:-:S04]  /*1330*/  ISETP.GT.AND P0, PT, R3, 0x40, !P0 ;  /* 0x000000400300780c */ /* 0x000fc80004704270 */
[----:B------:R-:W-:-:S04]  /*1340*/  FSEL R8, R8, R13, P0 ;  /* 0x0000000d08087208 */ /* 0x000fc80000000000 */
[----:B------:R-:W-:-:S04]  /*1350*/  FSETP.GEU.FTZ.AND P0, PT, R8, R9, PT ;  /* 0x000000090800720b */ /* 0x000fc80003f1e000 */
[----:B------:R-:W-:-:S04]  /*1360*/  ISETP.GT.AND P0, PT, R3, 0x60, !P0 ;  /* 0x000000600300780c */ /* 0x000fc80004704270 */
[----:B------:R-:W-:-:S04]  /*1370*/  FSEL R9, R9, R8, P0 ;  /* 0x0000000809097208 */ /* 0x000fc80000000000 */
[----:B------:R-:W-:-:S04]  /*1380*/  FSETP.GEU.FTZ.AND P0, PT, R9, R10, PT ;  /* 0x0000000a0900720b */ /* 0x000fc80003f1e000 */
[----:B------:R-:W-:-:S04]  /*1390*/  ISETP.GT.AND P0, PT, R3, 0x80, !P0 ;  /* 0x000000800300780c */ /* 0x000fc80004704270 */
[----:B------:R-:W-:-:S04]  /*13a0*/  FSEL R10, R10, R9, P0 ;  /* 0x000000090a0a7208 */ /* 0x000fc80000000000 */
[----:B------:R-:W-:-:S04]  /*13b0*/  FSETP.GEU.FTZ.AND P0, PT, R10, R11, PT ;  /* 0x0000000b0a00720b */ /* 0x000fc80003f1e000 */
[----:B------:R-:W-:-:S04]  /*13c0*/  ISETP.GT.AND P0, PT, R3, 0xa0, !P0 ;  /* 0x000000a00300780c */ /* 0x000fc80004704270 */
[----:B------:R-:W-:Y:S02]  /*13d0*/  FSEL R13, R11, R10, P0 ;  /* 0x0000000a0b0d7208 */ /* 0x000fe40000000000 */
[----:B------:R-:W1:Y:S02]  /*13e0*/  LDS.128 R8, [R16+0xf0] ;  /* 0x0000f00010087984 */ /* 0x000e640000000c00 */
[----:B0-----:R-:W-:-:S04]  /*13f0*/  FSETP.GEU.FTZ.AND P0, PT, R13, R4, PT ;  /* 0x000000040d00720b */ /* 0x001fc80003f1e000 */
        /* <DEDUP_REMOVED lines=11> */
[----:B------:R-:W0:Y:S02]  /*14b0*/  LDS.128 R4, [R16+0x100] ;  /* 0x0001000010047984 */ /* 0x000e240000000c00 */
[----:B-1----:R-:W-:-:S04]  /*14c0*/  FSETP.GEU.FTZ.AND P0, PT, R13, R8, PT ;  /* 0x000000080d00720b */ /* 0x002fc80003f1e000 */
        /* <DEDUP_REMOVED lines=64> */
[----:B------:R-:W-:Y:S01]  /*18d0*/  FSEL R18, R18, R11, P0 ;  /* 0x0000000b12127208 */ /* 0x000fe20000000000 */
[----:B------:R-:W-:Y:S08]  /*18e0*/  @!P3 BRA `(.L_x_16) ;  /* 0x00000004009cb947 */ /* 0x000ff00003800000 */
[----:B------:R-:W-:-:S04]  /*18f0*/  FSETP.GEU.FTZ.AND P0, PT, R18, R19, PT ;  /* 0x000000131200720b */ /* 0x000fc80003f1e000 */
[----:B------:R-:W-:Y:S01]  /*1900*/  FSEL R18, R19, R18, !P0 ;  /* 0x0000001213127208 */ /* 0x000fe20004000000 */
[----:B------:R-:W-:Y:S08]  /*1910*/  BRA `(.L_x_16) ;  /* 0x0000000400907947 */ /* 0x000ff00003800000 */
.L_x_15:
[----:B0-----:R-:W0:Y:S01]  /*1920*/  SHFL.DOWN PT, R5, R12, 0x1, 0x1f ;  /* 0x08201f000c057f89 */ /* 0x001e2200000e0000 */
[----:B------:R-:W-:Y:S01]  /*1930*/  @!P3 SHF.R.S32.HI R8, RZ, 0x1f, R21 ;  /* 0x0000001fff08b819 */ /* 0x000fe20000011415 */
[----:B------:R-:W-:-:S03]  /*1940*/  @!P3 VIADD R11, R11, 0xa8 ;  /* 0x000000a80b0bb836 */ /* 0x000fc60000000000 */
[----:B------:R-:W-:Y:S02]  /*1950*/  @!P3 LEA.HI R8, R8, R21, RZ, 0x5 ;  /* 0x000000150808b211 */ /* 0x000fe400078f28ff */
[----:B------:R-:W-:Y:S02]  /*1960*/  @!P3 LEA R11, R10, R11, 0x18 ;  /* 0x0000000b0a0bb211 */ /* 0x000fe400078ec0ff */
[----:B------:R-:W-:-:S05]  /*1970*/  @!P3 SHF.R.S32.HI R8, RZ, 0x5, R8 ;  /* 0x00000005ff08b819 */ /* 0x000fca0000011408 */
[----:B------:R-:W-:Y:S01]  /*1980*/  @!P3 IMAD R11, R8, 0x4, R11 ;  /* 0x00000004080bb824 */ /* 0x000fe200078e020b */
[----:B0-----:R-:W-:-:S04]  /*1990*/  FSETP.GEU.FTZ.AND P0, PT, R12, R5, PT ;  /* 0x000000050c00720b */ /* 0x001fc80003f1e000 */
[----:B------:R-:W-:-:S04]  /*19a0*/  ISETP.LT.AND P0, PT, R20, 0x1f, !P0 ;  /* 0x0000001f1400780c */ /* 0x000fc80004701270 */
[----:B------:R-:W-:-:S05]  /*19b0*/  FSEL R5, R5, R12, P0 ;  /* 0x0000000c05057208 */ /* 0x000fca0000000000 */
[----:B------:R-:W0:Y:S02]  /*19c0*/  SHFL.DOWN PT, R4, R5, 0x2, 0x1f ;  /* 0x08401f0005047f89 */ /* 0x000e2400000e0000 */
[----:B0-----:R-:W-:-:S04]  /*19d0*/  FSETP.GEU.FTZ.AND P0, PT, R5, R4, PT ;  /* 0x000000040500720b */ /* 0x001fc80003f1e000 */
[----:B------:R-:W-:-:S04]  /*19e0*/  ISETP.LT.AND P0, PT, R20, 0x1e, !P0 ;  /* 0x0000001e1400780c */ /* 0x000fc80004701270 */
[----:B------:R-:W-:-:S05]  /*19f0*/  FSEL R4, R4, R5, P0 ;  /* 0x0000000504047208 */ /* 0x000fca0000000000 */
[----:B-1----:R-:W0:Y:S02]  /*1a00*/  SHFL.DOWN PT, R7, R4, 0x4, 0x1f ;  /* 0x08801f0004077f89 */ /* 0x002e2400000e0000 */
[----:B0-----:R-:W-:-:S04]  /*1a10*/  FSETP.GEU.FTZ.AND P0, PT, R4, R7, PT ;  /* 0x000000070400720b */ /* 0x001fc80003f1e000 */
[----:B------:R-:W-:-:S04]  /*1a20*/  ISETP.LT.AND P0, PT, R20, 0x1c, !P0 ;  /* 0x0000001c1400780c */ /* 0x000fc80004701270 */
[----:B------:R-:W-:-:S05]  /*1a30*/  FSEL R7, R7, R4, P0 ;  /* 0x0000000407077208 */ /* 0x000fca0000000000 */
[----:B------:R-:W0:Y:S02]  /*1a40*/  SHFL.DOWN PT, R6, R7, 0x8, 0x1f ;  /* 0x09001f0007067f89 */ /* 0x000e2400000e0000 */
[----:B0-----:R-:W-:-:S04]  /*1a50*/  FSETP.GEU.FTZ.AND P0, PT, R7, R6, PT ;  /* 0x000000060700720b */ /* 0x001fc80003f1e000 */
[----:B------:R-:W-:-:S04]  /*1a60*/  ISETP.LT.AND P0, PT, R20, 0x18, !P0 ;  /* 0x000000181400780c */ /* 0x000fc80004701270 */
[----:B------:R-:W-:-:S05]  /*1a70*/  FSEL R6, R6, R7, P0 ;  /* 0x0000000706067208 */ /* 0x000fca0000000000 */
[----:B------:R-:W0:Y:S02]  /*1a80*/  SHFL.DOWN PT, R5, R6, 0x10, 0x1f ;  /* 0x0a001f0006057f89 */ /* 0x000e2400000e0000 */
[----:B0-----:R-:W-:-:S04]  /*1a90*/  FSETP.GEU.FTZ.AND P0, PT, R6, R5, PT ;  /* 0x000000050600720b */ /* 0x001fc80003f1e000 */
[----:B------:R-:W-:-:S04]  /*1aa0*/  ISETP.LT.AND P0, PT, R20, 0x10, !P0 ;  /* 0x000000101400780c */ /* 0x000fc80004701270 */
[----:B------:R-:W-:-:S05]  /*1ab0*/  FSEL R18, R5, R6, P0 ;  /* 0x0000000605127208 */ /* 0x000fca0000000000 */
[----:B------:R0:W-:Y:S01]  /*1ac0*/  @!P3 STS [R11+0x20], R18 ;  /* 0x000020120b00b388 */ /* 0x0001e20000000800 */
[----:B------:R-:W-:Y:S06]  /*1ad0*/  BAR.SYNC.DEFER_BLOCKING 0x0 ;  /* 0x0000000000007b1d */ /* 0x000fec0000010000 */
[----:B------:R-:W-:Y:S05]  /*1ae0*/  @P1 BRA `(.L_x_16) ;  /* 0x00000004001c1947 */ /* 0x000fea0003800000 */
[----:B------:R-:W1:Y:S04]  /*1af0*/  LDS R9, [R16+0xcc] ;  /* 0x0000cc0010097984 */ /* 0x000e680000000800 */
[----:B------:R-:W5:Y:S04]  /*1b00*/  LDS.128 R4, [R16+0xd0] ;  /* 0x0000d00010047984 */ /* 0x000f680000000c00 */
[----:B------:R-:W2:Y:S01]  /*1b10*/  LDS.128 R12, [R16+0xe0] ;  /* 0x0000e000100c7984 */ /* 0x000ea20000000c00 */
[----:B-1----:R-:W-:-:S04]  /*1b20*/  FSETP.GEU.FTZ.AND P0, PT, R18, R9, PT ;  /* 0x000000091200720b */ /* 0x002fc80003f1e000 */
[----:B------:R-:W-:-:S04]  /*1b30*/  FSEL R9, R9, R18, !P0 ;  /* 0x0000001209097208 */ /* 0x000fc80004000000 */
[----:B-----5:R-:W-:-:S04]  /*1b40*/  FSETP.GEU.FTZ.AND P0, PT, R9, R4, PT ;  /* 0x000000040900720b */ /* 0x020fc80003f1e000 */
[----:B------:R-:W-:Y:S02]  /*1b50*/  FSEL R4, R4, R9, !P0 ;  /* 0x0000000904047208 */ /* 0x000fe40004000000 */
[----:B0-----:R-:W0:Y:S02]  /*1b60*/  LDS.128 R8, [R16+0xf0] ;  /* 0x0000f00010087984 */ /* 0x001e240000000c00 */
[----:B------:R-:W-:-:S04]  /*1b70*/  FSETP.GEU.FTZ.AND P0, PT, R4, R5, PT ;  /* 0x000000050400720b */ /* 0x000fc80003f1e000 */
[----:B------:R-:W-:-:S04]  /*1b80*/  FSEL R5, R5, R4, !P0 ;  /* 0x0000000405057208 */ /* 0x000fc80004000000 */
[----:B------:R-:W-:-:S04]  /*1b90*/  FSETP.GEU.FTZ.AND P0, PT, R5, R6, PT ;  /* 0x000000060500720b */ /* 0x000fc80003f1e000 */
[----:B------:R-:W-:-:S04]  /*1ba0*/  FSEL R6, R6, R5, !P0 ;  /* 0x0000000506067208 */ /* 0x000fc80004000000 */
[----:B------:R-:W-:-:S04]  /*1bb0*/  FSETP.GEU.FTZ.AND P0, PT, R6, R7, PT ;  /* 0x000000070600720b */ /* 0x000fc80003f1e000 */
[----:B------:R-:W-:-:S04]  /*1bc0*/  FSEL R7, R7, R6, !P0 ;  /* 0x0000000607077208 */ /* 0x000fc80004000000 */
[----:B--2---:R-:W-:-:S04]  /*1bd0*/  FSETP.GEU.FTZ.AND P0, PT, R7, R12, PT ;  /* 0x0000000c0700720b */ /* 0x004fc80003f1e000 */
[----:B------:R-:W-:Y:S02]  /*1be0*/  FSEL R12, R12, R7, !P0 ;  /* 0x000000070c0c7208 */ /* 0x000fe40004000000 */
[----:B------:R-:W1:Y:S02]  /*1bf0*/  LDS.128 R4, [R16+0x100] ;  /* 0x0001000010047984 */ /* 0x000e640000000c00 */
[----:B------:R-:W-:-:S04]  /*1c00*/  FSETP.GEU.FTZ.AND P0, PT, R12, R13, PT ;  /* 0x0000000d0c00720b */ /* 0x000fc80003f1e000 */
[----:B------:R-:W-:-:S04]  /*1c10*/  FSEL R13, R13, R12, !P0 ;  /* 0x0000000c0d0d7208 */ /* 0x000fc80004000000 */
[----:B------:R-:W-:-:S04]  /*1c20*/  FSETP.GEU.FTZ.AND P0, PT, R13, R14, PT ;  /* 0x0000000e0d00720b */ /* 0x000fc80003f1e000 */
[----:B------:R-:W-:-:S04]  /*1c30*/  FSEL R14, R14, R13, !P0 ;  /* 0x0000000d0e0e7208 */ /* 0x000fc80004000000 */
[----:B------:R-:W-:-:S04]  /*1c40*/  FSETP.GEU.FTZ.AND P0, PT, R14, R15, PT ;  /* 0x0000000f0e00720b */ /* 0x000fc80003f1e000 */
[----:B------:R-:W-:-:S04]  /*1c50*/  FSEL R15, R15, R14, !P0 ;  /* 0x0000000e0f0f7208 */ /* 0x000fc80004000000 */
[----:B0-----:R-:W-:-:S04]  /*1c60*/  FSETP.GEU.FTZ.AND P0, PT, R15, R8, PT ;  /* 0x000000080f00720b */ /* 0x001fc80003f1e000 */
[----:B------:R-:W-:Y:S02]  /*1c70*/  FSEL R8, R8, R15, !P0 ;  /* 0x0000000f08087208 */ /* 0x000fe40004000000 */
[----:B------:R-:W0:Y:S02]  /*1c80*/  LDS.128 R12, [R16+0x110] ;  /* 0x00011000100c7984 */ /* 0x000e240000000c00 */
[----:B------:R-:W-:-:S04]  /*1c90*/  FSETP.GEU.FTZ.AND P0, PT, R8, R9, PT ;  /* 0x000000090800720b */ /* 0x000fc80003f1e000 */
[----:B------:R-:W-:-:S04]  /*1ca0*/  FSEL R9, R9, R8, !P0 ;  /* 0x0000000809097208 */ /* 0x000fc80004000000 */
[----:B------:R-:W-:-:S04]  /*1cb0*/  FSETP.GEU.FTZ.AND P0, PT, R9, R10, PT ;  /* 0x0000000a0900720b */ /* 0x000fc80003f1e000 */
[----:B------:R-:W-:-:S04]  /*1cc0*/  FSEL R10, R10, R9, !P0 ;  /* 0x000000090a0a7208 */ /* 0x000fc80004000000 */
[----:B------:R-:W-:-:S04]  /*1cd0*/  FSETP.GEU.FTZ.AND P0, PT, R10, R11, PT ;  /* 0x0000000b0a00720b */ /* 0x000fc80003f1e000 */
[----:B------:R-:W-:-:S04]  /*1ce0*/  FSEL R11, R11, R10, !P0 ;  /* 0x0000000a0b0b7208 */ /* 0x000fc80004000000 */
[----:B-1----:R-:W-:-:S04]  /*1cf0*/  FSETP.GEU.FTZ.AND P0, PT, R11, R4, PT ;  /* 0x000000040b00720b */ /* 0x002fc80003f1e000 */
        /* <DEDUP_REMOVED lines=18> */
[----:B------:R-:W-:-:S04]  /*1e20*/  FSEL R8, R8, R15, !P0 ;  /* 0x0000000f08087208 */ /* 0x000fc80004000000 */
[----:B------:R-:W-:-:S04]  /*1e30*/  FSETP.GEU.FTZ.AND P0, PT, R8, R9, PT ;  /* 0x000000090800720b */ /* 0x000fc80003f1e000 */
[----:B------:R-:W-:-:S04]  /*1e40*/  FSEL R9, R9, R8, !P0 ;  /* 0x0000000809097208 */ /* 0x000fc80004000000 */
[----:B------:R-:W-:-:S04]  /*1e50*/  FSETP.GEU.FTZ.AND P0, PT, R9, R10, PT ;  /* 0x0000000a0900720b */ /* 0x000fc80003f1e000 */
[----:B------:R-:W-:Y:S02]  /*1e60*/  FSEL R10, R10, R9, !P0 ;  /* 0x000000090a0a7208 */ /* 0x000fe40004000000 */
[----:B------:R-:W1:Y:S02]  /*1e70*/  LDS.64 R8, [R16+0x140] ;  /* 0x0001400010087984 */ /* 0x000e640000000a00 */
[----:B------:R-:W-:-:S04]  /*1e80*/  FSETP.GEU.FTZ.AND P0, PT, R10, R11, PT ;  /* 0x0000000b0a00720b */ /* 0x000fc80003f1e000 */
[----:B------:R-:W-:-:S04]  /*1e90*/  FSEL R11, R11, R10, !P0 ;  /* 0x0000000a0b0b7208 */ /* 0x000fc80004000000 */
[----:B0-----:R-:W-:-:S04]  /*1ea0*/  FSETP.GEU.FTZ.AND P0, PT, R11, R4, PT ;  /* 0x000000040b00720b */ /* 0x001fc80003f1e000 */
[----:B------:R-:W-:-:S04]  /*1eb0*/  FSEL R4, R4, R11, !P0 ;  /* 0x0000000b04047208 */ /* 0x000fc80004000000 */
        /* <DEDUP_REMOVED lines=9> */
[----:B------:R-:W-:-:S09]  /*1f50*/  FSEL R18, R9, R8, !P0 ;  /* 0x0000000809127208 */ /* 0x000fd20004000000 */
.L_x_16:
[----:B------:R-:W-:Y:S05]  /*1f60*/  BSYNC B0 ;  /* 0x0000000000007941 */ /* 0x000fea0003800000 */
.L_x_14:
[----:B------:R-:W-:Y:S04]  /*1f70*/  BSSY B0, `(.L_x_17) ;  /* 0x000000f000007945 */ /* 0x000fe80003800000 */
[----:B------:R-:W-:Y:S05]  /*1f80*/  @P1 BRA `(.L_x_18) ;  /* 0x0000000000341947 */ /* 0x000fea0003800000 */
[----:B------:R-:W-:Y:S01]  /*1f90*/  ULDC.64 UR4, c[0x0][0x230] ;  /* 0x00008c0000047ab9 */ /* 0x000fe20000000a00 */
[----:B------:R-:W0:Y:S01]  /*1fa0*/  LDC.64 R6, c[0x0][0x218] ;  /* 0x00008600ff067b82 */ /* 0x000e220000000a00 */
[----:B------:R-:W-:-:S04]  /*1fb0*/  ISETP.NE.U32.AND P0, PT, RZ, UR4, PT ;  /* 0x00000004ff007c0c */ /* 0x000fc8000bf05070 */
[----:B------:R-:W-:-:S13]  /*1fc0*/  ISETP.NE.AND.EX P0, PT, RZ, UR5, PT, P0 ;  /* 0x00000005ff007c0c */ /* 0x000fda000bf05300 */
[----:B------:R-:W-:Y:S05]  /*1fd0*/  @!P0 BRA `(.L_x_19) ;  /* 0x00000000000c8947 */ /* 0x000fea0003800000 */
[----:B------:R-:W5:Y:S02]  /*1fe0*/  LDC.64 R4, c[0x0][0x230] ;  /* 0x00008c00ff047b82 */ /* 0x000f640000000a00 */
[----:B-----5:R-:W0:Y:S02]  /*1ff0*/  LDG.E R5, desc[UR8][R4.64] ;  /* 0x0000000804057981 */ /* 0x020e24000c1e1900 */
[----:B01----:R-:W-:-:S07]  /*2000*/  FMNMX.FTZ R18, R18, R5, PT ;  /* 0x0000000512127209 */ /* 0x003fce0003810000 */
.L_x_19:
[----:B01----:R-:W-:Y:S01]  /*2010*/  FMUL.FTZ R18, R18, 0.0078740157186985015869 ;  /* 0x3c01020412127820 */ /* 0x003fe20000410000 */
[----:B------:R-:W-:-:S04]  /*2020*/  IMAD.WIDE.U32 R4, R23, 0x4, R6 ;  /* 0x0000000417047825 */ /* 0x000fc800078e0006 */
[----:B------:R-:W-:-:S05]  /*2030*/  FMNMX.FTZ R9, R18, 1.1920928955078125e-07, !PT ;  /* 0x3400000012097809 */ /* 0x000fca0007810000 */
[----:B------:R0:W-:Y:S04]  /*2040*/  STS [R16+0x14c], R9 ;  /* 0x00014c0910007388 */ /* 0x0001e80000000800 */
[----:B------:R0:W-:Y:S02]  /*2050*/  STG.E desc[UR8][R4.64], R9 ;  /* 0x0000000904007986 */ /* 0x0001e4000c101908 */
.L_x_18:
[----:B------:R-:W-:Y:S05]  /*2060*/  BSYNC B0 ;  /* 0x0000000000007941 */ /* 0x000fea0003800000 */
.L_x_17:
[----:B------:R-:W-:Y:S06]  /*2070*/  BAR.SYNC.DEFER_BLOCKING 0x0 ;  /* 0x0000000000007b1d */ /* 0x000fec0000010000 */
[----:B------:R-:W-:Y:S05]  /*2080*/  @P2 EXIT ;  /* 0x000000000000294d */ /* 0x000fea0003800000 */
[----:B------:R-:W5:Y:S01]  /*2090*/  LDS R8, [R16+0x14c] ;  /* 0x00014c0010087984 */ /* 0x000f620000000800 */
[----:B0-----:R-:W0:Y:S01]  /*20a0*/  LDC.64 R4, c[0x0][0x228] ;  /* 0x00008a00ff047b82 */ /* 0x001e220000000a00 */
[----:B------:R-:W-:Y:S01]  /*20b0*/  SHF.R.S32.HI R6, RZ, 0x1f, R0 ;  /* 0x0000001fff067819 */ /* 0x000fe20000011400 */
[----:B------:R-:W-:Y:S01]  /*20c0*/  ULDC.64 UR6, c[0x0][0x220] ;  /* 0x0000880000067ab9 */ /* 0x000fe20000000a00 */
[----:B------:R-:W-:-:S03]  /*20d0*/  ULDC.64 UR4, c[0x0][0x210] ;  /* 0x0000840000047ab9 */ /* 0x000fc60000000a00 */
[----:B------:R-:W-:Y:S02]  /*20e0*/  IMAD R9, R6, R23, RZ ;  /* 0x0000001706097224 */ /* 0x000fe400078e02ff */
[----:B------:R-:W-:-:S04]  /*20f0*/  IMAD.WIDE.U32 R6, R23, R0, RZ ;  /* 0x0000000017067225 */ /* 0x000fc800078e00ff */
[----:B------:R-:W-:Y:S01]  /*2100*/  IMAD.IADD R9, R7, 0x1, R9 ;  /* 0x0000000107097824 */ /* 0x000fe200078e0209 */
[----:B-----5:R-:W0:Y:S06]  /*2110*/  MUFU.RCP R8, R8 ;  /* 0x0000000800087308 */ /* 0x020e2c0000001000 */
.L_x_20:
[----:B0-----:R-:W-:-:S05]  /*2120*/  IADD3 R10, P0, R21, R24, RZ ;  /* 0x00000018150a7210 */ /* 0x001fca0007f1e0ff */
[----:B-1----:R-:W-:Y:S01]  /*2130*/  IMAD.X R11, RZ, RZ, R2, P0 ;  /* 0x000000ffff0b7224 */ /* 0x002fe200000e0602 */
[----:B------:R-:W-:-:S04]  /*2140*/  LEA R12, P0, R10, UR6, 0x1 ;  /* 0x000000060a0c7c11 */ /* 0x000fc8000f8008ff */
[----:B------:R-:W-:-:S05]  /*2150*/  LEA.HI.X R13, R10, UR7, R11, 0x1, P0 ;  /* 0x000000070a0d7c11 */ /* 0x000fca00080f0c0b */
[----:B------:R-:W5:Y:S01]  /*2160*/  LDG.E.U16.CONSTANT R12, desc[UR8][R12.64] ;  /* 0x000000080c0c7981 */ /* 0x000f62000c1e9500 */
[----:B0-----:R-:W-:-:S06]  /*2170*/  IMAD.WIDE.U32 R10, R21, 0x2, R4 ;  /* 0x00000002150a7825 */ /* 0x001fcc00078e0004 */
[----:B------:R-:W3:Y:S01]  /*2180*/  LDG.E.U16.CONSTANT R10, desc[UR8][R10.64] ;  /* 0x000000080a0a7981 */ /* 0x000ee2000c1e9500 */
[----:B-----5:R-:W-:-:S04]  /*2190*/  IMAD.U32 R14, R12, 0x10000, RZ ;  /* 0x000100000c0e7824 */ /* 0x020fc800078e00ff */
[----:B----4-:R-:W-:Y:S01]  /*21a0*/  FMUL.FTZ R14, R17, R14 ;  /* 0x0000000e110e7220 */ /* 0x010fe20000410000 */
[----:B---3--:R-:W-:Y:S01]  /*21b0*/  IMAD.U32 R16, R10, 0x10000, RZ ;  /* 0x000100000a107824 */ /* 0x008fe200078e00ff */
[--C-:B------:R-:W-:Y:S01]  /*21c0*/  IADD3 R10, P0, P1, R6, UR4, R21.reuse ;  /* 0x00000004060a7c10 */ /* 0x100fe2000f91e015 */
[----:B------:R-:W-:-:S03]  /*21d0*/  IMAD.IADD R21, R3, 0x1, R21 ;  /* 0x0000000103157824 */ /* 0x000fc600078e0215 */
[----:B------:R-:W0:Y:S01]  /*21e0*/  F2F.BF16.F32 R14, R14 ;  /* 0x0000000e000e7304 */ /* 0x000e220000202000 */
[----:B------:R-:W-:Y:S02]  /*21f0*/  IADD3.X R11, R9, UR5, RZ, P0, P1 ;  /* 0x00000005090b7c10 */ /* 0x000fe400087e24ff */
[----:B------:R-:W-:Y:S01]  /*2200*/  ISETP.GE.U32.AND P0, PT, R21, R0, PT ;  /* 0x000000001500720c */ /* 0x000fe20003f06070 */
[----:B0-----:R-:W-:-:S04]  /*2210*/  IMAD.U32 R15, R14, 0x10000, RZ ;  /* 0x000100000e0f7824 */ /* 0x001fc800078e00ff */
[----:B------:R-:W-:-:S06]  /*2220*/  FMUL.FTZ R15, R15, R16 ;  /* 0x000000100f0f7220 */ /* 0x000fcc0000410000 */
[----:B------:R-:W0:Y:S02]  /*2230*/  F2F.BF16.F32 R15, R15 ;  /* 0x0000000f000f7304 */ /* 0x000e240000202000 */
[----:B0-----:R-:W-:-:S04]  /*2240*/  IMAD.U32 R19, R15, 0x10000, RZ ;  /* 0x000100000f137824 */ /* 0x001fc800078e00ff */
[----:B------:R-:W-:-:S06]  /*2250*/  FMUL.FTZ R19, R8, R19 ;  /* 0x0000001308137220 */ /* 0x000fcc0000410000 */
[----:B------:R-:W0:Y:S02]  /*2260*/  F2I.S8.NTZ R19, R19 ;  /* 0x0000001300137305 */ /* 0x000e240000202100 */
[----:B0-----:R0:W-:Y:S01]  /*2270*/  STG.E.U8 desc[UR8][R10.64], R19 ;  /* 0x000000130a007986 */ /* 0x0011e2000c101108 */
[----:B------:R-:W-:Y:S05]  /*2280*/  @!P0 BRA `(.L_x_20) ;  /* 0xfffffffc00a48947 */ /* 0x000fea000383ffff */
[----:B------:R-:W-:Y:S05]  /*2290*/  EXIT ;  /* 0x000000000000794d */ /* 0x000fea0003800000 */
.L_x_0:
[----:B------:R-:W0:Y:S01]  /*22a0*/  S2R R3, SR_TID.X ;  /* 0x0000000000037919 */ /* 0x000e220000002100 */
[----:B------:R-:W1:Y:S01]  /*22b0*/  LDC.64 R22, c[0x0][0x220] ;  /* 0x00008800ff167b82 */ /* 0x000e620000000a00 */
[----:B------:R-:W-:Y:S01]  /*22c0*/  SHF.R.S32.HI R0, RZ, 0x2, R0 ;  /* 0x00000002ff007819 */ /* 0x000fe20000011400 */
[----:B------:R-:W-:Y:S01]  /*22d0*/  BSSY B0, `(.L_x_21) ;  /* 0x0000044000007945 */ /* 0x000fe20003800000 */
[----:B------:R-:W-:Y:S01]  /*22e0*/  IMAD.MOV.U32 R4, RZ, RZ, RZ ;  /* 0x000000ffff047224 */ /* 0x000fe200078e00ff */
[----:B-1----:R-:W-:-:S04]  /*22f0*/  LEA R22, P1, R24, R22, 0x1 ;  /* 0x0000001618167211 */ /* 0x002fc800078208ff */
[----:B------:R-:W-:Y:S02]  /*2300*/  LEA.HI.X R23, R24, R23, R2, 0x1, P1 ;  /* 0x0000001718177211 */ /* 0x000fe400008f0c02 */
[----:B0-----:R-:W-:-:S13]  /*2310*/  ISETP.GE.U32.AND P0, PT, R3, R0, PT ;  /* 0x000000000300720c */ /* 0x001fda0003f06070 */
[----:B------:R-:W-:Y:S05]  /*2320*/  @P0 BRA `(.L_x_22) ;  /* 0x0000000000f80947 */ /* 0x000fea0003800000 */
[----:B------:R-:W0:Y:S01]  /*2330*/  LDC R2, c[0x0][RZ] ;  /* 0x00000000ff027b82 */ /* 0x000e220000000800 */
[----:B------:R-:W-:-:S07]  /*2340*/  IMAD.MOV.U32 R5, RZ, RZ, R3 ;  /* 0x000000ffff057224 */ /* 0x000fce00078e0003 */
.L_x_23:
[----:B------:R-:W-:-:S06]  /*2350*/  IMAD.WIDE.U32 R6, R5, 0x8, R22 ;  /* 0x0000000805067825 */ /* 0x000fcc00078e0016 */
[----:B------:R-:W2:Y:S01]  /*2360*/  LDG.E.64.CONSTANT R6, desc[UR8][R6.64] ;  /* 0x0000000806067981 */ /* 0x000ea2000c1e9b00 */
[----:B0-----:R-:W-:-:S05]  /*2370*/  IMAD.IADD R11, R2, 0x1, R5 ;  /* 0x00000001020b7824 */ /* 0x001fca00078e0205 */
[----:B------:R-:W-:Y:S02]  /*2380*/  ISETP.GE.U32.AND P0, PT, R11, R0, PT ;  /* 0x000000000b00720c */ /* 0x000fe40003f06070 */
[C---:B--2---:R-:W-:Y:S01]  /*2390*/  PRMT R8, R6.reuse, 0x7632, R8 ;  /* 0x0000763206087816 */ /* 0x044fe20000000008 */
[----:B------:R-:W-:Y:S02]  /*23a0*/  IMAD.U32 R9, R6, 0x10000, RZ ;  /* 0x0001000006097824 */ /* 0x000fe400078e00ff */
[----:B------:R-:W-:Y:S02]  /*23b0*/  IMAD.U32 R5, R7, 0x10000, RZ ;  /* 0x0001000007057824 */ /* 0x000fe400078e00ff */
[----:B------:R-:W-:Y:S02]  /*23c0*/  IMAD.U32 R8, R8, 0x10000, RZ ;  /* 0x0001000008087824 */ /* 0x000fe400078e00ff */
[--C-:B------:R-:W-:Y:S01]  /*23d0*/  FFMA.FTZ R9, R9, R9, R4.reuse ;  /* 0x0000000909097223 */ /* 0x100fe20000010004 */
[----:B------:R-:W-:-:S03]  /*23e0*/  PRMT R4, R7, 0x7632, R4 ;  /* 0x0000763207047816 */ /* 0x000fc60000000004 */
[----:B------:R-:W-:Y:S02]  /*23f0*/  FFMA.FTZ R8, R8, R8, R9 ;  /* 0x0000000808087223 */ /* 0x000fe40000010009 */
[----:B------:R-:W-:Y:S02]  /*2400*/  IMAD.U32 R4, R4, 0x10000, RZ ;  /* 0x0001000004047824 */ /* 0x000fe400078e00ff */
[----:B------:R-:W-:-:S04]  /*2410*/  FFMA.FTZ R5, R5, R5, R8 ;  /* 0x0000000505057223 */ /* 0x000fc80000010008 */
[----:B------:R-:W-:Y:S01]  /*2420*/  FFMA.FTZ R4, R4, R4, R5 ;  /* 0x0000000404047223 */ /* 0x000fe20000010005 */
[----:B------:R-:W-:Y:S06]  /*2430*/  @P0 BRA `(.L_x_22) ;  /* 0x0000000000b40947 */ /* 0x000fec0003800000 */
[----:B------:R-:W-:-:S06]  /*2440*/  IMAD.WIDE.U32 R6, R11, 0x8, R22 ;  /* 0x000000080b067825 */ /* 0x000fcc00078e0016 */
[----:B------:R-:W2:Y:S01]  /*2450*/  LDG.E.64.CONSTANT R6, desc[UR8][R6.64] ;  /* 0x0000000806067981 */ /* 0x000ea2000c1e9b00 */
[----:B------:R-:W-:-:S05]  /*2460*/  IMAD.IADD R11, R11, 0x1, R2 ;  /* 0x000000010b0b7824 */ /* 0x000fca00078e0202 */
        /* <DEDUP_REMOVED lines=28> */
[----:B------:R-:W2:Y:S02]  /*2630*/  LDG.E.64.CONSTANT R6, desc[UR8][R6.64] ;  /* 0x0000000806067981 */ /* 0x000ea4000c1e9b00 */
[C---:B--2---:R-:W-:Y:S01]  /*2640*/  PRMT R5, R6.reuse, 0x7632, R5 ;  /* 0x0000763206057816 */ /* 0x044fe20000000005 */
[----:B------:R-:W-:-:S04]  /*2650*/  IMAD.U32 R9, R6, 0x10000, RZ ;  /* 0x0001000006097824 */ /* 0x000fc800078e00ff */
[----:B------:R-:W-:Y:S02]  /*2660*/  IMAD.U32 R8, R5, 0x10000, RZ ;  /* 0x0001000005087824 */ /* 0x000fe400078e00ff */
[----:B------:R-:W-:Y:S01]  /*2670*/  FFMA.FTZ R11, R9, R9, R4 ;  /* 0x00000009090b7223 */ /* 0x000fe20000010004 */
[----:B------:R-:W-:Y:S01]  /*2680*/  IMAD.IADD R5, R13, 0x1, R2 ;  /* 0x000000010d057824 */ /* 0x000fe200078e0202 */
[C---:B------:R-:W-:Y:S01]  /*2690*/  PRMT R4, R7.reuse, 0x7632, R4 ;  /* 0x0000763207047816 */ /* 0x040fe20000000004 */
[----:B------:R-:W-:Y:S02]  /*26a0*/  IMAD.U32 R9, R7, 0x10000, RZ ;  /* 0x0001000007097824 */ /* 0x000fe400078e00ff */
[----:B------:R-:W-:Y:S01]  /*26b0*/  FFMA.FTZ R8, R8, R8, R11 ;  /* 0x0000000808087223 */ /* 0x000fe2000001000b */
[----:B------:R-:W-:Y:S01]  /*26c0*/  ISETP.GE.U32.AND P0, PT, R5, R0, PT ;  /* 0x000000000500720c */ /* 0x000fe20003f06070 */
[----:B------:R-:W-:Y:S02]  /*26d0*/  IMAD.U32 R4, R4, 0x10000, RZ ;  /* 0x0001000004047824 */ /* 0x000fe400078e00ff */
[----:B------:R-:W-:-:S04]  /*26e0*/  FFMA.FTZ R9, R9, R9, R8 ;  /* 0x0000000909097223 */ /* 0x000fc80000010008 */
[----:B------:R-:W-:-:S06]  /*26f0*/  FFMA.FTZ R4, R4, R4, R9 ;  /* 0x0000000404047223 */ /* 0x000fcc0000010009 */
[----:B------:R-:W-:Y:S05]  /*2700*/  @!P0 BRA `(.L_x_23) ;  /* 0xfffffffc00108947 */ /* 0x000fea000383ffff */
.L_x_22:
[----:B------:R-:W-:Y:S05]  /*2710*/  BSYNC B0 ;  /* 0x0000000000007941 */ /* 0x000fea0003800000 */
.L_x_21:
[----:B------:R-:W0:Y:S01]  /*2720*/  LDC R2, c[0x0][RZ] ;  /* 0x00000000ff027b82 */ /* 0x000e220000000800 */
[----:B------:R-:W-:Y:S01]  /*2730*/  BSSY B0, `(.L_x_24) ;  /* 0x00000b1000007945 */ /* 0x000fe20003800000 */
[----:B0-----:R-:W-:-:S13]  /*2740*/  ISETP.GT.AND P0, PT, R2, 0x3ff, PT ;  /* 0x000003ff0200780c */ /* 0x001fda0003f04270 */
[----:B------:R-:W-:Y:S05]  /*2750*/  @P0 BRA `(.L_x_25) ;  /* 0x0000000400a40947 */ /* 0x000fea0003800000 */
[----:B------:R-:W-:Y:S01]  /*2760*/  SHF.R.S32.HI R6, RZ, 0x1f, R3 ;  /* 0x0000001fff067819 */ /* 0x000fe20000011403 */
[----:B------:R-:W0:Y:S03]  /*2770*/  S2R R11, SR_LANEID ;  /* 0x00000000000b7919 */ /* 0x000e260000000000 */
[----:B------:R-:W-:-:S04]  /*2780*/  LEA.HI R10, R6, R3, RZ, 0x5 ;  /* 0x00000003060a7211 */ /* 0x000fc800078f28ff */
[----:B------:R-:W-:-:S05]  /*2790*/  LOP3.LUT R5, R10, 0xffffffe0, RZ, 0xc0, !PT ;  /* 0xffffffe00a057812 */ /* 0x000fca00078ec0ff */
[----:B------:R-:W-:Y:S01]  /*27a0*/  VIADD R7, R5, 0x20 ;  /* 0x0000002005077836 */ /* 0x000fe20000000000 */
[----:B------:R-:W-:-:S04]  /*27b0*/  LOP3.LUT R5, RZ, R5, RZ, 0x33, !PT ;  /* 0x00000005ff057212 */ /* 0x000fc800078e33ff */
[----:B------:R-:W-:Y:S01]  /*27c0*/  ISETP.GT.AND P1, PT, R7, R2, PT ;  /* 0x000000020700720c */ /* 0x000fe20003f24270 */
[----:B------:R-:W-:-:S05]  /*27d0*/  IMAD.IADD R5, R5, 0x1, R2 ;  /* 0x0000000105057824 */ /* 0x000fca00078e0202 */
[----:B------:R-:W-:-:S06]  /*27e0*/  SEL R5, R5, 0x1f, P1 ;  /* 0x0000001f05057807 */ /* 0x000fcc0000800000 */
[----:B------:R-:W1:Y:S01]  /*27f0*/  SHFL.DOWN P1, R6, R4, 0x1, R5 ;  /* 0x0820000004067989 */ /* 0x000e620000020005 */
[----:B0-----:R-:W-:Y:S02]  /*2800*/  ISETP.NE.AND P2, PT, R11, RZ, PT ;  /* 0x000000ff0b00720c */ /* 0x001fe40003f45270 */
[----:B------:R-:W-:-:S11]  /*2810*/  SHF.R.S32.HI R11, RZ, 0x5, R10 ;  /* 0x00000005ff0b7819 */ /* 0x000fd6000001140a */
[----:B------:R-:W0:Y:S01]  /*2820*/  @!P2 S2R R13, SR_CgaCtaId ;  /* 0x00000000000da919 */ /* 0x000e220000008800 */
[----:B-1----:R-:W-:Y:S01]  /*2830*/  @P1 FADD R6, R6, R4 ;  /* 0x0000000406061221 */ /* 0x002fe20000000000 */
[----:B------:R-:W-:-:S04]  /*2840*/  @!P2 MOV R4, 0x400 ;  /* 0x000004000004a802 */ /* 0x000fc80000000f00 */
[----:B------:R-:W1:Y:S01]  /*2850*/  SHFL.DOWN P1, R7, R6, 0x2, R5 ;  /* 0x0840000006077989 */ /* 0x000e620000020005 */
[----:B------:R-:W-:-:S05]  /*2860*/  @!P2 VIADD R4, R4, 0x150 ;  /* 0x000001500404a836 */ /* 0x000fca0000000000 */
[----:B0-----:R-:W-:Y:S01]  /*2870*/  @!P2 LEA R4, R13, R4, 0x18 ;  /* 0x000000040d04a211 */ /* 0x001fe200078ec0ff */
[----:B-1----:R-:W-:-:S05]  /*2880*/  @P1 FADD R7, R6, R7 ;  /* 0x0000000706071221 */ /* 0x002fca0000000000 */
[----:B------:R-:W0:Y:S02]  /*2890*/  SHFL.DOWN P1, R8, R7, 0x4, R5 ;  /* 0x0880000007087989 */ /* 0x000e240000020005 */
[----:B0-----:R-:W-:Y:S01]  /*28a0*/  @P1 FADD R8, R7, R8 ;  /* 0x0000000807081221 */ /* 0x001fe20000000000 */
[----:B------:R-:W-:-:S04]  /*28b0*/  @!P2 IMAD R7, R11, 0x4, R4 ;  /* 0x000000040b07a824 */ /* 0x000fc800078e0204 */
        /* <DEDUP_REMOVED lines=13> */
[C---:B------:R-:W-:Y:S02]  /*2990*/  ISETP.GT.AND P4, PT, R2.reuse, 0x80, PT ;  /* 0x000000800200780c */ /* 0x040fe40003f84270 */
[----:B------:R-:W-:Y:S01]  /*29a0*/  ISETP.GT.AND P5, PT, R2, 0xa0, PT ;  /* 0x000000a00200780c */ /* 0x000fe20003fa4270 */
[----:B0-----:R-:W-:-:S09]  /*29b0*/  ULEA UR4, UR5, UR4, 0x18 ;  /* 0x0000000405047291 */ /* 0x001fd2000f8ec03f */
[----:B-1----:R-:W0:Y:S04]  /*29c0*/  LDS.128 R4, [UR4+0x170] ;  /* 0x00017004ff047984 */ /* 0x002e280008000c00 */
[----:B------:R-:W1:Y:S04]  /*29d0*/  LDS.128 R16, [UR4+0x180] ;  /* 0x00018004ff107984 */ /* 0x000e680008000c00 */
[----:B------:R-:W2:Y:S04]  /*29e0*/  LDS.128 R8, [UR4+0x190] ;  /* 0x00019004ff087984 */ /* 0x000ea80008000c00 */
[----:B------:R-:W3:Y:S01]  /*29f0*/  LDS.128 R12, [UR4+0x1a0] ;  /* 0x0001a004ff0c7984 */ /* 0x000ee20008000c00 */
[----:B0-----:R-:W-:Y:S01]  /*2a00*/  @P2 FADD.FTZ R20, R20, R5 ;  /* 0x0000000514142221 */ /* 0x001fe20000010000 */
[----:B------:R-:W-:-:S03]  /*2a10*/  ISETP.GT.AND P2, PT, R2, 0xc0, PT ;  /* 0x000000c00200780c */ /* 0x000fc60003f44270 */
[----:B------:R-:W-:Y:S01]  /*2a20*/  @P6 FADD.FTZ R20, R20, R6 ;  /* 0x0000000614146221 */ /* 0x000fe20000010000 */
[----:B------:R-:W-:-:S03]  /*2a30*/  ISETP.GT.AND P6, PT, R2, 0xe0, PT ;  /* 0x000000e00200780c */ /* 0x000fc60003fc4270 */
[----:B------:R-:W-:Y:S01]  /*2a40*/  @P3 FADD.FTZ R20, R20, R7 ;  /* 0x0000000714143221 */ /* 0x000fe20000010000 */
[----:B------:R-:W-:Y:S01]  /*2a50*/  ISETP.GT.AND P3, PT, R2, 0x100, PT ;  /* 0x000001000200780c */ /* 0x000fe20003f64270 */
[----:B------:R-:W0:Y:S02]  /*2a60*/  LDS.128 R4, [UR4+0x1b0] ;  /* 0x0001b004ff047984 */ /* 0x000e240008000c00 */
[----:B-1----:R-:W-:Y:S01]  /*2a70*/  @P4 FADD.FTZ R20, R20, R16 ;  /* 0x0000001014144221 */ /* 0x002fe20000010000 */
[----:B------:R-:W-:-:S03]  /*2a80*/  ISETP.GT.AND P4, PT, R2, 0x140, PT ;  /* 0x000001400200780c */ /* 0x000fc60003f84270 */
[----:B------:R-:W-:Y:S01]  /*2a90*/  @P5 FADD.FTZ R20, R20, R17 ;  /* 0x0000001114145221 */ /* 0x000fe20000010000 */
[----:B------:R-:W-:-:S03]  /*2aa0*/  ISETP.GT.AND P5, PT, R2, 0x120, PT ;  /* 0x000001200200780c */ /* 0x000fc60003fa4270 */
[----:B------:R-:W-:Y:S01]  /*2ab0*/  @P2 FADD.FTZ R20, R20, R18 ;  /* 0x0000001214142221 */ /* 0x000fe20000010000 */
[----:B------:R-:W-:-:S03]  /*2ac0*/  ISETP.GT.AND P2, PT, R2, 0x160, PT ;  /* 0x000001600200780c */ /* 0x000fc60003f44270 */
[----:B------:R-:W-:Y:S02]  /*2ad0*/  @P6 FADD.FTZ R20, R20, R19 ;  /* 0x0000001314146221 */ /* 0x000fe40000010000 */
[----:B------:R-:W1:Y:S02]  /*2ae0*/  LDS.128 R16, [UR4+0x1c0] ;  /* 0x0001c004ff107984 */ /* 0x000e640008000c00 */
[----:B--2---:R-:W-:Y:S01]  /*2af0*/  @P3 FADD.FTZ R20, R20, R8 ;  /* 0x0000000814143221 */ /* 0x004fe20000010000 */
[----:B------:R-:W-:-:S03]  /*2b00*/  ISETP.GT.AND P3, PT, R2, 0x180, PT ;  /* 0x000001800200780c */ /* 0x000fc60003f64270 */
[----:B------:R-:W-:Y:S01]  /*2b10*/  @P5 FADD.FTZ R20, R20, R9 ;  /* 0x0000000914145221 */ /* 0x000fe20000010000 */
[----:B------:R-:W-:-:S03]  /*2b20*/  ISETP.GT.AND P5, PT, R2, 0x1a0, PT ;  /* 0x000001a00200780c */ /* 0x000fc60003fa4270 */
[----:B------:R-:W-:Y:S01]  /*2b30*/  @P4 FADD.FTZ R20, R20, R10 ;  /* 0x0000000a14144221 */ /* 0x000fe20000010000 */
[----:B------:R-:W-:-:S03]  /*2b40*/  ISETP.GT.AND P4, PT, R2, 0x1c0, PT ;  /* 0x000001c00200780c */ /* 0x000fc60003f84270 */
[----:B------:R-:W-:Y:S01]  /*2b50*/  @P2 FADD.FTZ R20, R20, R11 ;  /* 0x0000000b14142221 */ /* 0x000fe20000010000 */
[----:B------:R-:W-:Y:S01]  /*2b60*/  ISETP.GT.AND P2, PT, R2, 0x1e0, PT ;  /* 0x000001e00200780c */ /* 0x000fe20003f44270 */
        /* <DEDUP_REMOVED lines=8> */
[----:B------:R-:W-:Y:S01]  /*2bf0*/  ISETP.GT.AND P2, PT, R2, 0x260, PT ;  /* 0x000002600200780c */ /* 0x000fe20003f44270 */
[----:B------:R-:W3:Y:S02]  /*2c00*/  LDS.128 R12, [UR4+0x1e0] ;  /* 0x0001e004ff0c7984 */ /* 0x000ee40008000c00 */
        /* <DEDUP_REMOVED lines=19> */
[----:B------:R-:W-:-:S03]  /*2d40*/  ISETP.GT.AND P5, PT, R2, 0x3a0, PT ;  /* 0x000003a00200780c */ /* 0x000fc60003fa4270 */
[----:B------:R-:W-:Y:S01]  /*2d50*/  @P4 FADD.FTZ R20, R20, R10 ;  /* 0x0000000a14144221 */ /* 0x000fe20000010000 */
[----:B------:R-:W-:-:S03]  /*2d60*/  ISETP.GT.AND P4, PT, R2, 0x3c0, PT ;  /* 0x000003c00200780c */ /* 0x000fc60003f84270 */
[----:B------:R-:W-:Y:S01]  /*2d70*/  @P2 FADD.FTZ R20, R20, R11 ;  /* 0x0000000b14142221 */ /* 0x000fe20000010000 */
[----:B------:R-:W-:-:S03]  /*2d80*/  ISETP.GE.AND P2, PT, R2, 0x3e1, PT ;  /* 0x000003e10200780c */ /* 0x000fc60003f46270 */
[----:B---3--:R-:W-:-:S04]  /*2d90*/  @P3 FADD.FTZ R20, R20, R12 ;  /* 0x0000000c14143221 */ /* 0x008fc80000010000 */
[----:B------:R-:W-:-:S04]  /*2da0*/  @P5 FADD.FTZ R20, R20, R13 ;  /* 0x0000000d14145221 */ /* 0x000fc80000010000 */
[----:B------:R-:W-:Y:S02]  /*2db0*/  @P4 FADD.FTZ R20, R20, R14 ;  /* 0x0000000e14144221 */ /* 0x000fe40000010000 */
[----:B------:R-:W-:Y:S05]  /*2dc0*/  @!P2 BRA `(.L_x_26) ;  /* 0x00000004001ca947 */ /* 0x000fea0003800000 */
[----:B------:R-:W-:Y:S01]  /*2dd0*/  FADD.FTZ R20, R20, R15 ;  /* 0x0000000f14147221 */ /* 0x000fe20000010000 */
[----:B------:R-:W-:Y:S06]  /*2de0*/  BRA `(.L_x_26) ;  /* 0x0000000400147947 */ /* 0x000fec0003800000 */
.L_x_25:
        /* <DEDUP_REMOVED lines=14> */
[----:B------:R-:W0:Y:S01]  /*2ed0*/  S2R R6, SR_CgaCtaId ;  /* 0x0000000000067919 */ /* 0x000e220000008800 */
[----:B------:R-:W-:Y:S02]  /*2ee0*/  MOV R5, 0x400 ;  /* 0x0000040000057802 */ /* 0x000fe40000000f00 */
[----:B------:R-:W-:-:S03]  /*2ef0*/  SHF.R.S32.HI R4, RZ, 0x1f, R3 ;  /* 0x0000001fff047819 */ /* 0x000fc60000011403 */
[----:B------:R-:W-:Y:S01]  /*2f00*/  VIADD R5, R5, 0x150 ;  /* 0x0000015005057836 */ /* 0x000fe20000000000 */
[----:B------:R-:W-:-:S04]  /*2f10*/  LEA.HI R4, R4, R3, RZ, 0x5 ;  /* 0x0000000304047211 */ /* 0x000fc800078f28ff */
[----:B------:R-:W-:Y:S02]  /*2f20*/  SHF.R.S32.HI R4, RZ, 0x5, R4 ;  /* 0x00000005ff047819 */ /* 0x000fe40000011404 */
[----:B0-----:R-:W-:-:S05]  /*2f30*/  LEA R5, R6, R5, 0x18 ;  /* 0x0000000506057211 */ /* 0x001fca00078ec0ff */
[----:B------:R-:W-:-:S05]  /*2f40*/  IMAD R5, R4, 0x4, R5 ;  /* 0x0000000404057824 */ /* 0x000fca00078e0205 */
[----:B------:R0:W-:Y:S02]  /*2f50*/  STS [R5+0x20], R20 ;  /* 0x0000201405007388 */ /* 0x0001e40000000800 */
.L_x_28:
[----:B------:R-:W-:Y:S05]  /*2f60*/  BSYNC B1 ;  /* 0x0000000000017941 */ /* 0x000fea0003800000 */
.L_x_27:
[----:B------:R-:W-:Y:S01]  /*2f70*/  BAR.SYNC.DEFER_BLOCKING 0x0 ;  /* 0x0000000000007b1d */ /* 0x000fe20000010000 */
[----:B------:R-:W-:-:S13]  /*2f80*/  ISETP.NE.AND P1, PT, R3, RZ, PT ;  /* 0x000000ff0300720c */ /* 0x000fda0003f25270 */
[----:B------:R-:W-:Y:S05]  /*2f90*/  @P1 BRA `(.L_x_26) ;  /* 0x0000000000a81947 */ /* 0x000fea0003800000 */
[----:B------:R-:W1:Y:S01]  /*2fa0*/  S2UR UR5, SR_CgaCtaId ;  /* 0x00000000000579c3 */ /* 0x000e620000008800 */
[----:B------:R-:W-:Y:S02]  /*2fb0*/  UMOV UR4, 0x400 ;  /* 0x0000040000047882 */ /* 0x000fe40000000000 */
[----:B-1----:R-:W-:-:S09]  /*2fc0*/  ULEA UR4, UR5, UR4, 0x18 ;  /* 0x0000000405047291 */ /* 0x002fd2000f8ec03f */
[----:B0-----:R-:W0:Y:S04]  /*2fd0*/  LDS.128 R4, [UR4+0x170] ;  /* 0x00017004ff047984 */ /* 0x001e280008000c00 */
[----:B------:R-:W1:Y:S04]  /*2fe0*/  LDS.128 R16, [UR4+0x180] ;  /* 0x00018004ff107984 */ /* 0x000e680008000c00 */
[----:B------:R-:W2:Y:S04]  /*2ff0*/  LDS.128 R8, [UR4+0x190] ;  /* 0x00019004ff087984 */ /* 0x000ea80008000c00 */
[----:B------:R-:W3:Y:S01]  /*3000*/  LDS.128 R12, [UR4+0x1a0] ;  /* 0x0001a004ff0c7984 */ /* 0x000ee20008000c00 */
[----:B0-----:R-:W-:-:S04]  /*3010*/  FADD.FTZ R5, R20, R5 ;  /* 0x0000000514057221 */ /* 0x001fc80000010000 */
[----:B------:R-:W-:-:S04]  /*3020*/  FADD.FTZ R6, R5, R6 ;  /* 0x0000000605067221 */ /* 0x000fc80000010000 */
[----:B------:R-:W-:-:S04]  /*3030*/  FADD.FTZ R7, R6, R7 ;  /* 0x0000000706077221 */ /* 0x000fc80000010000 */
[----:B-1----:R-:W-:Y:S02]  /*3040*/  FADD.FTZ R16, R7, R16 ;  /* 0x0000001007107221 */ /* 0x002fe40000010000 */
[----:B------:R-:W0:Y:S02]  /*3050*/  LDS.128 R4, [UR4+0x1b0] ;  /* 0x0001b004ff047984 */ /* 0x000e240008000c00 */
[----:B------:R-:W-:-:S04]  /*3060*/  FADD.FTZ R17, R16, R17 ;  /* 0x0000001110117221 */ /* 0x000fc80000010000 */
[----:B------:R-:W-:-:S04]  /*3070*/  FADD.FTZ R18, R17, R18 ;  /* 0x0000001211127221 */ /* 0x000fc80000010000 */
[----:B------:R-:W-:-:S04]  /*3080*/  FADD.FTZ R19, R18, R19 ;  /* 0x0000001312137221 */ /* 0x000fc80000010000 */
        /* <DEDUP_REMOVED lines=20> */
[----:B------:R-:W-:-:S04]  /*31d0*/  FADD.FTZ R9, R8, R9 ;  /* 0x0000000908097221 */ /* 0x000fc80000010000 */
[----:B------:R-:W-:-:S04]  /*31e0*/  FADD.FTZ R10, R9, R10 ;  /* 0x0000000a090a7221 */ /* 0x000fc80000010000 */
[----:B------:R-:W-:-:S04]  /*31f0*/  FADD.FTZ R11, R10, R11 ;  /* 0x0000000b0a0b7221 */ /* 0x000fc80000010000 */
[----:B0-----:R-:W-:-:S04]  /*3200*/  FADD.FTZ R12, R11, R12 ;  /* 0x0000000c0b0c7221 */ /* 0x001fc80000010000 */
[----:B------:R-:W-:-:S04]  /*3210*/  FADD.FTZ R13, R12, R13 ;  /* 0x0000000d0c0d7221 */ /* 0x000fc80000010000 */
[----:B------:R-:W-:-:S04]  /*3220*/  FADD.FTZ R14, R13, R14 ;  /* 0x0000000e0d0e7221 */ /* 0x000fc80000010000 */
[----:B------:R-:W-:-:S07]  /*3230*/  FADD.FTZ R20, R14, R15 ;  /* 0x0000000f0e147221 */ /* 0x000fce0000010000 */
.L_x_26:
[----:B------:R-:W-:Y:S05]  /*3240*/  BSYNC B0 ;  /* 0x0000000000007941 */ /* 0x000fea0003800000 */
.L_x_24:
[----:B------:R-:W-:Y:S04]  /*3250*/  BSSY B0, `(.L_x_29) ;  /* 0x000000b000007945 */ /* 0x000fe80003800000 */
[----:B------:R-:W-:Y:S05]  /*3260*/  @P1 BRA `(.L_x_30) ;  /* 0x0000000000241947 */ /* 0x000fea0003800000 */
[----:B------:R-:W-:Y:S02]  /*3270*/  ULDC.64 UR4, c[0x0][0x238] ;  /* 0x00008e0000047ab9 */ /* 0x000fe40000000a00 */
[----:B------:R-:W-:Y:S02]  /*3280*/  I2FP.F32.S32 R4, UR5 ;  /* 0x0000000500047c45 */ /* 0x000fe40008201400 */
[----:B------:R-:W2:Y:S02]  /*3290*/  S2UR UR5, SR_CgaCtaId ;  /* 0x00000000000579c3 */ /* 0x000ea40000008800 */
[----:B0-----:R-:W1:Y:S02]  /*32a0*/  MUFU.RCP R5, R4 ;  /* 0x0000000400057308 */ /* 0x001e640000001000 */
[----:B-1----:R-:W-:Y:S01]  /*32b0*/  FFMA.FTZ R20, R5, R20, UR4 ;  /* 0x0000000405147e23 */ /* 0x002fe20008010014 */
[----:B------:R-:W-:Y:S02]  /*32c0*/  UMOV UR4, 0x400 ;  /* 0x0000040000047882 */ /* 0x000fe40000000000 */
[----:B--2---:R-:W-:-:S03]  /*32d0*/  ULEA UR4, UR5, UR4, 0x18 ;  /* 0x0000000405047291 */ /* 0x004fc6000f8ec03f */
[----:B------:R-:W0:Y:S06]  /*32e0*/  MUFU.RSQ R20, R20 ;  /* 0x0000001400147308 */ /* 0x000e2c0000001400 */
[----:B0-----:R2:W-:Y:S03]  /*32f0*/  STS [UR4+0x1f4], R20 ;  /* 0x0001f414ff007988 */ /* 0x0015e60008000804 */
.L_x_30:
[----:B------:R-:W-:Y:S05]  /*3300*/  BSYNC B0 ;  /* 0x0000000000007941 */ /* 0x000fea0003800000 */
.L_x_29:
[----:B------:R-:W3:Y:S08]  /*3310*/  S2UR UR5, SR_CgaCtaId ;  /* 0x00000000000579c3 */ /* 0x000ef00000008800 */
[----:B------:R-:W-:Y:S01]  /*3320*/  BAR.SYNC.DEFER_BLOCKING 0x0 ;  /* 0x0000000000007b1d */ /* 0x000fe20000010000 */
[----:B------:R-:W-:Y:S01]  /*3330*/  ISETP.GE.U32.AND P2, PT, R3, R0, PT ;  /* 0x000000000300720c */ /* 0x000fe20003f46070 */
[----:B------:R-:W-:-:S04]  /*3340*/  IMAD.MOV.U32 R6, RZ, RZ, RZ ;  /* 0x000000ffff067224 */ /* 0x000fc800078e00ff */
[----:B------:R-:W-:Y:S01]  /*3350*/  UMOV UR4, 0x400 ;  /* 0x0000040000047882 */ /* 0x000fe20000000000 */
[----:B------:R-:W-:Y:S01]  /*3360*/  BSSY B0, `(.L_x_31) ;  /* 0x00000c3000007945 */ /* 0x000fe20003800000 */
[----:B---3--:R-:W-:-:S09]  /*3370*/  ULEA UR4, UR5, UR4, 0x18 ;  /* 0x0000000405047291 */ /* 0x008fd2000f8ec03f */
[----:B------:R-:W3:Y:S01]  /*3380*/  LDS R16, [UR4+0x1f4] ;  /* 0x0001f404ff107984 */ /* 0x000ee20008000800 */
[----:B------:R-:W-:Y:S05]  /*3390*/  @P2 BRA `(.L_x_32) ;  /* 0x0000000800fc2947 */ /* 0x000fea0003800000 */
[----:B0-----:R-:W0:Y:S01]  /*33a0*/  LDC.64 R4, c[0x0][0x228] ;  /* 0x00008a00ff047b82 */ /* 0x001e220000000a00 */
[----:B------:R-:W-:Y:S02]  /*33b0*/  IMAD.MOV.U32 R6, RZ, RZ, RZ ;  /* 0x000000ffff067224 */ /* 0x000fe400078e00ff */
[----:B-1----:R-:W-:-:S07]  /*33c0*/  IMAD.MOV.U32 R7, RZ, RZ, R3 ;  /* 0x000000ffff077224 */ /* 0x002fce00078e0003 */
.L_x_33:
[----:B------:R-:W-:-:S06]  /*33d0*/  IMAD.WIDE.U32 R10, R7, 0x8, R22 ;  /* 0x00000008070a7825 */ /* 0x000fcc00078e0016 */
[----:B------:R-:W4:Y:S01]  /*33e0*/  LDG.E.64.CONSTANT R10, desc[UR8][R10.64] ;  /* 0x000000080a0a7981 */ /* 0x000f22000c1e9b00 */
[----:B0-----:R-:W-:-:S06]  /*33f0*/  IMAD.WIDE.U32 R8, R7, 0x8, R4 ;  /* 0x0000000807087825 */ /* 0x001fcc00078e0004 */
[----:B------:R-:W5:Y:S01]  /*3400*/  LDG.E.64.CONSTANT R8, desc[UR8][R8.64] ;  /* 0x0000000808087981 */ /* 0x000f62000c1e9b00 */
[----:B------:R-:W-:-:S05]  /*3410*/  IMAD.IADD R7, R2, 0x1, R7 ;  /* 0x0000000102077824 */ /* 0x000fca00078e0207 */
[----:B------:R-:W-:Y:S01]  /*3420*/  ISETP.GE.U32.AND P2, PT, R7, R0, PT ;  /* 0x000000000700720c */ /* 0x000fe20003f46070 */
[C---:B----4-:R-:W-:Y:S01]  /*3430*/  IMAD.U32 R13, R10.reuse, 0x10000, RZ ;  /* 0x000100000a0d7824 */ /* 0x050fe200078e00ff */
[----:B------:R-:W-:-:S03]  /*3440*/  PRMT R12, R10, 0x7632, R12 ;  /* 0x000076320a0c7816 */ /* 0x000fc6000000000c */
[----:B---3--:R-:W-:Y:S01]  /*3450*/  FMUL.FTZ R14, R16, R13 ;  /* 0x0000000d100e7220 */ /* 0x008fe20000410000 */
[C---:B------:R-:W-:Y:S01]  /*3460*/  IMAD.U32 R13, R11.reuse, 0x10000, RZ ;  /* 0x000100000b0d7824 */ /* 0x040fe200078e00ff */
[----:B------:R-:W-:-:S03]  /*3470*/  PRMT R11, R11, 0x7632, R11 ;  /* 0x000076320b0b7816 */ /* 0x000fc6000000000b */
[----:B------:R-:W-:Y:S01]  /*3480*/  FMUL.FTZ R15, R16, R13 ;  /* 0x0000000d100f7220 */ /* 0x000fe20000410000 */
[----:B------:R-:W-:Y:S01]  /*3490*/  IMAD.U32 R13, R12, 0x10000, RZ ;  /* 0x000100000c0d7824 */ /* 0x000fe200078e00ff */
[----:B------:R-:W0:Y:S01]  /*34a0*/  F2F.BF16.F32 R14, R14 ;  /* 0x0000000e000e7304 */ /* 0x000e220000202000 */
[----:B------:R-:W-:Y:S02]  /*34b0*/  IMAD.U32 R11, R11, 0x10000, RZ ;  /* 0x000100000b0b7824 */ /* 0x000fe400078e00ff */
[----:B------:R-:W-:Y:S01]  /*34c0*/  FMUL.FTZ R10, R16, R13 ;  /* 0x0000000d100a7220 */ /* 0x000fe20000410000 */
[----:B-----5:R-:W-:Y:S02]  /*34d0*/  IMAD.U32 R13, R8, 0x10000, RZ ;  /* 0x00010000080d7824 */ /* 0x020fe400078e00ff */
[----:B------:R-:W-:Y:S01]  /*34e0*/  FMUL.FTZ R17, R16, R11 ;  /* 0x0000000b10117220 */ /* 0x000fe20000410000 */
[----:B------:R-:W-:Y:S01]  /*34f0*/  PRMT R8, R8, 0x7632, R8 ;  /* 0x0000763208087816 */ /* 0x000fe20000000008 */
[C---:B------:R-:W-:Y:S01]  /*3500*/  IMAD.U32 R12, R9.reuse, 0x10000, RZ ;  /* 0x00010000090c7824 */ /* 0x040fe200078e00ff */
[----:B------:R-:W1:Y:S01]  /*3510*/  F2F.BF16.F32 R15, R15 ;  /* 0x0000000f000f7304 */ /* 0x000e620000202000 */
[----:B------:R-:W-:-:S02]  /*3520*/  PRMT R9, R9, 0x7632, R9 ;  /* 0x0000763209097816 */ /* 0x000fc40000000009 */
[----:B------:R-:W-:-:S03]  /*3530*/  IMAD.U32 R11, R8, 0x10000, RZ ;  /* 0x00010000080b7824 */ /* 0x000fc600078e00ff */
[----:B------:R-:W-:Y:S02]  /*3540*/  IMAD.U32 R8, R9, 0x10000, RZ ;  /* 0x0001000009087824 */ /* 0x000fe400078e00ff */
[----:B------:R-:W3:Y:S01]  /*3550*/  F2F.BF16.F32 R10, R10 ;  /* 0x0000000a000a7304 */ /* 0x000ee20000202000 */
[----:B0-----:R-:W-:-:S04]  /*3560*/  IMAD.U32 R14, R14, 0x10000, RZ ;  /* 0x000100000e0e7824 */ /* 0x001fc800078e00ff */
[----:B------:R-:W-:Y:S01]  /*3570*/  FMUL.FTZ R13, R14, R13 ;  /* 0x0000000d0e0d7220 */ /* 0x000fe20000410000 */
[----:B-1----:R-:W-:Y:S02]  /*3580*/  IMAD.U32 R15, R15, 0x10000, RZ ;  /* 0x000100000f0f7824 */ /* 0x002fe400078e00ff */
[----:B------:R-:W0:Y:S02]  /*3590*/  F2F.BF16.F32 R17, R17 ;  /* 0x0000001100117304 */ /* 0x000e240000202000 */
[----:B------:R-:W-:Y:S01]  /*35a0*/  FMUL.FTZ R12, R15, R12 ;  /* 0x0000000c0f0c7220 */ /* 0x000fe20000410000 */
[----:B---3--:R-:W-:-:S05]  /*35b0*/  IMAD.U32 R10, R10, 0x10000, RZ ;  /* 0x000100000a0a7824 */ /* 0x008fca00078e00ff */
[----:B------:R-:W1:Y:S01]  /*35c0*/  F2F.BF16.F32 R13, R13 ;  /* 0x0000000d000d7304 */ /* 0x000e620000202000 */
[----:B------:R-:W-:Y:S01]  /*35d0*/  FMUL.FTZ R10, R10, R11 ;  /* 0x0000000b0a0a7220 */ /* 0x000fe20000410000 */
[----:B0-----:R-:W-:-:S06]  /*35e0*/  IMAD.U32 R17, R17, 0x10000, RZ ;  /* 0x0001000011117824 */ /* 0x001fcc00078e00ff */
[----:B------:R-:W0:Y:S01]  /*35f0*/  F2F.BF16.F32 R12, R12 ;  /* 0x0000000c000c7304 */ /* 0x000e220000202000 */
[----:B------:R-:W-:Y:S01]  /*3600*/  FMUL.FTZ R8, R17, R8 ;  /* 0x0000000811087220 */ /* 0x000fe20000410000 */
[----:B-1----:R-:W-:-:S06]  /*3610*/  IMAD.U32 R13, R13, 0x10000, RZ ;  /* 0x000100000d0d7824 */ /* 0x002fcc00078e00ff */
[----:B------:R-:W1:Y:S01]  /*3620*/  F2F.BF16.F32 R10, R10 ;  /* 0x0000000a000a7304 */ /* 0x000e620000202000 */
[----:B------:R-:W-:Y:S01]  /*3630*/  FMNMX.FTZ R13, |R13|, R6, !PT ;  /* 0x000000060d0d7209 */ /* 0x000fe20007810200 */
[----:B0-----:R-:W-:-:S06]  /*3640*/  IMAD.U32 R9, R12, 0x10000, RZ ;  /* 0x000100000c097824 */ /* 0x001fcc00078e00ff */
[----:B------:R-:W0:Y:S01]  /*3650*/  F2F.BF16.F32 R8, R8 ;  /* 0x0000000800087304 */ /* 0x000e220000202000 */
[----:B-1----:R-:W-:-:S05]  /*3660*/  IMAD.U32 R6, R10, 0x10000, RZ ;  /* 0x000100000a067824 */ /* 0x002fca00078e00ff */
[----:B------:R-:W-:Y:S01]  /*3670*/  FMNMX.FTZ R6, R13, |R6|, !PT ;  /* 0x400000060d067209 */ /* 0x000fe20007810000 */
[----:B0-----:R-:W-:-:S03]  /*3680*/  IMAD.U32 R11, R8, 0x10000, RZ ;  /* 0x00010000080b7824 */ /* 0x001fc600078e00ff */
[----:B------:R-:W-:-:S04]  /*3690*/  FMNMX.FTZ R6, R6, |R9|, !PT ;  /* 0x4000000906067209 */ /* 0x000fc80007810000 */
[----:B------:R-:W-:Y:S01]  /*36a0*/  FMNMX.FTZ R6, R6, |R11|, !PT ;  /* 0x4000000b06067209 */ /* 0x000fe20007810000 */
[----:B------:R-:W-:Y:S06]  /*36b0*/  @P2 BRA `(.L_x_32) ;  /* 0x0000000800342947 */ /* 0x000fec0003800000 */
[----:B------:R-:W-:-:S06]  /*36c0*/  IMAD.WIDE.U32 R10, R7, 0x8, R22 ;  /* 0x00000008070a7825 */ /* 0x000fcc00078e0016 */
[----:B------:R-:W3:Y:S01]  /*36d0*/  LDG.E.64.CONSTANT R10, desc[UR8][R10.64] ;  /* 0x000000080a0a7981 */ /* 0x000ee2000c1e9b00 */
[----:B------:R-:W-:-:S06]  /*36e0*/  IMAD.WIDE.U32 R8, R7, 0x8, R4 ;  /* 0x0000000807087825 */ /* 0x000fcc00078e0004 */
[----:B------:R-:W4:Y:S01]  /*36f0*/  LDG.E.64.CONSTANT R8, desc[UR8][R8.64] ;  /* 0x0000000808087981 */ /* 0x000f22000c1e9b00 */
[----:B------:R-:W-:-:S05]  /*3700*/  IMAD.IADD R7, R7, 0x1, R2 ;  /* 0x0000000107077824 */ /* 0x000fca00078e0202 */
[----:B------:R-:W-:Y:S01]  /*3710*/  ISETP.GE.U32.AND P2, PT, R7, R0, PT ;  /* 0x000000000700720c */ /* 0x000fe20003f46070 */
[C---:B---3--:R-:W-:Y:S01]  /*3720*/  IMAD.U32 R13, R10.reuse, 0x10000, RZ ;  /* 0x000100000a0d7824 */ /* 0x048fe200078e00ff */
[----:B------:R-:W-:-:S03]  /*3730*/  PRMT R12, R10, 0x7632, R12 ;  /* 0x000076320a0c7816 */ /* 0x000fc6000000000c */
[----:B------:R-:W-:Y:S01]  /*3740*/  FMUL.FTZ R14, R16, R13 ;  /* 0x0000000d100e7220 */ /* 0x000fe20000410000 */
[C---:B------:R-:W-:Y:S01]  /*3750*/  IMAD.U32 R13, R11.reuse, 0x10000, RZ ;  /* 0x000100000b0d7824 */ /* 0x040fe200078e00ff */
[----:B------:R-:W-:-:S03]  /*3760*/  PRMT R11, R11, 0x7632, R11 ;  /* 0x000076320b0b7816 */ /* 0x000fc6000000000b */
[----:B------:R-:W-:Y:S01]  /*3770*/  FMUL.FTZ R15, R16, R13 ;  /* 0x0000000d100f7220 */ /* 0x000fe20000410000 */
[----:B------:R-:W-:Y:S01]  /*3780*/  IMAD.U32 R13, R12, 0x10000, RZ ;  /* 0x000100000c0d7824 */ /* 0x000fe200078e00ff */
[----:B------:R-:W0:Y:S01]  /*3790*/  F2F.BF16.F32 R14, R14 ;  /* 0x0000000e000e7304 */ /* 0x000e220000202000 */
[----:B------:R-:W-:Y:S02]  /*37a0*/  IMAD.U32 R11, R11, 0x10000, RZ ;  /* 0x000100000b0b7824 */ /* 0x000fe400078e00ff */
[----:B------:R-:W-:Y:S01]  /*37b0*/  FMUL.FTZ R10, R16, R13 ;  /* 0x0000000d100a7220 */ /* 0x000fe20000410000 */
[----:B----4-:R-:W-:Y:S02]  /*37c0*/  IMAD.U32 R13, R8, 0x10000, RZ ;  /* 0x00010000080d7824 */ /* 0x010fe400078e00ff */
        /* <DEDUP_REMOVED lines=21> */
[----:B------:R-:W-:Y:S01]  /*3920*/  FMNMX.FTZ R13, R6, |R13|, !PT ;  /* 0x4000000d060d7209 */ /* 0x000fe20007810000 */
        /* <DEDUP_REMOVED lines=101> */
[----:B------:R-:W-:Y:S06]  /*3f80*/  @!P2 BRA `(.L_x_33) ;  /* 0xfffffff40010a947 */ /* 0x000fec000383ffff */
.L_x_32:
[----:B------:R-:W-:Y:S05]  /*3f90*/  BSYNC B0 ;  /* 0x0000000000007941 */ /* 0x000fea0003800000 */
.L_x_31:
[----:B------:R-:W-:Y:S04]  /*3fa0*/  BSSY B0, `(.L_x_34) ;  /* 0x00000ff000007945 */ /* 0x000fe80003800000 */
[----:B------:R-:W-:Y:S05]  /*3fb0*/  @P0 BRA `(.L_x_35) ;  /* 0x0000000800500947 */ /* 0x000fea0003800000 */
[----:B------:R-:W-:Y:S01]  /*3fc0*/  SHF.R.S32.HI R4, RZ, 0x1f, R3 ;  /* 0x0000001fff047819 */ /* 0x000fe20000011403 */
[----:B------:R-:W4:Y:S03]  /*3fd0*/  S2R R8, SR_LANEID ;  /* 0x0000000000087919 */ /* 0x000f260000000000 */
[----:B-1----:R-:W-:-:S04]  /*3fe0*/  LEA.HI R7, R4, R3, RZ, 0x5 ;  /* 0x0000000304077211 */ /* 0x002fc800078f28ff */
[----:B------:R-:W-:-:S05]  /*3ff0*/  LOP3.LUT R3, R7, 0xffffffe0, RZ, 0xc0, !PT ;  /* 0xffffffe007037812 */ /* 0x000fca00078ec0ff */
[----:B0-----:R-:W-:Y:S01]  /*4000*/  VIADD R5, R3, 0x20 ;  /* 0x0000002003057836 */ /* 0x001fe20000000000 */
[----:B------:R-:W-:-:S04]  /*4010*/  LOP3.LUT R3, RZ, R3, RZ, 0x33, !PT ;  /* 0x00000003ff037212 */ /* 0x000fc800078e33ff */
[----:B------:R-:W-:Y:S01]  /*4020*/  ISETP.GT.AND P0, PT, R5, R2, PT ;  /* 0x000000020500720c */ /* 0x000fe20003f04270 */
[----:B------:R-:W-:-:S05]  /*4030*/  IMAD.IADD R3, R3, 0x1, R2 ;  /* 0x0000000103037824 */ /* 0x000fca00078e0202 */
[----:B------:R-:W-:-:S05]  /*4040*/  SEL R9, R3, 0x1f, P0 ;  /* 0x0000001f03097807 */ /* 0x000fca0000000000 */
[----:B------:R-:W0:Y:S01]  /*4050*/  SHFL.DOWN PT, R3, R6, 0x1, R9 ;  /* 0x0820000006037989 */ /* 0x000e2200000e0009 */
[C---:B----4-:R-:W-:Y:S01]  /*4060*/  VIADD R10, R8.reuse, 0x2 ;  /* 0x00000002080a7836 */ /* 0x050fe20000000000 */
[----:B------:R-:W-:-:S13]  /*4070*/  ISETP.NE.AND P2, PT, R8, RZ, PT ;  /* 0x000000ff0800720c */ /* 0x000fda0003f45270 */
[----:B------:R-:W1:Y:S01]  /*4080*/  @!P2 S2R R11, SR_CgaCtaId ;  /* 0x00000000000ba919 */ /* 0x000e620000008800 */
[----:B0-----:R-:W-:-:S04]  /*4090*/  FSETP.GEU.FTZ.AND P0, PT, R6, R3, PT ;  /* 0x000000030600720b */ /* 0x001fc80003f1e000 */
[----:B------:R-:W-:-:S04]  /*40a0*/  ISETP.LT.AND P0, PT, R8, R9, !P0 ;  /* 0x000000090800720c */ /* 0x000fc80004701270 */
[----:B------:R-:W-:-:S05]  /*40b0*/  FSEL R3, R3, R6, P0 ;  /* 0x0000000603037208 */ /* 0x000fca0000000000 */
[----:B------:R-:W0:Y:S02]  /*40c0*/  SHFL.DOWN PT, R4, R3, 0x2, R9 ;  /* 0x0840000003047989 */ /* 0x000e2400000e0009 */
[----:B0-----:R-:W-:-:S04]  /*40d0*/  FSETP.GEU.FTZ.AND P0, PT, R3, R4, PT ;  /* 0x000000040300720b */ /* 0x001fc80003f1e000 */
[----:B------:R-:W-:Y:S01]  /*40e0*/  ISETP.LE.AND P0, PT, R10, R9, !P0 ;  /* 0x000000090a00720c */ /* 0x000fe20004703270 */
[----:B------:R-:W-:-:S03]  /*40f0*/  VIADD R10, R8, 0x4 ;  /* 0x00000004080a7836 */ /* 0x000fc60000000000 */
[----:B------:R-:W-:-:S05]  /*4100*/  FSEL R4, R4, R3, P0 ;  /* 0x0000000304047208 */ /* 0x000fca0000000000 */
[----:B------:R-:W0:Y:S02]  /*4110*/  SHFL.DOWN PT, R5, R4, 0x4, R9 ;  /* 0x0880000004057989 */ /* 0x000e2400000e0009 */
[----:B0-----:R-:W-:-:S04]  /*4120*/  FSETP.GEU.FTZ.AND P0, PT, R4, R5, PT ;  /* 0x000000050400720b */ /* 0x001fc80003f1e000 */
[----:B------:R-:W-:Y:S01]  /*4130*/  ISETP.LE.AND P0, PT, R10, R9, !P0 ;  /* 0x000000090a00720c */ /* 0x000fe20004703270 */
[C---:B------:R-:W-:Y:S02]  /*4140*/  VIADD R10, R8.reuse, 0x8 ;  /* 0x00000008080a7836 */ /* 0x040fe40000000000 */
[----:B------:R-:W-:Y:S01]  /*4150*/  VIADD R8, R8, 0x10 ;  /* 0x0000001008087836 */ /* 0x000fe20000000000 */
[----:B------:R-:W-:Y:S02]  /*4160*/  FSEL R5, R5, R4, P0 ;  /* 0x0000000405057208 */ /* 0x000fe40000000000 */
[----:B------:R-:W-:-:S03]  /*4170*/  @!P2 MOV R4, 0x400 ;  /* 0x000004000004a802 */ /* 0x000fc60000000f00 */
[----:B------:R-:W0:Y:S01]  /*4180*/  SHFL.DOWN PT, R6, R5, 0x8, R9 ;  /* 0x0900000005067989 */ /* 0x000e2200000e0009 */
[----:B-1----:R-:W-:Y:S02]  /*4190*/  @!P2 LEA R4, R11, R4, 0x18 ;  /* 0x000000040b04a211 */ /* 0x002fe400078ec0ff */
[----:B0-----:R-:W-:-:S04]  /*41a0*/  FSETP.GEU.FTZ.AND P0, PT, R5, R6, PT ;  /* 0x000000060500720b */ /* 0x001fc80003f1e000 */
[----:B------:R-:W-:-:S04]  /*41b0*/  ISETP.LE.AND P0, PT, R10, R9, !P0 ;  /* 0x000000090a00720c */ /* 0x000fc80004703270 */
[----:B------:R-:W-:Y:S02]  /*41c0*/  FSEL R6, R6, R5, P0 ;  /* 0x0000000506067208 */ /* 0x000fe40000000000 */
[----:B------:R-:W-:-:S03]  /*41d0*/  SHF.R.S32.HI R5, RZ, 0x5, R7 ;  /* 0x00000005ff057819 */ /* 0x000fc60000011407 */
[----:B------:R-:W0:Y:S02]  /*41e0*/  SHFL.DOWN PT, R3, R6, 0x10, R9 ;  /* 0x0a00000006037989 */ /* 0x000e2400000e0009 */
[----:B------:R-:W-:Y:S01]  /*41f0*/  @!P2 IMAD R5, R5, 0x4, R4 ;  /* 0x000000040505a824 */ /* 0x000fe200078e0204 */
[----:B0-----:R-:W-:-:S04]  /*4200*/  FSETP.GEU.FTZ.AND P0, PT, R6, R3, PT ;  /* 0x000000030600720b */ /* 0x001fc80003f1e000 */
[----:B------:R-:W-:-:S04]  /*4210*/  ISETP.LE.AND P0, PT, R8, R9, !P0 ;  /* 0x000000090800720c */ /* 0x000fc80004703270 */
[----:B------:R-:W-:-:S05]  /*4220*/  FSEL R12, R3, R6, P0 ;  /* 0x00000006030c7208 */ /* 0x000fca0000000000 */
[----:B------:R0:W-:Y:S01]  /*4230*/  @!P2 STS [R5+0x20], R12 ;  /* 0x0000200c0500a388 */ /* 0x0001e20000000800 */
[----:B------:R-:W-:Y:S06]  /*4240*/  BAR.SYNC.DEFER_BLOCKING 0x0 ;  /* 0x0000000000007b1d */ /* 0x000fec0000010000 */
[----:B------:R-:W-:Y:S05]  /*4250*/  @P1 BRA `(.L_x_36) ;  /* 0x0000000c004c1947 */ /* 0x000fea0003800000 */
[----:B------:R-:W1:Y:S01]  /*4260*/  S2UR UR5, SR_CgaCtaId ;  /* 0x00000000000579c3 */ /* 0x000e620000008800 */
[----:B------:R-:W-:Y:S01]  /*4270*/  UMOV UR4, 0x400 ;  /* 0x0000040000047882 */ /* 0x000fe20000000000 */
[----:B------:R-:W-:Y:S01]  /*4280*/  ISETP.GE.AND P1, PT, R2, 0x3e1, PT ;  /* 0x000003e10200780c */ /* 0x000fe20003f26270 */
[----:B-1----:R-:W-:-:S09]  /*4290*/  ULEA UR4, UR5, UR4, 0x18 ;  /* 0x0000000405047291 */ /* 0x002fd2000f8ec03f */
[----:B0-----:R-:W0:Y:S04]  /*42a0*/  LDS.128 R4, [UR4+0x20] ;  /* 0x00002004ff047984 */ /* 0x001e280008000c00 */
[----:B------:R-:W1:Y:S01]  /*42b0*/  LDS.128 R8, [UR4+0x30] ;  /* 0x00003004ff087984 */ /* 0x000e620008000c00 */
        /* <DEDUP_REMOVED lines=9> */
[----:B------:R-:W0:Y:S02]  /*4350*/  LDS.128 R4, [UR4+0x40] ;  /* 0x00004004ff047984 */ /* 0x000e240008000c00 */
        /* <DEDUP_REMOVED lines=12> */
[----:B------:R-:W1:Y:S02]  /*4420*/  LDS.128 R8, [UR4+0x50] ;  /* 0x00005004ff087984 */ /* 0x000e640008000c00 */
        /* <DEDUP_REMOVED lines=77> */
.L_x_35:
[----:B------:R-:W4:Y:S01]  /*4900*/  S2R R10, SR_LANEID ;  /* 0x00000000000a7919 */ /* 0x000f220000000000 */
[----:B0-----:R-:W0:Y:S02]  /*4910*/  SHFL.DOWN PT, R5, R6, 0x1, 0x1f ;  /* 0x08201f0006057f89 */ /* 0x001e2400000e0000 */
[----:B0-----:R-:W-:-:S04]  /*4920*/  FSETP.GEU.FTZ.AND P0, PT, R6, R5, PT ;  /* 0x000000050600720b */ /* 0x001fc80003f1e000 */
[C---:B----4-:R-:W-:Y:S02]  /*4930*/  ISETP.LT.AND P0, PT, R10.reuse, 0x1f, !P0 ;  /* 0x0000001f0a00780c */ /* 0x050fe40004701270 */
[----:B------:R-:W-:Y:S02]  /*4940*/  ISETP.NE.AND P2, PT, R10, RZ, PT ;  /* 0x000000ff0a00720c */ /* 0x000fe40003f45270 */
[----:B------:R-:W-:-:S05]  /*4950*/  FSEL R5, R5, R6, P0 ;  /* 0x0000000605057208 */ /* 0x000fca0000000000 */
[----:B------:R-:W0:Y:S06]  /*4960*/  SHFL.DOWN PT, R4, R5, 0x2, 0x1f ;  /* 0x08401f0005047f89 */ /* 0x000e2c00000e0000 */
[----:B------:R-:W4:Y:S01]  /*4970*/  @!P2 S2R R9, SR_CgaCtaId ;  /* 0x000000000009a919 */ /* 0x000f220000008800 */
[----:B------:R-:W-:Y:S02]  /*4980*/  @!P2 MOV R8, 0x400 ;  /* 0x000004000008a802 */ /* 0x000fe40000000f00 */
[----:B0-----:R-:W-:-:S04]  /*4990*/  FSETP.GEU.FTZ.AND P0, PT, R5, R4, PT ;  /* 0x000000040500720b */ /* 0x001fc80003f1e000 */
[----:B------:R-:W-:-:S04]  /*49a0*/  ISETP.LT.AND P0, PT, R10, 0x1e, !P0 ;  /* 0x0000001e0a00780c */ /* 0x000fc80004701270 */
[----:B------:R-:W-:-:S05]  /*49b0*/  FSEL R4, R4, R5, P0 ;  /* 0x0000000504047208 */ /* 0x000fca0000000000 */
[----:B-1----:R-:W0:Y:S01]  /*49c0*/  SHFL.DOWN PT, R7, R4, 0x4, 0x1f ;  /* 0x08801f0004077f89 */ /* 0x002e2200000e0000 */
[----:B----4-:R-:W-:Y:S02]  /*49d0*/  @!P2 LEA R9, R9, R8, 0x18 ;  /* 0x000000080909a211 */ /* 0x010fe400078ec0ff */
[----:B0-----:R-:W-:-:S04]  /*49e0*/  FSETP.GEU.FTZ.AND P0, PT, R4, R7, PT ;  /* 0x000000070400720b */ /* 0x001fc80003f1e000 */
[----:B------:R-:W-:-:S04]  /*49f0*/  ISETP.LT.AND P0, PT, R10, 0x1c, !P0 ;  /* 0x0000001c0a00780c */ /* 0x000fc80004701270 */
[----:B------:R-:W-:Y:S02]  /*4a00*/  FSEL R7, R7, R4, P0 ;  /* 0x0000000407077208 */ /* 0x000fe40000000000 */
[----:B------:R-:W-:-:S03]  /*4a10*/  @!P2 SHF.R.S32.HI R4, RZ, 0x1f, R3 ;  /* 0x0000001fff04a819 */ /* 0x000fc60000011403 */
[----:B------:R-:W0:Y:S01]  /*4a20*/  SHFL.DOWN PT, R6, R7, 0x8, 0x1f ;  /* 0x09001f0007067f89 */ /* 0x000e2200000e0000 */
[----:B------:R-:W-:-:S04]  /*4a30*/  @!P2 LEA.HI R4, R4, R3, RZ, 0x5 ;  /* 0x000000030404a211 */ /* 0x000fc800078f28ff */
        /* <DEDUP_REMOVED lines=12> */
[----:B------:R-:W0:Y:S01]  /*4b00*/  S2UR UR5, SR_CgaCtaId ;  /* 0x00000000000579c3 */ /* 0x000e220000008800 */
[----:B------:R-:W-:Y:S02]  /*4b10*/  UMOV UR4, 0x400 ;  /* 0x0000040000047882 */ /* 0x000fe40000000000 */
[----:B0-----:R-:W-:-:S09]  /*4b20*/  ULEA UR4, UR5, UR4, 0x18 ;  /* 0x0000000405047291 */ /* 0x001fd2000f8ec03f */
[----:B------:R-:W0:Y:S04]  /*4b30*/  LDS.128 R4, [UR4+0x20] ;  /* 0x00002004ff047984 */ /* 0x000e280008000c00 */
[----:B-1----:R-:W1:Y:S01]  /*4b40*/  LDS.128 R8, [UR4+0x30] ;  /* 0x00003004ff087984 */ /* 0x002e620008000c00 */
[----:B0-----:R-:W-:-:S04]  /*4b50*/  FSETP.GEU.FTZ.AND P0, PT, R12, R5, PT ;  /* 0x000000050c00720b */ /* 0x001fc80003f1e000 */
[----:B------:R-:W-:Y:S02]  /*4b60*/  FSEL R5, R5, R12, !P0 ;  /* 0x0000000c05057208 */ /* 0x000fe40004000000 */
[----:B------:R-:W0:Y:S02]  /*4b70*/  LDS.128 R12, [UR4+0x40] ;  /* 0x00004004ff0c7984 */ /* 0x000e240008000c00 */
[----:B------:R-:W-:-:S04]  /*4b80*/  FSETP.GEU.FTZ.AND P0, PT, R5, R6, PT ;  /* 0x000000060500720b */ /* 0x000fc80003f1e000 */
[----:B------:R-:W-:-:S04]  /*4b90*/  FSEL R6, R6, R5, !P0 ;  /* 0x0000000506067208 */ /* 0x000fc80004000000 */
[----:B------:R-:W-:-:S04]  /*4ba0*/  FSETP.GEU.FTZ.AND P0, PT, R6, R7, PT ;  /* 0x000000070600720b */ /* 0x000fc80003f1e000 */
[----:B------:R-:W-:-:S04]  /*4bb0*/  FSEL R7, R7, R6, !P0 ;  /* 0x0000000607077208 */ /* 0x000fc80004000000 */
[----:B-1----:R-:W-:-:S04]  /*4bc0*/  FSETP.GEU.FTZ.AND P0, PT, R7, R8, PT ;  /* 0x000000080700720b */ /* 0x002fc80003f1e000 */
[----:B------:R-:W-:Y:S02]  /*4bd0*/  FSEL R8, R8, R7, !P0 ;  /* 0x0000000708087208 */ /* 0x000fe40004000000 */
[----:B------:R-:W1:Y:S02]  /*4be0*/  LDS.128 R4, [UR4+0x50] ;  /* 0x00005004ff047984 */ /* 0x000e640008000c00 */
        /* <DEDUP_REMOVED lines=8> */
[----:B------:R-:W0:Y:S02]  /*4c70*/  LDS.128 R8, [UR4+0x60] ;  /* 0x00006004ff087984 */ /* 0x000e240008000c00 */
        /* <DEDUP_REMOVED lines=46> */
[----:B------:R-:W-:-:S04]  /*4f60*/  FSEL R10, R10, R9, !P0 ;  /* 0x000000090a0a7208 */ /* 0x000fc80004000000 */
[----:B------:R-:W-:-:S04]  /*4f70*/  FSETP.GEU.FTZ.AND P0, PT, R10, R11, PT ;  /* 0x0000000b0a00720b */ /* 0x000fc80003f1e000 */
[----:B------:R-:W-:-:S09]  /*4f80*/  FSEL R12, R11, R10, !P0 ;  /* 0x0000000a0b0c7208 */ /* 0x000fd20004000000 */
.L_x_36:
[----:B------:R-:W-:Y:S05]  /*4f90*/  BSYNC B0 ;  /* 0x0000000000007941 */ /* 0x000fea0003800000 */
.L_x_34:
[----:B------:R-:W4:Y:S01]  /*4fa0*/  S2R R11, SR_TID.X ;  /* 0x00000000000b7919 */ /* 0x000f220000002100 */
[----:B------:R-:W-:Y:S01]  /*4fb0*/  BSSY B0, `(.L_x_37) ;  /* 0x0000013000007945 */ /* 0x000fe20003800000 */
[----:B----4-:R-:W-:-:S13]  /*4fc0*/  ISETP.NE.AND P0, PT, R11, RZ, PT ;  /* 0x000000ff0b00720c */ /* 0x010fda0003f05270 */
[----:B------:R-:W-:Y:S05]  /*4fd0*/  @P0 BRA `(.L_x_38) ;  /* 0x0000000000400947 */ /* 0x000fea0003800000 */
[----:B------:R-:W-:Y:S01]  /*4fe0*/  ULDC.64 UR4, c[0x0][0x230] ;  /* 0x00008c0000047ab9 */ /* 0x000fe20000000a00 */
[----:B-1----:R-:W1:Y:S01]  /*4ff0*/  S2R R9, SR_CTAID.X ;  /* 0x0000000000097919 */ /* 0x002e620000002500 */
[----:B------:R-:W-:Y:S01]  /*5000*/  ISETP.NE.U32.AND P0, PT, RZ, UR4, PT ;  /* 0x00000004ff007c0c */ /* 0x000fe2000bf05070 */
[----:B------:R-:W1:Y:S03]  /*5010*/  LDC.64 R6, c[0x0][0x218] ;  /* 0x00008600ff067b82 */ /* 0x000e660000000a00 */
[----:B------:R-:W-:-:S13]  /*5020*/  ISETP.NE.AND.EX P0, PT, RZ, UR5, PT, P0 ;  /* 0x00000005ff007c0c */ /* 0x000fda000bf05300 */
[----:B0-----:R-:W0:Y:S02]  /*5030*/  @P0 LDC.64 R4, c[0x0][0x230] ;  /* 0x00008c00ff040b82 */ /* 0x001e240000000a00 */
[----:B0-----:R-:W4:Y:S06]  /*5040*/  @P0 LDG.E R5, desc[UR8][R4.64] ;  /* 0x0000000804050981 */ /* 0x001f2c000c1e1900 */
[----:B------:R-:W0:Y:S01]  /*5050*/  S2UR UR5, SR_CgaCtaId ;  /* 0x00000000000579c3 */ /* 0x000e220000008800 */
[----:B------:R-:W-:Y:S01]  /*5060*/  UMOV UR4, 0x400 ;  /* 0x0000040000047882 */ /* 0x000fe20000000000 */
[----:B-1----:R-:W-:Y:S01]  /*5070*/  IMAD.WIDE.U32 R6, R9, 0x4, R6 ;  /* 0x0000000409067825 */ /* 0x002fe200078e0006 */
[----:B0-----:R-:W-:Y:S01]  /*5080*/  ULEA UR4, UR5, UR4, 0x18 ;  /* 0x0000000405047291 */ /* 0x001fe2000f8ec03f */
[----:B----4-:R-:W-:-:S05]  /*5090*/  @P0 FMNMX.FTZ R12, R12, R5, PT ;  /* 0x000000050c0c0209 */ /* 0x010fca0003810000 */
[----:B------:R-:W-:-:S05]  /*50a0*/  FMUL.FTZ R12, R12, 0.0078740157186985015869 ;  /* 0x3c0102040c0c7820 */ /* 0x000fca0000410000 */
[----:B------:R-:W-:-:S05]  /*50b0*/  FMNMX.FTZ R3, R12, 1.1920928955078125e-07, !PT ;  /* 0x340000000c037809 */ /* 0x000fca0007810000 */
[----:B------:R4:W-:Y:S04]  /*50c0*/  STS [UR4+0xa4], R3 ;  /* 0x0000a403ff007988 */ /* 0x0009e80008000804 */
[----:B------:R4:W-:Y:S02]  /*50d0*/  STG.E desc[UR8][R6.64], R3 ;  /* 0x0000000306007986 */ /* 0x0009e4000c101908 */
.L_x_38:
[----:B------:R-:W-:Y:S05]  /*50e0*/  BSYNC B0 ;  /* 0x0000000000007941 */ /* 0x000fea0003800000 */
.L_x_37:
[----:B------:R-:W5:Y:S08]  /*50f0*/  S2UR UR6, SR_CTAID.X ;  /* 0x00000000000679c3 */ /* 0x000f700000002500 */
[----:B------:R-:W-:Y:S01]  /*5100*/  BAR.SYNC.DEFER_BLOCKING 0x0 ;  /* 0x0000000000007b1d */ /* 0x000fe20000010000 */
[----:B------:R-:W-:-:S05]  /*5110*/  ISETP.GE.U32.AND P0, PT, R11, R0, PT ;  /* 0x000000000b00720c */ /* 0x000fca0003f06070 */
[----:B------:R-:W-:Y:S02]  /*5120*/  ULDC UR7, c[0x0][0x23c] ;  /* 0x00008f0000077ab9 */ /* 0x000fe40000000800 */
[----:B------:R-:W0:Y:S01]  /*5130*/  S2UR UR10, SR_CgaCtaId ;  /* 0x00000000000a79c3 */ /* 0x000e220000008800 */
[----:B------:R-:W-:Y:S01]  /*5140*/  USHF.R.S32.HI UR11, URZ, 0x1f, UR7 ;  /* 0x0000001f3f0b7899 */ /* 0x000fe20008011407 */
[----:B------:R-:W-:Y:S02]  /*5150*/  ULDC.64 UR4, c[0x0][0x210] ;  /* 0x0000840000047ab9 */ /* 0x000fe40000000a00 */
[----:B-----5:R-:W-:Y:S02]  /*5160*/  UIMAD.WIDE.U32 UR4, UR6, UR7, UR4 ;  /* 0x00000007060472a5 */ /* 0x020fe4000f8e0004 */
[----:B------:R-:W-:Y:S01]  /*5170*/  UIMAD UR6, UR11, UR6, URZ ;  /* 0x000000060b0672a4 */ /* 0x000fe2000f8e023f */
[----:B------:R-:W-:-:S03]  /*5180*/  UMOV UR7, 0x400 ;  /* 0x0000040000077882 */ /* 0x000fc60000000000 */
[----:B------:R-:W-:Y:S01]  /*5190*/  UIADD3 UR6, UR6, UR5, URZ ;  /* 0x0000000506067290 */ /* 0x000fe2000fffe03f */
[----:B------:R-:W-:Y:S01]  /*51a0*/  IMAD.U32 R8, RZ, RZ, UR4 ;  /* 0x00000004ff087e24 */ /* 0x000fe2000f8e00ff */
[----:B0-----:R-:W-:Y:S01]  /*51b0*/  ULEA UR7, UR10, UR7, 0x18 ;  /* 0x000000070a077291 */ /* 0x001fe2000f8ec03f */
[----:B-1----:R-:W-:-:S03]  /*51c0*/  IMAD.U32 R9, RZ, RZ, UR5 ;  /* 0x00000005ff097e24 */ /* 0x002fc6000f8e00ff */
[----:B------:R-:W-:Y:S01]  /*51d0*/  IMAD.U32 R5, RZ, RZ, UR6 ;  /* 0x00000006ff057e24 */ /* 0x000fe2000f8e00ff */
[----:B------:R-:W-:Y:S07]  /*51e0*/  @P0 EXIT ;  /* 0x000000000000094d */ /* 0x000fee0003800000 */
[----:B----4-:R-:W0:Y:S01]  /*51f0*/  LDS R3, [UR7+0xa4] ;  /* 0x0000a407ff037984 */ /* 0x010e220008000800 */
[----:B------:R-:W1:Y:S01]  /*5200*/  LDC.64 R6, c[0x0][0x228] ;  /* 0x00008a00ff067b82 */ /* 0x000e620000000a00 */
[----:B------:R-:W-:Y:S01]  /*5210*/  IMAD.MOV.U32 R4, RZ, RZ, R8 ;  /* 0x000000ffff047224 */ /* 0x000fe200078e0008 */
[----:B0-----:R-:W0:Y:S06]  /*5220*/  MUFU.RCP R3, R3 ;  /* 0x0000000300037308 */ /* 0x001e2c0000001000 */
.L_x_39:
[----:B------:R-:W-:-:S06]  /*5230*/  IMAD.WIDE.U32 R12, R11, 0x8, R22 ;  /* 0x000000080b0c7825 */ /* 0x000fcc00078e0016 */
[----:B----4-:R-:W4:Y:S01]  /*5240*/  LDG.E.64.CONSTANT R12, desc[UR8][R12.64] ;  /* 0x000000080c0c7981 */ /* 0x010f22000c1e9b00 */
[----:B-1----:R-:W-:-:S06]  /*5250*/  IMAD.WIDE.U32 R8, R11, 0x8, R6 ;  /* 0x000000080b087825 */ /* 0x002fcc00078e0006 */
[----:B------:R-:W5:Y:S01]  /*5260*/  LDG.E.64.CONSTANT R8, desc[UR8][R8.64] ;  /* 0x0000000808087981 */ /* 0x000f62000c1e9b00 */
[C---:B----4-:R-:W-:Y:S01]  /*5270*/  IMAD.U32 R15, R12.reuse, 0x10000, RZ ;  /* 0x000100000c0f7824 */ /* 0x050fe200078e00ff */
[----:B------:R-:W-:-:S03]  /*5280*/  PRMT R10, R12, 0x7632, R10 ;  /* 0x000076320c0a7816 */ /* 0x000fc6000000000a */
[C---:B---3--:R-:W-:Y:S01]  /*5290*/  FMUL.FTZ R14, R16.reuse, R15 ;  /* 0x0000000f100e7220 */ /* 0x048fe20000410000 */
[C---:B------:R-:W-:Y:S01]  /*52a0*/  IMAD.U32 R15, R13.reuse, 0x10000, RZ ;  /* 0x000100000d0f7824 */ /* 0x040fe200078e00ff */
[----:B------:R-:W-:Y:S01]  /*52b0*/  PRMT R13, R13, 0x7632, R13 ;  /* 0x000076320d0d7816 */ /* 0x000fe2000000000d */
[C---:B-----5:R-:W-:Y:S01]  /*52c0*/  IMAD.U32 R18, R9.reuse, 0x10000, RZ ;  /* 0x0001000009127824 */ /* 0x060fe200078e00ff */
[----:B------:R-:W-:Y:S01]  /*52d0*/  PRMT R9, R9, 0x7632, R9 ;  /* 0x0000763209097816 */ /* 0x000fe20000000009 */
[----:B------:R-:W-:Y:S01]  /*52e0*/  FMUL.FTZ R17, R16, R15 ;  /* 0x0000000f10117220 */ /* 0x000fe20000410000 */
[----:B------:R-:W-:Y:S01]  /*52f0*/  IMAD.U32 R15, R10, 0x10000, RZ ;  /* 0x000100000a0f7824 */ /* 0x000fe200078e00ff */
[----:B------:R-:W1:Y:S01]  /*5300*/  F2F.BF16.F32 R14, R14 ;  /* 0x0000000e000e7304 */ /* 0x000e620000202000 */
[----:B------:R-:W-:Y:S02]  /*5310*/  IMAD.U32 R13, R13, 0x10000, RZ ;  /* 0x000100000d0d7824 */ /* 0x000fe400078e00ff */
[----:B------:R-:W-:Y:S01]  /*5320*/  FMUL.FTZ R12, R16, R15 ;  /* 0x0000000f100c7220 */ /* 0x000fe20000410000 */
[----:B------:R-:W-:-:S02]  /*5330*/  IMAD.U32 R15, R8, 0x10000, RZ ;  /* 0x00010000080f7824 */ /* 0x000fc400078e00ff */
[----:B------:R-:W-:Y:S01]  /*5340*/  FMUL.FTZ R10, R16, R13 ;  /* 0x0000000d100a7220 */ /* 0x000fe20000410000 */
[----:B------:R-:W-:Y:S01]  /*5350*/  PRMT R8, R8, 0x7632, R8 ;  /* 0x0000763208087816 */ /* 0x000fe20000000008 */
[----:B------:R-:W-:Y:S01]  /*5360*/  IMAD.U32 R9, R9, 0x10000, RZ ;  /* 0x0001000009097824 */ /* 0x000fe200078e00ff */
[----:B------:R-:W3:Y:S03]  /*5370*/  F2F.BF16.F32 R17, R17 ;  /* 0x0000001100117304 */ /* 0x000ee60000202000 */
[----:B------:R-:W-:Y:S02]  /*5380*/  IMAD.U32 R13, R8, 0x10000, RZ ;  /* 0x00010000080d7824 */ /* 0x000fe400078e00ff */
[----:B-1----:R-:W-:-:S03]  /*5390*/  IMAD.U32 R14, R14, 0x10000, RZ ;  /* 0x000100000e0e7824 */ /* 0x002fc600078e00ff */
[----:B------:R-:W1:Y:S01]  /*53a0*/  F2F.BF16.F32 R12, R12 ;  /* 0x0000000c000c7304 */ /* 0x000e620000202000 */
[----:B------:R-:W-:Y:S01]  /*53b0*/  FMUL.FTZ R14, R14, R15 ;  /* 0x0000000f0e0e7220 */ /* 0x000fe20000410000 */
[----:B---3--:R-:W-:-:S06]  /*53c0*/  IMAD.U32 R17, R17, 0x10000, RZ ;  /* 0x0001000011117824 */ /* 0x008fcc00078e00ff */
[----:B------:R-:W3:Y:S01]  /*53d0*/  F2F.BF16.F32 R10, R10 ;  /* 0x0000000a000a7304 */ /* 0x000ee20000202000 */
[----:B------:R-:W-:Y:S01]  /*53e0*/  FMUL.FTZ R17, R17, R18 ;  /* 0x0000001211117220 */ /* 0x000fe20000410000 */
[----:B-1----:R-:W-:-:S06]  /*53f0*/  IMAD.U32 R12, R12, 0x10000, RZ ;  /* 0x000100000c0c7824 */ /* 0x002fcc00078e00ff */
[----:B------:R-:W1:Y:S01]  /*5400*/  F2F.BF16.F32 R14, R14 ;  /* 0x0000000e000e7304 */ /* 0x000e620000202000 */
[----:B------:R-:W-:Y:S01]  /*5410*/  FMUL.FTZ R12, R12, R13 ;  /* 0x0000000d0c0c7220 */ /* 0x000fe20000410000 */
[----:B---3--:R-:W-:-:S06]  /*5420*/  IMAD.U32 R10, R10, 0x10000, RZ ;  /* 0x000100000a0a7824 */ /* 0x008fcc00078e00ff */
[----:B------:R-:W3:Y:S01]  /*5430*/  F2F.BF16.F32 R17, R17 ;  /* 0x0000001100117304 */ /* 0x000ee20000202000 */
[----:B------:R-:W-:Y:S01]  /*5440*/  FMUL.FTZ R15, R10, R9 ;  /* 0x000000090a0f7220 */ /* 0x000fe20000410000 */
[----:B-1----:R-:W-:-:S06]  /*5450*/  IMAD.U32 R14, R14, 0x10000, RZ ;  /* 0x000100000e0e7824 */ /* 0x002fcc00078e00ff */
[----:B------:R-:W1:Y:S01]  /*5460*/  F2F.BF16.F32 R12, R12 ;  /* 0x0000000c000c7304 */ /* 0x000e620000202000 */
[----:B0-----:R-:W-:Y:S01]  /*5470*/  FMUL.FTZ R14, R3, R14 ;  /* 0x0000000e030e7220 */ /* 0x001fe20000410000 */
[----:B---3--:R-:W-:-:S06]  /*5480*/  IMAD.U32 R10, R17, 0x10000, RZ ;  /* 0x00010000110a7824 */ /* 0x008fcc00078e00ff */
[----:B------:R-:W0:Y:S01]  /*5490*/  F2F.BF16.F32 R15, R15 ;  /* 0x0000000f000f7304 */ /* 0x000e220000202000 */
[----:B------:R-:W-:Y:S01]  /*54a0*/  FMUL.FTZ R13, R3, R10 ;  /* 0x0000000a030d7220 */ /* 0x000fe20000410000 */
[----:B-1----:R-:W-:-:S06]  /*54b0*/  IMAD.U32 R8, R12, 0x10000, RZ ;  /* 0x000100000c087824 */ /* 0x002fcc00078e00ff */
[----:B------:R-:W-:Y:S01]  /*54c0*/  F2I.S8.NTZ R14, R14 ;  /* 0x0000000e000e7305 */ /* 0x000fe20000202100 */
[----:B------:R-:W-:Y:S01]  /*54d0*/  FMUL.FTZ R8, R3, R8 ;  /* 0x0000000803087220 */ /* 0x000fe20000410000 */
[----:B0-----:R-:W-:-:S06]  /*54e0*/  IMAD.U32 R10, R15, 0x10000, RZ ;  /* 0x000100000f0a7824 */ /* 0x001fcc00078e00ff */
[----:B------:R-:W0:Y:S01]  /*54f0*/  F2I.S8.NTZ R9, R8 ;  /* 0x0000000800097305 */ /* 0x000e220000202100 */
[----:B------:R-:W-:-:S07]  /*5500*/  FMUL.FTZ R12, R3, R10 ;  /* 0x0000000a030c7220 */ /* 0x000fce0000410000 */
[----:B------:R-:W1:Y:S01]  /*5510*/  F2I.S8.NTZ R13, R13 ;  /* 0x0000000d000d7305 */ /* 0x000e620000202100 */
[----:B0-----:R-:W-:-:S07]  /*5520*/  PRMT R10, R9, 0x7604, R14 ;  /* 0x00007604090a7816 */ /* 0x001fce000000000e */
[----:B------:R-:W0:Y:S01]  /*5530*/  F2I.S8.NTZ R12, R12 ;  /* 0x0000000c000c7305 */ /* 0x000e220000202100 */
[----:B------:R-:W-:-:S05]  /*5540*/  IMAD.IADD R9, R2, 0x1, R11 ;  /* 0x0000000102097824 */ /* 0x000fca00078e020b */
[----:B------:R-:W-:Y:S02]  /*5550*/  ISETP.GE.U32.AND P0, PT, R9, R0, PT ;  /* 0x000000000900720c */ /* 0x000fe40003f06070 */
[----:B-1----:R-:W-:Y:S01]  /*5560*/  PRMT R15, R13, 0x7054, R10 ;  /* 0x000070540d0f7816 */ /* 0x002fe2000000000a */
[----:B------:R-:W-:-:S03]  /*5570*/  IMAD.WIDE.U32 R10, R11, 0x4, R4 ;  /* 0x000000040b0a7825 */ /* 0x000fc600078e0004 */
[----:B0-----:R-:W-:-:S05]  /*5580*/  PRMT R15, R12, 0x654, R15 ;  /* 0x000006540c0f7816 */ /* 0x001fca000000000f */
[----:B------:R0:W-:Y:S02]  /*5590*/  STG.E desc[UR8][R10.64], R15 ;  /* 0x0000000f0a007986 */ /* 0x0001e4000c101908 */
[----:B------:R-:W-:Y:S05]  /*55a0*/  @P0 EXIT ;  /* 0x000000000000094d */ /* 0x000fea0003800000 */
[----:B------:R-:W-:-:S06]  /*55b0*/  IMAD.WIDE.U32 R12, R9, 0x8, R22 ;  /* 0x00000008090c7825 */ /* 0x000fcc00078e0016 */
[----:B------:R-:W3:Y:S01]  /*55c0*/  LDG.E.64.CONSTANT R12, desc[UR8][R12.64] ;  /* 0x000000080c0c7981 */ /* 0x000ee2000c1e9b00 */
[----:B0-----:R-:W-:-:S06]  /*55d0*/  IMAD.WIDE.U32 R10, R9, 0x8, R6 ;  /* 0x00000008090a7825 */ /* 0x001fcc00078e0006 */
[----:B------:R-:W4:Y:S01]  /*55e0*/  LDG.E.64.CONSTANT R10, desc[UR8][R10.64] ;  /* 0x000000080a0a7981 */ /* 0x000f22000c1e9b00 */
[C---:B---3--:R-:W-:Y:S01]  /*55f0*/  IMAD.U32 R15, R12.reuse, 0x10000, RZ ;  /* 0x000100000c0f7824 */ /* 0x048fe200078e00ff */
[----:B------:R-:W-:-:S03]  /*5600*/  PRMT R8, R12, 0x7632, R8 ;  /* 0x000076320c087816 */ /* 0x000fc60000000008 */
[C---:B------:R-:W-:Y:S01]  /*5610*/  FMUL.FTZ R14, R16.reuse, R15 ;  /* 0x0000000f100e7220 */ /* 0x040fe20000410000 */
[C---:B------:R-:W-:Y:S01]  /*5620*/  IMAD.U32 R15, R13.reuse, 0x10000, RZ ;  /* 0x000100000d0f7824 */ /* 0x040fe200078e00ff */
[----:B------:R-:W-:Y:S01]  /*5630*/  PRMT R13, R13, 0x7632, R13 ;  /* 0x000076320d0d7816 */ /* 0x000fe2000000000d */
[C---:B----4-:R-:W-:Y:S01]  /*5640*/  IMAD.U32 R18, R11.reuse, 0x10000, RZ ;  /* 0x000100000b127824 */ /* 0x050fe200078e00ff */
[----:B------:R-:W-:Y:S01]  /*5650*/  PRMT R11, R11, 0x7632, R11 ;  /* 0x000076320b0b7816 */ /* 0x000fe2000000000b */
[----:B------:R-:W-:Y:S01]  /*5660*/  FMUL.FTZ R17, R16, R15 ;  /* 0x0000000f10117220 */ /* 0x000fe20000410000 */
[----:B------:R-:W-:Y:S01]  /*5670*/  IMAD.U32 R15, R8, 0x10000, RZ ;  /* 0x00010000080f7824 */ /* 0x000fe200078e00ff */
[----:B------:R-:W0:Y:S01]  /*5680*/  F2F.BF16.F32 R14, R14 ;  /* 0x0000000e000e7304 */ /* 0x000e220000202000 */
[----:B------:R-:W-:Y:S02]  /*5690*/  IMAD.U32 R13, R13, 0x10000, RZ ;  /* 0x000100000d0d7824 */ /* 0x000fe400078e00ff */
[----:B------:R-:W-:Y:S01]  /*56a0*/  FMUL.FTZ R12, R16, R15 ;  /* 0x0000000f100c7220 */ /* 0x000fe20000410000 */
[----:B------:R-:W-:-:S02]  /*56b0*/  IMAD.U32 R15, R10, 0x10000, RZ ;  /* 0x000100000a0f7824 */ /* 0x000fc400078e00ff */
[----:B------:R-:W-:Y:S01]  /*56c0*/  FMUL.FTZ R8, R16, R13 ;  /* 0x0000000d10087220 */ /* 0x000fe20000410000 */
[----:B------:R-:W-:Y:S01]  /*56d0*/  PRMT R10, R10, 0x7632, R10 ;  /* 0x000076320a0a7816 */ /* 0x000fe2000000000a */
[----:B------:R-:W-:Y:S01]  /*56e0*/  IMAD.U32 R11, R11, 0x10000, RZ ;  /* 0x000100000b0b7824 */ /* 0x000fe200078e00ff */
[----:B------:R-:W1:Y:S03]  /*56f0*/  F2F.BF16.F32 R17, R17 ;  /* 0x0000001100117304 */ /* 0x000e660000202000 */
[----:B------:R-:W-:Y:S02]  /*5700*/  IMAD.U32 R13, R10, 0x10000, RZ ;  /* 0x000100000a0d7824 */ /* 0x000fe400078e00ff */
[----:B0-----:R-:W-:-:S03]  /*5710*/  IMAD.U32 R14, R14, 0x10000, RZ ;  /* 0x000100000e0e7824 */ /* 0x001fc600078e00ff */
[----:B------:R-:W0:Y:S01]  /*5720*/  F2F.BF16.F32 R12, R12 ;  /* 0x0000000c000c7304 */ /* 0x000e220000202000 */
[----:B------:R-:W-:Y:S01]  /*5730*/  FMUL.FTZ R14, R14, R15 ;  /* 0x0000000f0e0e7220 */ /* 0x000fe20000410000 */
[----:B-1----:R-:W-:-:S06]  /*5740*/  IMAD.U32 R17, R17, 0x10000, RZ ;  /* 0x0001000011117824 */ /* 0x002fcc00078e00ff */
[----:B------:R-:W1:Y:S01]  /*5750*/  F2F.BF16.F32 R8, R8 ;  /* 0x0000000800087304 */ /* 0x000e620000202000 */
[----:B------:R-:W-:Y:S01]  /*5760*/  FMUL.FTZ R17, R17, R18 ;  /* 0x0000001211117220 */ /* 0x000fe20000410000 */
[----:B0-----:R-:W-:-:S06]  /*5770*/  IMAD.U32 R12, R12, 0x10000, RZ ;  /* 0x000100000c0c7824 */ /* 0x001fcc00078e00ff */
        /* <DEDUP_REMOVED lines=12> */
[----:B------:R-:W-:Y:S01]  /*5840*/  F2I.S8.NTZ R14, R14 ;  /* 0x0000000e000e7305 */ /* 0x000fe20000202100 */
[----:B------:R-:W-:Y:S01]  /*5850*/  FMUL.FTZ R10, R3, R8 ;  /* 0x00000008030a7220 */ /* 0x000fe20000410000 */
[----:B-1----:R-:W-:-:S06]  /*5860*/  IMAD.U32 R8, R15, 0x10000, RZ ;  /* 0x000100000f087824 */ /* 0x002fcc00078e00ff */
        /* <DEDUP_REMOVED lines=61> */
[----:B-1----:R-:W-:Y:S01]  /*5c40*/  PRMT R15, R13, 0x7054, R8 ;  /* 0x000070540d0f7816 */ /* 0x002fe20000000008 */
[----:B------:R-:W-:-:S04]  /*5c50*/  IMAD.WIDE.U32 R8, R11, 0x4, R4 ;  /* 0x000000040b087825 */ /* 0x000fc800078e0004 */
[----:B------:R-:W-:Y:S01]  /*5c60*/  IMAD.IADD R11, R11, 0x1, R2 ;  /* 0x000000010b0b7824 */ /* 0x000fe200078e0202 */
[----:B0-----:R-:W-:-:S04]  /*5c70*/  PRMT R15, R12, 0x654, R15 ;  /* 0x000006540c0f7816 */ /* 0x001fc8000000000f */
[----:B------:R-:W-:Y:S01]  /*5c80*/  ISETP.GE.U32.AND P0, PT, R11, R0, PT ;  /* 0x000000000b00720c */ /* 0x000fe20003f06070 */
[----:B------:R0:W-:-:S12]  /*5c90*/  STG.E desc[UR8][R8.64], R15 ;  /* 0x0000000f08007986 */ /* 0x0001d8000c101908 */
        /* <DEDUP_REMOVED lines=56> */
[----:B------:R-:W-:Y:S05]  /*6020*/  @!P0 BRA `(.L_x_39) ;  /* 0xfffffff000808947 */ /* 0x000fea000383ffff */
[----:B------:R-:W-:Y:S05]  /*6030*/  EXIT ;  /* 0x000000000000794d */ /* 0x000fea0003800000 */
.L_x_40:
[----:B------:R-:W-:-:S00]  /*6040*/  BRA `(.L_x_40) ;  /* 0xfffffffc00fc7947 */ /* 0x000fc0000383ffff */
[----:B------:R-:W-:-:S00]  /*6050*/  NOP ;  /* 0x0000000000007918 */ /* 0x000fc00000000000 */
        /* <DEDUP_REMOVED lines=10> */
.L_x_3385:


//--------------------- .text._ZN4vllm39rms_norm_dynamic_per_token_quant_kernelIN3c108BFloat16ENS1_13Float8_e4m3fnELb0EEEvPT0_PfPKT_S9_PKffiiPS7_ --------------------------
	.section	.text._ZN4vllm39rms_norm_dynamic_per_token_quant_kernelIN3c108BFloat16ENS1_13Float8_e4m3fnELb0EEEvPT0_PfPKT_S9_PKffiiPS7_,"ax",@progbits
	.align	128
        .global         _ZN4vllm39rms_norm_dynamic_per_token_quant_kernelIN3c108BFloat16ENS1_13Float8_e4m3fnELb0EEEvPT0_PfPKT_S9_PKffiiPS7_
        .type           _ZN4vllm39rms_norm_dynamic_per_token_quant_kernelIN3c108BFloat16ENS1_13Float8_e4m3fnELb0EEEvPT0_PfPKT_S9_PKffiiPS7_,@function
        .size           _ZN4vllm39rms_norm_dynamic_per_token_quant_kernelIN3c108BFloat16ENS1_13Float8_e4m3fnELb0EEEvPT0_PfPKT_S9_PKffiiPS7_,(.L_x_3386 - _ZN4vllm39rms_norm_dynamic_per_token_quant_kernelIN3c108BFloat16ENS1_13Float8_e4m3fnELb0EEEvPT0_PfPKT_S9_PKffiiPS7_)
        .other          _ZN4vllm39rms_norm_dynamic_per_token_quant_kernelIN3c108BFloat16ENS1_13Float8_e4m3fnELb0EEEvPT0_PfPKT_S9_PKffiiPS7_,@"STO_CUDA_ENTRY STV_DEFAULT"
_ZN4vllm39rms_norm_dynamic_per_token_quant_kernelIN3c108BFloat16ENS1_13Float8_e4m3fnELb0EEEvPT0_PfPKT_S9_PKffiiPS7_:
.text._ZN4vllm39rms_norm_dynamic_per_token_quant_kernelIN3c108BFloat16ENS1_13Float8_e4m3fnELb0EEEvPT0_PfPKT_S9_PKffiiPS7_:
        /* <DEDUP_REMOVED lines=19> */
.L_x_44:
        /* <DEDUP_REMOVED lines=10> */
.L_x_43:
[----:B------:R-:W-:Y:S05]  /*01d0*/  BSYNC B0 ;  /* 0x0000000000007941 */ /* 0x000fea0003800000 */
.L_x_42:
        /* <DEDUP_REMOVED lines=110> */
.L_x_46:
        /* <DEDUP_REMOVED lines=23> */
.L_x_49:
[----:B------:R-:W-:Y:S05]  /*0a30*/  BSYNC B1 ;  /* 0x0000000000017941 */ /* 0x000fea0003800000 */
.L_x_48:
        /* <DEDUP_REMOVED lines=46> */
.L_x_47:
[----:B------:R-:W-:Y:S05]  /*0d20*/  BSYNC B0 ;  /* 0x0000000000007941 */ /* 0x000fea0003800000 */
.L_x_45:
        /* <DEDUP_REMOVED lines=14> */
.L_x_51:
[----:B------:R-:W-:Y:S05]  /*0e10*/  BSYNC B0 ;  /* 0x0000000000007941 */ /* 0x000fea0003800000 */
.L_x_50:
        /* <DEDUP_REMOVED lines=11> */
.L_x_54:
        /* <DEDUP_REMOVED lines=19> */
.L_x_53:
[----:B------:R-:W-:Y:S05]  /*1000*/  BSYNC B0 ;  /* 0x0000000000007941 */ /* 0x000fea0003800000 */
.L_x_52:
        /* <DEDUP_REMOVED lines=145> */
.L_x_56:
        /* <DEDUP_REMOVED lines=100> */
.L_x_57:
[----:B------:R-:W-:Y:S05]  /*1f60*/  BSYNC B0 ;  /* 0x0000000000007941 */ /* 0x000fea0003800000 */
.L_x_55:
        /* <DEDUP_REMOVED lines=10> */
.L_x_60:
[----:B01----:R-:W-:Y:S01]  /*2010*/  FMUL.FTZ R18, R18, 0.0022321429569274187088 ;  /* 0x3b12492512127820 */ /* 0x003fe20000410000 */
[----:B------:R-:W-:-:S04]  /*2020*/  IMAD.WIDE.U32 R4, R23, 0x4, R6 ;  /* 0x0000000417047825 */ /* 0x000fc800078e0006 */
[----:B------:R-:W-:-:S05]  /*2030*/  FMNMX.FTZ R9, R18, 4.3596542127488646656e-06, !PT ;  /* 0x3692492512097809 */ /* 0x000fca0007810000 */
[----:B------:R0:W-:Y:S04]  /*2040*/  STS [R16+0x14c], R9 ;  /* 0x00014c0910007388 */ /* 0x0001e80000000800 */
[----:B------:R0:W-:Y:S02]  /*2050*/  STG.E desc[UR8][R4.64], R9 ;  /* 0x0000000904007986 */ /* 0x0001e4000c101908 */
.L_x_59:
[----:B------:R-:W-:Y:S05]  /*2060*/  BSYNC B0 ;  /* 0x0000000000007941 */ /* 0x000fea0003800000 */
.L_x_58:
[----:B------:R-:W-:Y:S06]  /*2070*/  BAR.SYNC.DEFER_BLOCKING 0x0 ;  /* 0x0000000000007b1d */ /* 0x000fec0000010000 */
[----:B------:R-:W-:Y:S05]  /*2080*/  @P2 EXIT ;  /* 0x000000000000294d */ /* 0x000fea0003800000 */
[----:B------:R-:W5:Y:S01]  /*2090*/  LDS R8, [R16+0x14c] ;  /* 0x00014c0010087984 */ /* 0x000f620000000800 */
[----:B0-----:R-:W0:Y:S01]  /*20a0*/  LDC.64 R4, c[0x0][0x228] ;  /* 0x00008a00ff047b82 */ /* 0x001e220000000a00 */
[----:B------:R-:W-:Y:S01]  /*20b0*/  SHF.R.S32.HI R6, RZ, 0x1f, R0 ;  /* 0x0000001fff067819 */ /* 0x000fe20000011400 */
[----:B------:R-:W-:Y:S01]  /*20c0*/  ULDC UR10, c[0x0][0x23c] ;  /* 0x00008f00000a7ab9 */ /* 0x000fe20000000800 */
[----:B------:R-:W-:Y:S01]  /*20d0*/  ULDC.64 UR6, c[0x0][0x220] ;  /* 0x0000880000067ab9 */ /* 0x000fe20000000a00 */
[----:B------:R-:W-:Y:S02]  /*20e0*/  ULDC.64 UR4, c[0x0][0x210] ;  /* 0x0000840000047ab9 */ /* 0x000fe40000000a00 */
[----:B------:R-:W-:Y:S02]  /*20f0*/  IMAD R9, R6, R23, RZ ;  /* 0x0000001706097224 */ /* 0x000fe400078e02ff */
[----:B------:R-:W-:-:S04]  /*2100*/  IMAD.WIDE.U32 R6, R23, R0, RZ ;  /* 0x0000000017067225 */ /* 0x000fc800078e00ff */
[----:B------:R-:W-:Y:S01]  /*2110*/  IMAD.IADD R0, R7, 0x1, R9 ;  /* 0x0000000107007824 */ /* 0x000fe200078e0209 */
[----:B-----5:R-:W0:Y:S06]  /*2120*/  MUFU.RCP R8, R8 ;  /* 0x0000000800087308 */ /* 0x020e2c0000001000 */
.L_x_63:
[----:B------:R-:W-:-:S05]  /*2130*/  IADD3 R9, P0, R21, R24, RZ ;  /* 0x0000001815097210 */ /* 0x000fca0007f1e0ff */
[----:B------:R-:W-:Y:S01]  /*2140*/  IMAD.X R10, RZ, RZ, R2, P0 ;  /* 0x000000ffff0a7224 */ /* 0x000fe200000e0602 */
[----:B------:R-:W-:-:S04]  /*2150*/  LEA R12, P0, R9, UR6, 0x1 ;  /* 0x00000006090c7c11 */ /* 0x000fc8000f8008ff */
[----:B------:R-:W-:-:S05]  /*2160*/  LEA.HI.X R13, R9, UR7, R10, 0x1, P0 ;  /* 0x00000007090d7c11 */ /* 0x000fca00080f0c0a */
[----:B------:R-:W5:Y:S01]  /*2170*/  LDG.E.U16.CONSTANT R12, desc[UR8][R12.64] ;  /* 0x000000080c0c7981 */ /* 0x000f62000c1e9500 */
[----:B01----:R-:W-:-:S06]  /*2180*/  IMAD.WIDE.U32 R10, R21, 0x2, R4 ;  /* 0x00000002150a7825 */ /* 0x003fcc00078e0004 */
[----:B------:R-:W3:Y:S01]  /*2190*/  LDG.E.U16.CONSTANT R10, desc[UR8][R10.64] ;  /* 0x000000080a0a7981 */ /* 0x000ee2000c1e9500 */
[----:B------:R-:W-:Y:S01]  /*21a0*/  BSSY B0, `(.L_x_61) ;  /* 0x000001b000007945 */ /* 0x000fe20003800000 */
[----:B-----5:R-:W-:-:S04]  /*21b0*/  IMAD.U32 R14, R12, 0x10000, RZ ;  /* 0x000100000c0e7824 */ /* 0x020fc800078e00ff */
[----:B----4-:R-:W-:Y:S01]  /*21c0*/  FMUL.FTZ R14, R17, R14 ;  /* 0x0000000e110e7220 */ /* 0x010fe20000410000 */
[----:B---3--:R-:W-:Y:S01]  /*21d0*/  IMAD.U32 R16, R10, 0x10000, RZ ;  /* 0x000100000a107824 */ /* 0x008fe200078e00ff */
[----:B------:R-:W-:-:S04]  /*21e0*/  IADD3 R10, P1, P2, R6, UR4, R21 ;  /* 0x00000004060a7c10 */ /* 0x000fc8000fa3e015 */
[----:B------:R-:W0:Y:S01]  /*21f0*/  F2F.BF16.F32 R14, R14 ;  /* 0x0000000e000e7304 */ /* 0x000e220000202000 */
[----:B------:R-:W-:Y:S01]  /*2200*/  IADD3.X R11, R0, UR5, RZ, P1, P2 ;  /* 0x00000005000b7c10 */ /* 0x000fe20008fe44ff */
[----:B0-----:R-:W-:-:S04]  /*2210*/  IMAD.U32 R9, R14, 0x10000, RZ ;  /* 0x000100000e097824 */ /* 0x001fc800078e00ff */
[----:B------:R-:W-:-:S06]  /*2220*/  FMUL.FTZ R9, R9, R16 ;  /* 0x0000001009097220 */ /* 0x000fcc0000410000 */
[----:B------:R-:W0:Y:S02]  /*2230*/  F2F.BF16.F32 R9, R9 ;  /* 0x0000000900097304 */ /* 0x000e240000202000 */
[----:B0-----:R-:W-:Y:S02]  /*2240*/  IMAD.U32 R15, R9, 0x10000, RZ ;  /* 0x00010000090f7824 */ /* 0x001fe400078e00ff */
[----:B------:R-:W-:Y:S02]  /*2250*/  IMAD.MOV.U32 R9, RZ, RZ, 0x7f ;  /* 0x0000007fff097424 */ /* 0x000fe400078e00ff */
[----:B------:R-:W-:-:S05]  /*2260*/  FMUL.FTZ R15, R15, R8 ;  /* 0x000000080f0f7220 */ /* 0x000fca0000410000 */
[----:B------:R-:W-:-:S04]  /*2270*/  FMNMX.FTZ R15, R15, 448, PT ;  /* 0x43e000000f0f7809 */ /* 0x000fc80003810000 */
[----:B------:R-:W-:-:S04]  /*2280*/  FMNMX.FTZ R16, R15, -448, !PT ;  /* 0xc3e000000f107809 */ /* 0x000fc80007810000 */
[C---:B------:R-:W-:Y:S02]  /*2290*/  LOP3.LUT R13, R16.reuse, 0x7fffffff, RZ, 0xc0, !PT ;  /* 0x7fffffff100d7812 */ /* 0x040fe400078ec0ff */
[----:B------:R-:W-:Y:S02]  /*22a0*/  LOP3.LUT R12, R16, 0x80000000, RZ, 0xc0, !PT ;  /* 0x80000000100c7812 */ /* 0x000fe400078ec0ff */
[----:B------:R-:W-:Y:S02]  /*22b0*/  ISETP.GT.U32.AND P0, PT, R13, 0x43efffff, PT ;  /* 0x43efffff0d00780c */ /* 0x000fe40003f04070 */
[----:B------:R-:W-:-:S11]  /*22c0*/  SHF.R.U32.HI R14, RZ, 0x18, R12 ;  /* 0x00000018ff0e7819 */ /* 0x000fd6000001160c */
[----:B------:R-:W-:Y:S05]  /*22d0*/  @P0 BRA `(.L_x_62) ;  /* 0x00000000001c0947 */ /* 0x000fea0003800000 */
[----:B------:R-:W-:-:S13]  /*22e0*/  ISETP.GE.U32.AND P0, PT, R13, 0x3c800000, PT ;  /* 0x3c8000000d00780c */ /* 0x000fda0003f06070 */
[----:B------:R-:W-:Y:S01]  /*22f0*/  @P0 SHF.R.U32.HI R9, RZ, 0x14, R16 ;  /* 0x00000014ff090819 */ /* 0x000fe20000011610 */
[----:B------:R-:W-:-:S03]  /*2300*/  @!P0 FADD.FTZ R12, R13, 16384 ;  /* 0x468000000d0c8421 */ /* 0x000fc60000010000 */
[----:B------:R-:W-:-:S04]  /*2310*/  @P0 LOP3.LUT R9, R9, 0x1, RZ, 0xc0, !PT ;  /* 0x0000000109090812 */ /* 0x000fc800078ec0ff */
[----:B------:R-:W-:-:S04]  /*2320*/  @P0 IADD3 R9, R16, 0x407ffff, R9 ;  /* 0x0407ffff10090810 */ /* 0x000fc80007ffe009 */
[----:B------:R-:W-:Y:S01]  /*2330*/  @P0 SHF.R.U32.HI R9, RZ, 0x14, R9 ;  /* 0x00000014ff090819 */ /* 0x000fe20000011609 */
[----:B------:R-:W-:-:S07]  /*2340*/  @!P0 VIADD R9, R12, 0xb9800000 ;  /* 0xb98000000c098836 */ /* 0x000fce0000000000 */
.L_x_62:
[----:B------:R-:W-:Y:S05]  /*2350*/  BSYNC B0 ;  /* 0x0000000000007941 */ /* 0x000fea0003800000 */
.L_x_61:
[----:B------:R-:W-:Y:S01]  /*2360*/  LOP3.LUT R9, R9, R14, RZ, 0xfc, !PT ;  /* 0x0000000e09097212 */ /* 0x000fe200078efcff */
[----:B------:R-:W-:-:S04]  /*2370*/  IMAD.IADD R21, R3, 0x1, R21 ;  /* 0x0000000103157824 */ /* 0x000fc800078e0215 */
[----:B------:R0:W-:Y:S01]  /*2380*/  STG.E.U8 desc[UR8][R10.64], R9 ;  /* 0x000000090a007986 */ /* 0x0001e2000c101108 */
[----:B------:R-:W-:-:S13]  /*2390*/  ISETP.GE.U32.AND P0, PT, R21, UR10, PT ;  /* 0x0000000a15007c0c */ /* 0x000fda000bf06070 */
[----:B0-----:R-:W-:Y:S05]  /*23a0*/  @!P0 BRA `(.L_x_63) ;  /* 0xfffffffc00608947 */ /* 0x001fea000383ffff */
[----:B------:R-:W-:Y:S05]  /*23b0*/  EXIT ;  /* 0x000000000000794d */ /* 0x000fea0003800000 */
.L_x_41:
        /* <DEDUP_REMOVED lines=11> */
.L_x_66:
        /* <DEDUP_REMOVED lines=60> */
.L_x_65:
[----:B------:R-:W-:Y:S05]  /*2830*/  BSYNC B0 ;  /* 0x0000000000007941 */ /* 0x000fea0003800000 */
.L_x_64:
        /* <DEDUP_REMOVED lines=34> */
[----:B------:R-:W1:Y:S01]  /*2a60*/  S2UR UR5, SR_CgaCtaId ;  /* 0x00000000000579c3 */ /* 0x000e620000008800 */
[----:B------:R-:W-:Y:S01]  /*2a70*/  UMOV UR4, 0x400 ;  /* 0x0000040000047882 */ /* 0x000fe20000000000 */
[C---:B------:R-:W-:Y:S02]  /*2a80*/  ISETP.GT.AND P2, PT, R2.reuse, 0x20, PT ;  /* 0x000000200200780c */ /* 0x040fe40003f44270 */
[C---:B------:R-:W-:Y:S02]  /*2a90*/  ISETP.GT.AND P6, PT, R2.reuse, 0x40, PT ;  /* 0x000000400200780c */ /* 0x040fe40003fc4270 */
[C---:B------:R-:W-:Y:S02]  /*2aa0*/  ISETP.GT.AND P3, PT, R2.reuse, 0x60, PT ;  /* 0x000000600200780c */ /* 0x040fe40003f64270 */
[C---:B------:R-:W-:Y:S02]  /*2ab0*/  ISETP.GT.AND P4, PT, R2.reuse, 0x80, PT ;  /* 0x000000800200780c */ /* 0x040fe40003f84270 */
[----:B------:R-:W-:Y:S01]  /*2ac0*/  ISETP.GT.AND P5, PT, R2, 0xa0, PT ;  /* 0x000000a00200780c */ /* 0x000fe20003fa4270 */
[----:B-1----:R-:W-:-:S09]  /*2ad0*/  ULEA UR4, UR5, UR4, 0x18 ;  /* 0x0000000405047291 */ /* 0x002fd2000f8ec03f */
[----:B0-----:R-:W0:Y:S04]  /*2ae0*/  LDS.128 R4, [UR4+0x170] ;  /* 0x00017004ff047984 */ /* 0x001e280008000c00 */
        /* <DEDUP_REMOVED lines=66> */
.L_x_68:
        /* <DEDUP_REMOVED lines=23> */
.L_x_71:
[----:B------:R-:W-:Y:S05]  /*3080*/  BSYNC B1 ;  /* 0x0000000000017941 */ /* 0x000fea0003800000 */
.L_x_70:
        /* <DEDUP_REMOVED lines=45> */
.L_x_69:
[----:B------:R-:W-:Y:S05]  /*3360*/  BSYNC B0 ;  /* 0x0000000000007941 */ /* 0x000fea0003800000 */
.L_x_67:
[----:B------:R-:W-:Y:S04]  /*3370*/  BSSY B0, `(.L_x_72) ;  /* 0x000000b000007945 */ /* 0x000fe80003800000 */
[----:B------:R-:W-:Y:S05]  /*3380*/  @P1 BRA `(.L_x_73) ;  /* 0x0000000000241947 */ /* 0x000fea0003800000 */
[----:B------:R-:W-:Y:S02]  /*3390*/  ULDC.64 UR4, c[0x0][0x238] ;  /* 0x00008e0000047ab9 */ /* 0x000fe40000000a00 */
[----:B------:R-:W-:Y:S02]  /*33a0*/  I2FP.F32.S32 R4, UR5 ;  /* 0x0000000500047c45 */ /* 0x000fe40008201400 */
[----:B------:R-:W1:Y:S02]  /*33b0*/  S2UR UR5, SR_CgaCtaId ;  /* 0x00000000000579c3 */ /* 0x000e640000008800 */
[----:B0-----:R-:W0:Y:S02]  /*33c0*/  MUFU.RCP R5, R4 ;  /* 0x0000000400057308 */ /* 0x001e240000001000 */
[----:B0-----:R-:W-:Y:S01]  /*33d0*/  FFMA.FTZ R20, R5, R20, UR4 ;  /* 0x0000000405147e23 */ /* 0x001fe20008010014 */
[----:B------:R-:W-:Y:S02]  /*33e0*/  UMOV UR4, 0x400 ;  /* 0x0000040000047882 */ /* 0x000fe40000000000 */
[----:B-1----:R-:W-:-:S03]  /*33f0*/  ULEA UR4, UR5, UR4, 0x18 ;  /* 0x0000000405047291 */ /* 0x002fc6000f8ec03f */
[----:B------:R-:W0:Y:S06]  /*3400*/  MUFU.RSQ R20, R20 ;  /* 0x0000001400147308 */ /* 0x000e2c0000001400 */
[----:B0-----:R1:W-:Y:S03]  /*3410*/  STS [UR4+0x1f4], R20 ;  /* 0x0001f414ff007988 */ /* 0x0013e60008000804 */
.L_x_73:
[----:B------:R-:W-:Y:S05]  /*3420*/  BSYNC B0 ;  /* 0x0000000000007941 */ /* 0x000fea0003800000 */
.L_x_72:
[----:B------:R-:W2:Y:S08]  /*3430*/  S2UR UR5, SR_CgaCtaId ;  /* 0x00000000000579c3 */ /* 0x000eb00000008800 */
[----:B------:R-:W-:Y:S01]  /*3440*/  BAR.SYNC.DEFER_BLOCKING 0x0 ;  /* 0x0000000000007b1d */ /* 0x000fe20000010000 */
[----:B------:R-:W-:Y:S01]  /*3450*/  ISETP.GE.U32.AND P2, PT, R3, R0, PT ;  /* 0x000000000300720c */ /* 0x000fe20003f46070 */
[----:B------:R-:W-:-:S04]  /*3460*/  IMAD.MOV.U32 R6, RZ, RZ, RZ ;  /* 0x000000ffff067224 */ /* 0x000fc800078e00ff */
[----:B------:R-:W-:Y:S01]  /*3470*/  UMOV UR4, 0x400 ;  /* 0x0000040000047882 */ /* 0x000fe20000000000 */
[----:B------:R-:W-:Y:S01]  /*3480*/  BSSY B0, `(.L_x_74) ;  /* 0x00000c3000007945 */ /* 0x000fe20003800000 */
[----:B--2---:R-:W-:-:S09]  /*3490*/  ULEA UR4, UR5, UR4, 0x18 ;  /* 0x0000000405047291 */ /* 0x004fd2000f8ec03f */
[----:B------:R-:W2:Y:S01]  /*34a0*/  LDS R16, [UR4+0x1f4] ;  /* 0x0001f404ff107984 */ /* 0x000ea20008000800 */
[----:B------:R-:W-:Y:S05]  /*34b0*/  @P2 BRA `(.L_x_75) ;  /* 0x0000000800fc2947 */ /* 0x000fea0003800000 */
[----:B0-----:R-:W0:Y:S01]  /*34c0*/  LDC.64 R4, c[0x0][0x228] ;  /* 0x00008a00ff047b82 */ /* 0x001e220000000a00 */
[----:B------:R-:W-:Y:S02]  /*34d0*/  IMAD.MOV.U32 R6, RZ, RZ, RZ ;  /* 0x000000ffff067224 */ /* 0x000fe400078e00ff */
[----:B------:R-:W-:-:S07]  /*34e0*/  IMAD.MOV.U32 R7, RZ, RZ, R3 ;  /* 0x000000ffff077224 */ /* 0x000fce00078e0003 */
.L_x_76:
[----:B------:R-:W-:-:S06]  /*34f0*/  IMAD.WIDE.U32 R10, R7, 0x8, R22 ;  /* 0x00000008070a7825 */ /* 0x000fcc00078e0016 */
[----:B------:R-:W3:Y:S01]  /*3500*/  LDG.E.64.CONSTANT R10, desc[UR8][R10.64] ;  /* 0x000000080a0a7981 */ /* 0x000ee2000c1e9b00 */
[----:B0-----:R-:W-:-:S06]  /*3510*/  IMAD.WIDE.U32 R8, R7, 0x8, R4 ;  /* 0x0000000807087825 */ /* 0x001fcc00078e0004 */
[----:B------:R-:W4:Y:S01]  /*3520*/  LDG.E.64.CONSTANT R8, desc[UR8][R8.64] ;  /* 0x0000000808087981 */ /* 0x000f22000c1e9b00 */
[----:B------:R-:W-:-:S05]  /*3530*/  IMAD.IADD R7, R2, 0x1, R7 ;  /* 0x0000000102077824 */ /* 0x000fca00078e0207 */
[----:B------:R-:W-:Y:S01]  /*3540*/  ISETP.GE.U32.AND P2, PT, R7, R0, PT ;  /* 0x000000000700720c */ /* 0x000fe20003f46070 */
[C---:B---3--:R-:W-:Y:S01]  /*3550*/  IMAD.U32 R13, R10.reuse, 0x10000, RZ ;  /* 0x000100000a0d7824 */ /* 0x048fe200078e00ff */
[----:B------:R-:W-:-:S03]  /*3560*/  PRMT R12, R10, 0x7632, R12 ;  /* 0x000076320a0c7816 */ /* 0x000fc6000000000c */
[----:B--2---:R-:W-:Y:S01]  /*3570*/  FMUL.FTZ R14, R16, R13 ;  /* 0x0000000d100e7220 */ /* 0x004fe20000410000 */
        /* <DEDUP_REMOVED lines=11> */
[----:B------:R-:W2:Y:S01]  /*3630*/  F2F.BF16.F32 R15, R15 ;  /* 0x0000000f000f7304 */ /* 0x000ea20000202000 */
[----:B------:R-:W-:-:S02]  /*3640*/  PRMT R9, R9, 0x7632, R9 ;  /* 0x0000763209097816 */ /* 0x000fc40000000009 */
[----:B------:R-:W-:-:S03]  /*3650*/  IMAD.U32 R11, R8, 0x10000, RZ ;  /* 0x00010000080b7824 */ /* 0x000fc600078e00ff */
[----:B------:R-:W-:Y:S02]  /*3660*/  IMAD.U32 R8, R9, 0x10000, RZ ;  /* 0x0001000009087824 */ /* 0x000fe400078e00ff */
[----:B------:R-:W3:Y:S01]  /*3670*/  F2F.BF16.F32 R10, R10 ;  /* 0x0000000a000a7304 */ /* 0x000ee20000202000 */
[----:B0-----:R-:W-:-:S04]  /*3680*/  IMAD.U32 R14, R14, 0x10000, RZ ;  /* 0x000100000e0e7824 */ /* 0x001fc800078e00ff */
[----:B------:R-:W-:Y:S01]  /*3690*/  FMUL.FTZ R13, R14, R13 ;  /* 0x0000000d0e0d7220 */ /* 0x000fe20000410000 */
[----:B--2---:R-:W-:Y:S02]  /*36a0*/  IMAD.U32 R15, R15, 0x10000, RZ ;  /* 0x000100000f0f7824 */ /* 0x004fe400078e00ff */
[----:B------:R-:W0:Y:S02]  /*36b0*/  F2F.BF16.F32 R17, R17 ;  /* 0x0000001100117304 */ /* 0x000e240000202000 */
[----:B------:R-:W-:Y:S01]  /*36c0*/  FMUL.FTZ R12, R15, R12 ;  /* 0x0000000c0f0c7220 */ /* 0x000fe20000410000 */
[----:B---3--:R-:W-:-:S05]  /*36d0*/  IMAD.U32 R10, R10, 0x10000, RZ ;  /* 0x000100000a0a7824 */ /* 0x008fca00078e00ff */
[----:B------:R-:W2:Y:S01]  /*36e0*/  F2F.BF16.F32 R13, R13 ;  /* 0x0000000d000d7304 */ /* 0x000ea20000202000 */
[----:B------:R-:W-:Y:S01]  /*36f0*/  FMUL.FTZ R10, R10, R11 ;  /* 0x0000000b0a0a7220 */ /* 0x000fe20000410000 */
[----:B0-----:R-:W-:-:S06]  /*3700*/  IMAD.U32 R17, R17, 0x10000, RZ ;  /* 0x0001000011117824 */ /* 0x001fcc00078e00ff */
[----:B------:R-:W0:Y:S01]  /*3710*/  F2F.BF16.F32 R12, R12 ;  /* 0x0000000c000c7304 */ /* 0x000e220000202000 */
[----:B------:R-:W-:Y:S01]  /*3720*/  FMUL.FTZ R8, R17, R8 ;  /* 0x0000000811087220 */ /* 0x000fe20000410000 */
[----:B--2---:R-:W-:-:S06]  /*3730*/  IMAD.U32 R13, R13, 0x10000, RZ ;  /* 0x000100000d0d7824 */ /* 0x004fcc00078e00ff */
[----:B------:R-:W2:Y:S01]  /*3740*/  F2F.BF16.F32 R10, R10 ;  /* 0x0000000a000a7304 */ /* 0x000ea20000202000 */
[----:B------:R-:W-:Y:S01]  /*3750*/  FMNMX.FTZ R13, |R13|, R6, !PT ;  /* 0x000000060d0d7209 */ /* 0x000fe20007810200 */
[----:B0-----:R-:W-:-:S06]  /*3760*/  IMAD.U32 R9, R12, 0x10000, RZ ;  /* 0x000100000c097824 */ /* 0x001fcc00078e00ff */
[----:B------:R-:W0:Y:S01]  /*3770*/  F2F.BF16.F32 R8, R8 ;  /* 0x0000000800087304 */ /* 0x000e220000202000 */
[----:B--2---:R-:W-:-:S05]  /*3780*/  IMAD.U32 R6, R10, 0x10000, RZ ;  /* 0x000100000a067824 */ /* 0x004fca00078e00ff */
[----:B------:R-:W-:Y:S01]  /*3790*/  FMNMX.FTZ R6, R13, |R6|, !PT ;  /* 0x400000060d067209 */ /* 0x000fe20007810000 */
[----:B0-----:R-:W-:-:S03]  /*37a0*/  IMAD.U32 R11, R8, 0x10000, RZ ;  /* 0x00010000080b7824 */ /* 0x001fc600078e00ff */
[----:B------:R-:W-:-:S04]  /*37b0*/  FMNMX.FTZ R6, R6, |R9|, !PT ;  /* 0x4000000906067209 */ /* 0x000fc80007810000 */
[----:B------:R-:W-:Y:S01]  /*37c0*/  FMNMX.FTZ R6, R6, |R11|, !PT ;  /* 0x4000000b06067209 */ /* 0x000fe20007810000 */
[----:B------:R-:W-:Y:S06]  /*37d0*/  @P2 BRA `(.L_x_75) ;  /* 0x0000000800342947 */ /* 0x000fec0003800000 */
[----:B------:R-:W-:-:S06]  /*37e0*/  IMAD.WIDE.U32 R10, R7, 0x8, R22 ;  /* 0x00000008070a7825 */ /* 0x000fcc00078e0016 */
[----:B------:R-:W2:Y:S01]  /*37f0*/  LDG.E.64.CONSTANT R10, desc[UR8][R10.64] ;  /* 0x000000080a0a7981 */ /* 0x000ea2000c1e9b00 */
[----:B------:R-:W-:-:S06]  /*3800*/  IMAD.WIDE.U32 R8, R7, 0x8, R4 ;  /* 0x0000000807087825 */ /* 0x000fcc00078e0004 */
[----:B------:R-:W3:Y:S01]  /*3810*/  LDG.E.64.CONSTANT R8, desc[UR8][R8.64] ;  /* 0x0000000808087981 */ /* 0x000ee2000c1e9b00 */
[----:B------:R-:W-:-:S05]  /*3820*/  IMAD.IADD R7, R7, 0x1, R2 ;  /* 0x0000000107077824 */ /* 0x000fca00078e0202 */
[----:B------:R-:W-:Y:S01]  /*3830*/  ISETP.GE.U32.AND P2, PT, R7, R0, PT ;  /* 0x000000000700720c */ /* 0x000fe20003f46070 */
[C---:B--2---:R-:W-:Y:S01]  /*3840*/  IMAD.U32 R13, R10.reuse, 0x10000, RZ ;  /* 0x000100000a0d7824 */ /* 0x044fe200078e00ff */
        /* <DEDUP_REMOVED lines=9> */
[----:B---3--:R-:W-:Y:S02]  /*38e0*/  IMAD.U32 R13, R8, 0x10000, RZ ;  /* 0x00010000080d7824 */ /* 0x008fe400078e00ff */
        /* <DEDUP_REMOVED lines=21> */
[----:B------:R-:W-:Y:S01]  /*3a40*/  FMNMX.FTZ R13, R6, |R13|, !PT ;  /* 0x4000000d060d7209 */ /* 0x000fe20007810000 */
        /* <DEDUP_REMOVED lines=101> */
[----:B------:R-:W-:Y:S06]  /*40a0*/  @!P2 BRA `(.L_x_76) ;  /* 0xfffffff40010a947 */ /* 0x000fec000383ffff */
.L_x_75:
[----:B------:R-:W-:Y:S05]  /*40b0*/  BSYNC B0 ;  /* 0x0000000000007941 */ /* 0x000fea0003800000 */
.L_x_74:
[----:B------:R-:W-:Y:S04]  /*40c0*/  BSSY B0, `(.L_x_77) ;  /* 0x00000ff000007945 */ /* 0x000fe80003800000 */
[----:B------:R-:W-:Y:S05]  /*40d0*/  @P0 BRA `(.L_x_78) ;  /* 0x0000000800500947 */ /* 0x000fea0003800000 */
[----:B------:R-:W-:Y:S01]  /*40e0*/  SHF.R.S32.HI R4, RZ, 0x1f, R3 ;  /* 0x0000001fff047819 */ /* 0x000fe20000011403 */
[----:B------:R-:W3:Y:S03]  /*40f0*/  S2R R8, SR_LANEID ;  /* 0x0000000000087919 */ /* 0x000ee60000000000 */
[----:B0-----:R-:W-:-:S04]  /*4100*/  LEA.HI R7, R4, R3, RZ, 0x5 ;  /* 0x0000000304077211 */ /* 0x001fc800078f28ff */
[----:B------:R-:W-:-:S05]  /*4110*/  LOP3.LUT R3, R7, 0xffffffe0, RZ, 0xc0, !PT ;  /* 0xffffffe007037812 */ /* 0x000fca00078ec0ff */
[----:B------:R-:W-:Y:S01]  /*4120*/  VIADD R5, R3, 0x20 ;  /* 0x0000002003057836 */ /* 0x000fe20000000000 */
[----:B------:R-:W-:-:S04]  /*4130*/  LOP3.LUT R3, RZ, R3, RZ, 0x33, !PT ;  /* 0x00000003ff037212 */ /* 0x000fc800078e33ff */
[----:B------:R-:W-:Y:S01]  /*4140*/  ISETP.GT.AND P0, PT, R5, R2, PT ;  /* 0x000000020500720c */ /* 0x000fe20003f04270 */
[----:B------:R-:W-:-:S05]  /*4150*/  IMAD.IADD R3, R3, 0x1, R2 ;  /* 0x0000000103037824 */ /* 0x000fca00078e0202 */
[----:B------:R-:W-:-:S05]  /*4160*/  SEL R9, R3, 0x1f, P0 ;  /* 0x0000001f03097807 */ /* 0x000fca0000000000 */
[----:B------:R-:W0:Y:S01]  /*4170*/  SHFL.DOWN PT, R3, R6, 0x1, R9 ;  /* 0x0820000006037989 */ /* 0x000e2200000e0009 */
[C---:B---3--:R-:W-:Y:S01]  /*4180*/  VIADD R10, R8.reuse, 0x2 ;  /* 0x00000002080a7836 */ /* 0x048fe20000000000 */
[----:B------:R-:W-:-:S13]  /*4190*/  ISETP.NE.AND P2, PT, R8, RZ, PT ;  /* 0x000000ff0800720c */ /* 0x000fda0003f45270 */
[----:B------:R-:W3:Y:S01]  /*41a0*/  @!P2 S2R R11, SR_CgaCtaId ;  /* 0x00000000000ba919 */ /* 0x000ee20000008800 */
        /* <DEDUP_REMOVED lines=16> */
[----:B---3--:R-:W-:Y:S02]  /*42b0*/  @!P2 LEA R4, R11, R4, 0x18 ;  /* 0x000000040b04a211 */ /* 0x008fe400078ec0ff */
        /* <DEDUP_REMOVED lines=12> */
[----:B------:R-:W0:Y:S01]  /*4380*/  S2UR UR5, SR_CgaCtaId ;  /* 0x00000000000579c3 */ /* 0x000e220000008800 */
[----:B------:R-:W-:Y:S01]  /*4390*/  UMOV UR4, 0x400 ;  /* 0x0000040000047882 */ /* 0x000fe20000000000 */
[----:B------:R-:W-:Y:S01]  /*43a0*/  ISETP.GE.AND P1, PT, R2, 0x3e1, PT ;  /* 0x000003e10200780c */ /* 0x000fe20003f26270 */
[----:B0-----:R-:W-:-:S09]  /*43b0*/  ULEA UR4, UR5, UR4, 0x18 ;  /* 0x0000000405047291 */ /* 0x001fd2000f8ec03f */
[----:B---3--:R-:W0:Y:S04]  /*43c0*/  LDS.128 R4, [UR4+0x20] ;  /* 0x00002004ff047984 */ /* 0x008e280008000c00 */
[----:B------:R-:W3:Y:S01]  /*43d0*/  LDS.128 R8, [UR4+0x30] ;  /* 0x00003004ff087984 */ /* 0x000ee20008000c00 */
        /* <DEDUP_REMOVED lines=10> */
[----:B---3--:R-:W-:-:S04]  /*4480*/  FSETP.GEU.FTZ.AND P0, PT, R3, R8, PT ;  /* 0x000000080300720b */ /* 0x008fc80003f1e000 */
        /* <DEDUP_REMOVED lines=11> */
[----:B------:R-:W3:Y:S02]  /*4540*/  LDS.128 R8, [UR4+0x50] ;  /* 0x00005004ff087984 */ /* 0x000ee40008000c00 */
        /* <DEDUP_REMOVED lines=77> */
.L_x_78:
[----:B------:R-:W3:Y:S01]  /*4a20*/  S2R R10, SR_LANEID ;  /* 0x00000000000a7919 */ /* 0x000ee20000000000 */
[----:B0-----:R-:W0:Y:S02]  /*4a30*/  SHFL.DOWN PT, R5, R6, 0x1, 0x1f ;  /* 0x08201f0006057f89 */ /* 0x001e2400000e0000 */
[----:B0-----:R-:W-:-:S04]  /*4a40*/  FSETP.GEU.FTZ.AND P0, PT, R6, R5, PT ;  /* 0x000000050600720b */ /* 0x001fc80003f1e000 */
[C---:B---3--:R-:W-:Y:S02]  /*4a50*/  ISETP.LT.AND P0, PT, R10.reuse, 0x1f, !P0 ;  /* 0x0000001f0a00780c */ /* 0x048fe40004701270 */
[----:B------:R-:W-:Y:S02]  /*4a60*/  ISETP.NE.AND P2, PT, R10, RZ, PT ;  /* 0x000000ff0a00720c */ /* 0x000fe40003f45270 */
[----:B------:R-:W-:-:S05]  /*4a70*/  FSEL R5, R5, R6, P0 ;  /* 0x0000000605057208 */ /* 0x000fca0000000000 */
[----:B------:R-:W0:Y:S06]  /*4a80*/  SHFL.DOWN PT, R4, R5, 0x2, 0x1f ;  /* 0x08401f0005047f89 */ /* 0x000e2c00000e0000 */
[----:B------:R-:W3:Y:S01]  /*4a90*/  @!P2 S2R R9, SR_CgaCtaId ;  /* 0x000000000009a919 */ /* 0x000ee20000008800 */
[----:B------:R-:W-:Y:S02]  /*4aa0*/  @!P2 MOV R8, 0x400 ;  /* 0x000004000008a802 */ /* 0x000fe40000000f00 */
[----:B0-----:R-:W-:-:S04]  /*4ab0*/  FSETP.GEU.FTZ.AND P0, PT, R5, R4, PT ;  /* 0x000000040500720b */ /* 0x001fc80003f1e000 */
[----:B------:R-:W-:-:S04]  /*4ac0*/  ISETP.LT.AND P0, PT, R10, 0x1e, !P0 ;  /* 0x0000001e0a00780c */ /* 0x000fc80004701270 */
[----:B------:R-:W-:-:S05]  /*4ad0*/  FSEL R4, R4, R5, P0 ;  /* 0x0000000504047208 */ /* 0x000fca0000000000 */
[----:B------:R-:W0:Y:S01]  /*4ae0*/  SHFL.DOWN PT, R7, R4, 0x4, 0x1f ;  /* 0x08801f0004077f89 */ /* 0x000e2200000e0000 */
[----:B---3--:R-:W-:Y:S02]  /*4af0*/  @!P2 LEA R9, R9, R8, 0x18 ;  /* 0x000000080909a211 */ /* 0x008fe400078ec0ff */
        /* <DEDUP_REMOVED lines=18> */
[----:B------:R-:W3:Y:S01]  /*4c20*/  S2UR UR5, SR_CgaCtaId ;  /* 0x00000000000579c3 */ /* 0x000ee20000008800 */
[----:B------:R-:W-:Y:S02]  /*4c30*/  UMOV UR4, 0x400 ;  /* 0x0000040000047882 */ /* 0x000fe40000000000 */
[----:B---3--:R-:W-:-:S09]  /*4c40*/  ULEA UR4, UR5, UR4, 0x18 ;  /* 0x0000000405047291 */ /* 0x008fd2000f8ec03f */
[----:B------:R-:W3:Y:S04]  /*4c50*/  LDS.128 R4, [UR4+0x20] ;  /* 0x00002004ff047984 */ /* 0x000ee80008000c00 */
[----:B0-----:R-:W0:Y:S01]  /*4c60*/  LDS.128 R8, [UR4+0x30] ;  /* 0x00003004ff087984 */ /* 0x001e220008000c00 */
[----:B---3--:R-:W-:-:S04]  /*4c70*/  FSETP.GEU.FTZ.AND P0, PT, R12, R5, PT ;  /* 0x000000050c00720b */ /* 0x008fc80003f1e000 */
[----:B------:R-:W-:Y:S02]  /*4c80*/  FSEL R5, R5, R12, !P0 ;  /* 0x0000000c05057208 */ /* 0x000fe40004000000 */
[----:B------:R-:W3:Y:S02]  /*4c90*/  LDS.128 R12, [UR4+0x40] ;  /* 0x00004004ff0c7984 */ /* 0x000ee40008000c00 */
        /* <DEDUP_REMOVED lines=13> */
[----:B---3--:R-:W-:-:S04]  /*4d70*/  FSETP.GEU.FTZ.AND P0, PT, R11, R12, PT ;  /* 0x0000000c0b00720b */ /* 0x008fc80003f1e000 */
[----:B------:R-:W-:Y:S02]  /*4d80*/  FSEL R12, R12, R11, !P0 ;  /* 0x0000000b0c0c7208 */ /* 0x000fe40004000000 */
[----:B------:R-:W3:Y:S02]  /*4d90*/  LDS.128 R8, [UR4+0x60] ;  /* 0x00006004ff087984 */ /* 0x000ee40008000c00 */
        /* <DEDUP_REMOVED lines=34> */
[----:B------:R-:W-:-:S04]  /*4fc0*/  FSEL R4, R4, R15, !P0 ;  /* 0x0000000f04047208 */ /* 0x000fc80004000000 */
        /* <DEDUP_REMOVED lines=13> */
[----:B------:R-:W-:-:S09]  /*50a0*/  FSEL R12, R11, R10, !P0 ;  /* 0x0000000a0b0c7208 */ /* 0x000fd20004000000 */
.L_x_79:
[----:B------:R-:W-:Y:S05]  /*50b0*/  BSYNC B0 ;  /* 0x0000000000007941 */ /* 0x000fea0003800000 */
.L_x_77:
[----:B0-----:R-:W0:Y:S01]  /*50c0*/  S2R R9, SR_TID.X ;  /* 0x0000000000097919 */ /* 0x001e220000002100 */
[----:B------:R-:W-:Y:S01]  /*50d0*/  BSSY B0, `(.L_x_80) ;  /* 0x0000013000007945 */ /* 0x000fe20003800000 */
[----:B0-----:R-:W-:-:S13]  /*50e0*/  ISETP.NE.AND P0, PT, R9, RZ, PT ;  /* 0x000000ff0900720c */ /* 0x001fda0003f05270 */
[----:B------:R-:W-:Y:S05]  /*50f0*/  @P0 BRA `(.L_x_81) ;  /* 0x0000000000400947 */ /* 0x000fea0003800000 */
[----:B------:R-:W-:Y:S01]  /*5100*/  ULDC.64 UR4, c[0x0][0x230] ;  /* 0x00008c0000047ab9 */ /* 0x000fe20000000a00 */
[----:B------:R-:W0:Y:S01]  /*5110*/  S2R R11, SR_CTAID.X ;  /* 0x00000000000b7919 */ /* 0x000e220000002500 */
[----:B------:R-:W-:Y:S01]  /*5120*/  ISETP.NE.U32.AND P0, PT, RZ, UR4, PT ;  /* 0x00000004ff007c0c */ /* 0x000fe2000bf05070 */
[----:B------:R-:W0:Y:S03]  /*5130*/  LDC.64 R6, c[0x0][0x218] ;  /* 0x00008600ff067b82 */ /* 0x000e260000000a00 */
[----:B------:R-:W-:-:S13]  /*5140*/  ISETP.NE.AND.EX P0, PT, RZ, UR5, PT, P0 ;  /* 0x00000005ff007c0c */ /* 0x000fda000bf05300 */
[----:B---3--:R-:W3:Y:S02]  /*5150*/  @P0 LDC.64 R4, c[0x0][0x230] ;  /* 0x00008c00ff040b82 */ /* 0x008ee40000000a00 */
[----:B---3--:R-:W3:Y:S06]  /*5160*/  @P0 LDG.E R5, desc[UR8][R4.64] ;  /* 0x0000000804050981 */ /* 0x008eec000c1e1900 */
[----:B------:R-:W4:Y:S01]  /*5170*/  S2UR UR5, SR_CgaCtaId ;  /* 0x00000000000579c3 */ /* 0x000f220000008800 */
[----:B------:R-:W-:Y:S01]  /*5180*/  UMOV UR4, 0x400 ;  /* 0x0000040000047882 */ /* 0x000fe20000000000 */
[----:B0-----:R-:W-:Y:S01]  /*5190*/  IMAD.WIDE.U32 R6, R11, 0x4, R6 ;  /* 0x000000040b067825 */ /* 0x001fe200078e0006 */
[----:B----4-:R-:W-:Y:S01]  /*51a0*/  ULEA UR4, UR5, UR4, 0x18 ;  /* 0x0000000405047291 */ /* 0x010fe2000f8ec03f */
[----:B---3--:R-:W-:-:S05]  /*51b0*/  @P0 FMNMX.FTZ R12, R12, R5, PT ;  /* 0x000000050c0c0209 */ /* 0x008fca0003810000 */
[----:B------:R-:W-:-:S05]  /*51c0*/  FMUL.FTZ R12, R12, 0.0022321429569274187088 ;  /* 0x3b1249250c0c7820 */ /* 0x000fca0000410000 */
[----:B------:R-:W-:-:S05]  /*51d0*/  FMNMX.FTZ R3, R12, 4.3596542127488646656e-06, !PT ;  /* 0x369249250c037809 */ /* 0x000fca0007810000 */
[----:B------:R0:W-:Y:S04]  /*51e0*/  STS [UR4+0xa4], R3 ;  /* 0x0000a403ff007988 */ /* 0x0001e80008000804 */
[----:B------:R0:W-:Y:S02]  /*51f0*/  STG.E desc[UR8][R6.64], R3 ;  /* 0x0000000306007986 */ /* 0x0001e4000c101908 */
.L_x_81:
[----:B------:R-:W-:Y:S05]  /*5200*/  BSYNC B0 ;  /* 0x0000000000007941 */ /* 0x000fea0003800000 */
.L_x_80:
[----:B------:R-:W4:Y:S08]  /*5210*/  S2UR UR10, SR_CgaCtaId ;  /* 0x00000000000a79c3 */ /* 0x000f300000008800 */
[----:B------:R-:W-:Y:S01]  /*5220*/  BAR.SYNC.DEFER_BLOCKING 0x0 ;  /* 0x0000000000007b1d */ /* 0x000fe20000010000 */
[----:B------:R-:W-:-:S05]  /*5230*/  ISETP.GE.U32.AND P0, PT, R9, R0, PT ;  /* 0x000000000900720c */ /* 0x000fca0003f06070 */
[----:B------:R-:W-:Y:S02]  /*5240*/  UMOV UR7, 0x400 ;  /* 0x0000040000077882 */ /* 0x000fe40000000000 */
[----:B------:R-:W5:Y:S01]  /*5250*/  S2UR UR6, SR_CTAID.X ;  /* 0x00000000000679c3 */ /* 0x000f620000002500 */
[----:B------:R-:W-:Y:S01]  /*5260*/  ULDC UR11, c[0x0][0x23c] ;  /* 0x00008f00000b7ab9 */ /* 0x000fe20000000800 */
[----:B------:R-:W-:Y:S01]  /*5270*/  ULDC.64 UR4, c[0x0][0x210] ;  /* 0x0000840000047ab9 */ /* 0x000fe20000000a00 */
[----:B----4-:R-:W-:Y:S02]  /*5280*/  ULEA UR7, UR10, UR7, 0x18 ;  /* 0x000000070a077291 */ /* 0x010fe4000f8ec03f */
[----:B------:R-:W-:Y:S02]  /*5290*/  USHF.R.S32.HI UR10, URZ, 0x1f, UR11 ;  /* 0x0000001f3f0a7899 */ /* 0x000fe4000801140b */
[----:B-----5:R-:W-:Y:S02]  /*52a0*/  UIMAD.WIDE.U32 UR4, UR6, UR11, UR4 ;  /* 0x0000000b060472a5 */ /* 0x020fe4000f8e0004 */
[----:B------:R-:W-:Y:S01]  /*52b0*/  UIMAD UR6, UR10, UR6, URZ ;  /* 0x000000060a0672a4 */ /* 0x000fe2000f8e023f */
[----:B------:R-:W-:Y:S11]  /*52c0*/  @P0 EXIT ;  /* 0x000000000000094d */ /* 0x000ff60003800000 */
[----:B0-----:R-:W0:Y:S01]  /*52d0*/  LDS R6, [UR7+0xa4] ;  /* 0x0000a407ff067984 */ /* 0x001e220008000800 */
[----:B---3--:R-:W3:Y:S01]  /*52e0*/  LDC.64 R4, c[0x0][0x228] ;  /* 0x00008a00ff047b82 */ /* 0x008ee20000000a00 */
[----:B------:R-:W-:Y:S01]  /*52f0*/  UIADD3 UR6, UR6, UR5, URZ ;  /* 0x0000000506067290 */ /* 0x000fe2000fffe03f */
[----:B0-----:R0:W4:Y:S11]  /*5300*/  MUFU.RCP R3, R6 ;  /* 0x0000000600037308 */ /* 0x0011360000001000 */
.L_x_114:
[----:B-1----:R-:W-:-:S06]  /*5310*/  IMAD.WIDE.U32 R12, R9, 0x8, R22 ;  /* 0x00000008090c7825 */ /* 0x002fcc00078e0016 */
[----:B------:R-:W5:Y:S01]  /*5320*/  LDG.E.64.CONSTANT R12, desc[UR8][R12.64] ;  /* 0x000000080c0c7981 */ /* 0x000f62000c1e9b00 */
[----:B---3--:R-:W-:-:S06]  /*5330*/  IMAD.WIDE.U32 R10, R9, 0x8, R4 ;  /* 0x00000008090a7825 */ /* 0x008fcc00078e0004 */
[----:B------:R-:W3:Y:S01]  /*5340*/  LDG.E.64.CONSTANT R10, desc[UR8][R10.64] ;  /* 0x000000080a0a7981 */ /* 0x000ee2000c1e9b00 */
[----:B------:R-:W-:Y:S01]  /*5350*/  BSSY B0, `(.L_x_82) ;  /* 0x0000047000007945 */ /* 0x000fe20003800000 */
[----:B-----5:R-:W-:Y:S02]  /*5360*/  IMAD.U32 R7, R12, 0x10000, RZ ;  /* 0x000100000c077824 */ /* 0x020fe400078e00ff */
[C---:B------:R-:W-:Y:S01]  /*5370*/  IMAD.U32 R15, R13.reuse, 0x10000, RZ ;  /* 0x000100000d0f7824 */ /* 0x040fe200078e00ff */
[----:B------:R-:W-:Y:S01]  /*5380*/  PRMT R13, R13, 0x7632, R13 ;  /* 0x000076320d0d7816 */ /* 0x000fe2000000000d */
[----:B--2---:R-:W-:Y:S01]  /*5390*/  FMUL.FTZ R8, R16, R7 ;  /* 0x0000000710087220 */ /* 0x004fe20000410000 */
[----:B------:R-:W-:Y:S01]  /*53a0*/  PRMT R7, R12, 0x7632, R7 ;  /* 0x000076320c077816 */ /* 0x000fe20000000007 */
[----:B------:R-:W-:Y:S02]  /*53b0*/  FMUL.FTZ R14, R16, R15 ;  /* 0x0000000f100e7220 */ /* 0x000fe40000410000 */
[----:B------:R-:W-:-:S02]  /*53c0*/  IMAD.U32 R13, R13, 0x10000, RZ ;  /* 0x000100000d0d7824 */ /* 0x000fc400078e00ff */
[----:B------:R-:W2:Y:S01]  /*53d0*/  F2F.BF16.F32 R8, R8 ;  /* 0x0000000800087304 */ /* 0x000ea20000202000 */
[----:B------:R-:W-:Y:S02]  /*53e0*/  IMAD.U32 R7, R7, 0x10000, RZ ;  /* 0x0001000007077824 */ /* 0x000fe400078e00ff */
[C---:B------:R-:W-:Y:S01]  /*53f0*/  FMUL.FTZ R15, R16.reuse, R13 ;  /* 0x0000000d100f7220 */ /* 0x040fe20000410000 */
[C---:B---3--:R-:W-:Y:S01]  /*5400*/  IMAD.U32 R13, R11.reuse, 0x10000, RZ ;  /* 0x000100000b0d7824 */ /* 0x048fe200078e00ff */
[----:B------:R-:W-:Y:S01]  /*5410*/  PRMT R11, R11, 0x7632, R11 ;  /* 0x000076320b0b7816 */ /* 0x000fe2000000000b */
[----:B------:R-:W-:Y:S01]  /*5420*/  FMUL.FTZ R12, R16, R7 ;  /* 0x00000007100c7220 */ /* 0x000fe20000410000 */
[C---:B------:R-:W-:Y:S01]  /*5430*/  IMAD.U32 R7, R10.reuse, 0x10000, RZ ;  /* 0x000100000a077824 */ /* 0x040fe200078e00ff */
[----:B------:R-:W-:Y:S01]  /*5440*/  PRMT R10, R10, 0x7632, R10 ;  /* 0x000076320a0a7816 */ /* 0x000fe2000000000a */
[----:B------:R-:W3:Y:S01]  /*5450*/  F2F.BF16.F32 R14, R14 ;  /* 0x0000000e000e7304 */ /* 0x000ee20000202000 */
[----:B--2---:R-:W-:-:S07]  /*5460*/  IMAD.U32 R8, R8, 0x10000, RZ ;  /* 0x0001000008087824 */ /* 0x004fce00078e00ff */
[----:B------:R-:W2:Y:S01]  /*5470*/  F2F.BF16.F32 R12, R12 ;  /* 0x0000000c000c7304 */ /* 0x000ea20000202000 */
[----:B------:R-:W-:Y:S01]  /*5480*/  FMUL.FTZ R7, R8, R7 ;  /* 0x0000000708077220 */ /* 0x000fe20000410000 */
[----:B------:R-:W-:Y:S02]  /*5490*/  IMAD.U32 R8, R11, 0x10000, RZ ;  /* 0x000100000b087824 */ /* 0x000fe400078e00ff */
[----:B---3--:R-:W-:-:S04]  /*54a0*/  IMAD.U32 R14, R14, 0x10000, RZ ;  /* 0x000100000e0e7824 */ /* 0x008fc800078e00ff */
[----:B------:R-:W3:Y:S01]  /*54b0*/  F2F.BF16.F32 R15, R15 ;  /* 0x0000000f000f7304 */ /* 0x000ee20000202000 */
[----:B------:R-:W-:Y:S01]  /*54c0*/  FMUL.FTZ R14, R14, R13 ;  /* 0x0000000d0e0e7220 */ /* 0x000fe20000410000 */
[----:B------:R-:W-:Y:S02]  /*54d0*/  IMAD.U32 R13, R10, 0x10000, RZ ;  /* 0x000100000a0d7824 */ /* 0x000fe400078e00ff */
[----:B--2---:R-:W-:-:S04]  /*54e0*/  IMAD.U32 R12, R12, 0x10000, RZ ;  /* 0x000100000c0c7824 */ /* 0x004fc800078e00ff */
[----:B------:R-:W2:Y:S01]  /*54f0*/  F2F.BF16.F32 R7, R7 ;  /* 0x0000000700077304 */ /* 0x000ea20000202000 */
[----:B------:R-:W-:Y:S01]  /*5500*/  FMUL.FTZ R12, R12, R13 ;  /* 0x0000000d0c0c7220 */ /* 0x000fe20000410000 */
[----:B---3--:R-:W-:-:S06]  /*5510*/  IMAD.U32 R15, R15, 0x10000, RZ ;  /* 0x000100000f0f7824 */ /* 0x008fcc00078e00ff */
[----:B------:R-:W3:Y:S01]  /*5520*/  F2F.BF16.F32 R14, R14 ;  /* 0x0000000e000e7304 */ /* 0x000ee20000202000 */
[----:B------:R-:W-:Y:S01]  /*5530*/  FMUL.FTZ R15, R15, R8 ;  /* 0x000000080f0f7220 */ /* 0x000fe20000410000 */
[----:B--2---:R-:W-:-:S06]  /*5540*/  IMAD.U32 R8, R7, 0x10000, RZ ;  /* 0x0001000007087824 */ /* 0x004fcc00078e00ff */
[----:B------:R-:W2:Y:S01]  /*5550*/  F2F.BF16.F32 R12, R12 ;  /* 0x0000000c000c7304 */ /* 0x000ea20000202000 */
[----:B----4-:R-:W-:Y:S01]  /*5560*/  FMUL.FTZ R8, R8, R3 ;  /* 0x0000000308087220 */ /* 0x010fe20000410000 */
[----:B---3--:R-:W-:-:S06]  /*5570*/  IMAD.U32 R14, R14, 0x10000, RZ ;  /* 0x000100000e0e7824 */ /* 0x008fcc00078e00ff */
[----:B------:R-:W3:Y:S01]  /*5580*/  F2F.BF16.F32 R15, R15 ;  /* 0x0000000f000f7304 */ /* 0x000ee20000202000 */
[----:B------:R-:W-:-:S04]  /*5590*/  FMNMX.FTZ R8, R8, 448, PT ;  /* 0x43e0000008087809 */ /* 0x000fc80003810000 */
[----:B------:R-:W-:Y:S01]  /*55a0*/  FMNMX.FTZ R17, R8, -448, !PT ;  /* 0xc3e0000008117809 */ /* 0x000fe20007810000 */
[----:B--2---:R-:W-:Y:S02]  /*55b0*/  IMAD.U32 R10, R12, 0x10000, RZ ;  /* 0x000100000c0a7824 */ /* 0x004fe400078e00ff */
[----:B------:R-:W2:Y:S01]  /*55c0*/  MUFU.RCP R3, R6 ;  /* 0x0000000600037308 */ /* 0x000ea20000001000 */
[----:B-1----:R-:W-:-:S04]  /*55d0*/  LOP3.LUT R20, R17, 0x7fffffff, RZ, 0xc0, !PT ;  /* 0x7fffffff11147812 */ /* 0x002fc800078ec0ff */
[----:B------:R-:W-:Y:S01]  /*55e0*/  ISETP.GT.U32.AND P0, PT, R20, 0x43efffff, PT ;  /* 0x43efffff1400780c */ /* 0x000fe20003f04070 */
[----:B---3--:R-:W-:Y:S02]  /*55f0*/  IMAD.U32 R18, R15, 0x10000, RZ ;  /* 0x000100000f127824 */ /* 0x008fe400078e00ff */
[----:B------:R-:W-:Y:S02]  /*5600*/  IMAD.MOV.U32 R15, RZ, RZ, 0x7f ;  /* 0x0000007fff0f7424 */ /* 0x000fe400078e00ff */
[-C--:B--2---:R-:W-:Y:S01]  /*5610*/  FMUL.FTZ R10, R10, R3.reuse ;  /* 0x000000030a0a7220 */ /* 0x084fe20000410000 */
[-C--:B------:R-:W-:Y:S01]  /*5620*/  FMUL.FTZ R14, R14, R3.reuse ;  /* 0x000000030e0e7220 */ /* 0x080fe20000410000 */
[----:B------:R-:W-:-:S03]  /*5630*/  FMUL.FTZ R18, R18, R3 ;  /* 0x0000000312127220 */ /* 0x000fc60000410000 */
[----:B------:R-:W-:Y:S02]  /*5640*/  FMNMX.FTZ R10, R10, 448, PT ;  /* 0x43e000000a0a7809 */ /* 0x000fe40003810000 */
[----:B------:R-:W-:Y:S02]  /*5650*/  FMNMX.FTZ R7, R14, 448, PT ;  /* 0x43e000000e077809 */ /* 0x000fe40003810000 */
[----:B------:R-:W-:Y:S02]  /*5660*/  FMNMX.FTZ R18, R18, 448, PT ;  /* 0x43e0000012127809 */ /* 0x000fe40003810000 */
[----:B------:R-:W-:Y:S02]  /*5670*/  FMNMX.FTZ R13, R10, -448, !PT ;  /* 0xc3e000000a0d7809 */ /* 0x000fe40007810000 */
[----:B------:R-:W-:Y:S02]  /*5680*/  FMNMX.FTZ R7, R7, -448, !PT ;  /* 0xc3e0000007077809 */ /* 0x000fe40007810000 */
[----:B------:R-:W-:-:S02]  /*5690*/  FMNMX.FTZ R8, R18, -448, !PT ;  /* 0xc3e0000012087809 */ /* 0x000fc40007810000 */
[----:B------:R-:W-:Y:S02]  /*56a0*/  LOP3.LUT R14, R17, 0x80000000, RZ, 0xc0, !PT ;  /* 0x80000000110e7812 */ /* 0x000fe400078ec0ff */
[----:B------:R-:W-:Y:S02]  /*56b0*/  LOP3.LUT R12, R13, 0x7fffffff, RZ, 0xc0, !PT ;  /* 0x7fffffff0d0c7812 */ /* 0x000fe400078ec0ff */
[----:B------:R-:W-:Y:S02]  /*56c0*/  LOP3.LUT R10, R7, 0x7fffffff, RZ, 0xc0, !PT ;  /* 0x7fffffff070a7812 */ /* 0x000fe400078ec0ff */
[----:B------:R-:W-:Y:S02]  /*56d0*/  LOP3.LUT R11, R8, 0x7fffffff, RZ, 0xc0, !PT ;  /* 0x7fffffff080b7812 */ /* 0x000fe400078ec0ff */
[----:B------:R-:W-:Y:S01]  /*56e0*/  SHF.R.U32.HI R19, RZ, 0x18, R14 ;  /* 0x00000018ff137819 */ /* 0x000fe2000001160e */
[----:B------:R-:W-:Y:S01]  /*56f0*/  IMAD.MOV.U32 R14, RZ, RZ, 0x7f ;  /* 0x0000007fff0e7424 */ /* 0x000fe200078e00ff */
[----:B------:R-:W-:-:S02]  /*5700*/  ISETP.GT.U32.AND P1, PT, R12, 0x43efffff, PT ;  /* 0x43efffff0c00780c */ /* 0x000fc40003f24070 */
[----:B------:R-:W-:Y:S02]  /*5710*/  ISETP.GT.U32.AND P2, PT, R10, 0x43efffff, PT ;  /* 0x43efffff0a00780c */ /* 0x000fe40003f44070 */
[----:B------:R-:W-:Y:S02]  /*5720*/  ISETP.GT.U32.AND P3, PT, R11, 0x43efffff, PT ;  /* 0x43efffff0b00780c */ /* 0x000fe40003f64070 */
[----:B------:R-:W-:Y:S01]  /*5730*/  LOP3.LUT R18, R13, 0x80000000, RZ, 0xc0, !PT ;  /* 0x800000000d127812 */ /* 0x000fe200078ec0ff */
[----:B------:R-:W-:Y:S10]  /*5740*/  @P0 BRA `(.L_x_83) ;  /* 0x00000000001c0947 */ /* 0x000ff40003800000 */
[----:B------:R-:W-:-:S13]  /*5750*/  ISETP.GE.U32.AND P0, PT, R20, 0x3c800000, PT ;  /* 0x3c8000001400780c */ /* 0x000fda0003f06070 */
[----:B------:R-:W-:-:S04]  /*5760*/  @P0 SHF.R.U32.HI R14, RZ, 0x14, R17 ;  /* 0x00000014ff0e0819 */ /* 0x000fc80000011611 */
[----:B------:R-:W-:-:S04]  /*5770*/  @P0 LOP3.LUT R14, R14, 0x1, RZ, 0xc0, !PT ;  /* 0x000000010e0e0812 */ /* 0x000fc800078ec0ff */
[----:B------:R-:W-:Y:S01]  /*5780*/  @P0 IADD3 R14, R17, 0x407ffff, R14 ;  /* 0x0407ffff110e0810 */ /* 0x000fe20007ffe00e */
[----:B------:R-:W-:-:S03]  /*5790*/  @!P0 FADD.FTZ R17, R20, 16384 ;  /* 0x4680000014118421 */ /* 0x000fc60000010000 */
[----:B------:R-:W-:Y:S01]  /*57a0*/  @P0 SHF.R.U32.HI R14, RZ, 0x14, R14 ;  /* 0x00000014ff0e0819 */ /* 0x000fe2000001160e */
[----:B------:R-:W-:-:S07]  /*57b0*/  @!P0 VIADD R14, R17, 0xb9800000 ;  /* 0xb9800000110e8836 */ /* 0x000fce0000000000 */
.L_x_83:
[----:B------:R-:W-:Y:S05]  /*57c0*/  BSYNC B0 ;  /* 0x0000000000007941 */ /* 0x000fea0003800000 */
.L_x_82:
[----:B------:R-:W-:Y:S01]  /*57d0*/  BSSY B0, `(.L_x_84) ;  /* 0x000000c000007945 */ /* 0x000fe20003800000 */
[----:B------:R-:W-:Y:S02]  /*57e0*/  LOP3.LUT R14, R14, R19, RZ, 0xfc, !PT ;  /* 0x000000130e0e7212 */ /* 0x000fe400078efcff */
[----:B------:R-:W-:Y:S02]  /*57f0*/  LOP3.LUT R17, R7, 0x80000000, RZ, 0xc0, !PT ;  /* 0x8000000007117812 */ /* 0x000fe400078ec0ff */
[----:B------:R-:W-:Y:S01]  /*5800*/  SHF.R.U32.HI R20, RZ, 0x18, R18 ;  /* 0x00000018ff147819 */ /* 0x000fe20000011612 */
[----:B------:R-:W-:Y:S06]  /*5810*/  @P1 BRA `(.L_x_85) ;  /* 0x00000000001c1947 */ /* 0x000fec0003800000 */
[----:B------:R-:W-:-:S13]  /*5820*/  ISETP.GE.U32.AND P0, PT, R12, 0x3c800000, PT ;  /* 0x3c8000000c00780c */ /* 0x000fda0003f06070 */
[----:B------:R-:W-:Y:S01]  /*5830*/  @P0 SHF.R.U32.HI R15, RZ, 0x14, R13 ;  /* 0x00000014ff0f0819 */ /* 0x000fe2000001160d */
[----:B------:R-:W-:-:S03]  /*5840*/  @!P0 FADD.FTZ R12, R12, 16384 ;  /* 0x468000000c0c8421 */ /* 0x000fc60000010000 */
[----:B------:R-:W-:-:S04]  /*5850*/  @P0 LOP3.LUT R18, R15, 0x1, RZ, 0xc0, !PT ;  /* 0x000000010f120812 */ /* 0x000fc800078ec0ff */
[----:B------:R-:W-:-:S04]  /*5860*/  @P0 IADD3 R18, R13, 0x407ffff, R18 ;  /* 0x0407ffff0d120810 */ /* 0x000fc80007ffe012 */
[----:B------:R-:W-:Y:S01]  /*5870*/  @P0 SHF.R.U32.HI R15, RZ, 0x14, R18 ;  /* 0x00000014ff0f0819 */ /* 0x000fe20000011612 */
[----:B------:R-:W-:-:S07]  /*5880*/  @!P0 VIADD R15, R12, 0xb9800000 ;  /* 0xb98000000c0f8836 */ /* 0x000fce0000000000 */
.L_x_85:
[----:B------:R-:W-:Y:S05]  /*5890*/  BSYNC B0 ;  /* 0x0000000000007941 */ /* 0x000fea0003800000 */
.L_x_84:
[----:B------:R-:W-:Y:S01]  /*58a0*/  BSSY B0, `(.L_x_86) ;  /* 0x000000d000007945 */ /* 0x000fe20003800000 */
[----:B------:R-:W-:Y:S01]  /*58b0*/  LOP3.LUT R15, R15, R20, RZ, 0xfc, !PT ;  /* 0x000000140f0f7212 */ /* 0x000fe200078efcff */
[----:B------:R-:W-:Y:S01]  /*58c0*/  IMAD.MOV.U32 R12, RZ, RZ, 0x7f ;  /* 0x0000007fff0c7424 */ /* 0x000fe200078e00ff */
[----:B------:R-:W-:Y:S01]  /*58d0*/  SHF.R.U32.HI R20, RZ, 0x18, R17 ;  /* 0x00000018ff147819 */ /* 0x000fe20000011611 */
[----:B------:R-:W-:Y:S01]  /*58e0*/  IMAD.MOV.U32 R13, RZ, RZ, 0x7f ;  /* 0x0000007fff0d7424 */ /* 0x000fe200078e00ff */
        /* <DEDUP_REMOVED lines=8> */
.L_x_87:
[----:B------:R-:W-:Y:S05]  /*5970*/  BSYNC B0 ;  /* 0x0000000000007941 */ /* 0x000fea0003800000 */
.L_x_86:
[----:B------:R-:W-:Y:S01]  /*5980*/  BSSY B0, `(.L_x_88) ;  /* 0x000000c000007945 */ /* 0x000fe20003800000 */
[----:B------:R-:W-:Y:S02]  /*5990*/  PRMT R14, R15, 0x7604, R14 ;  /* 0x000076040f0e7816 */ /* 0x000fe4000000000e */
[----:B------:R-:W-:Y:S02]  /*59a0*/  LOP3.LUT R13, R13, R20, RZ, 0xfc, !PT ;  /* 0x000000140d0d7212 */ /* 0x000fe400078efcff */
[----:B------:R-:W-:Y:S01]  /*59b0*/  LOP3.LUT R10, R8, 0x80000000, RZ, 0xc0, !PT ;  /* 0x80000000080a7812 */ /* 0x000fe200078ec0ff */
        /* <DEDUP_REMOVED lines=8> */
.L_x_89:
[----:B------:R-:W-:Y:S05]  /*5a40*/  BSYNC B0 ;  /* 0x0000000000007941 */ /* 0x000fea0003800000 */
.L_x_88:
[C---:B------:R-:W-:Y:S01]  /*5a50*/  LEA R8, P0, R9.reuse, UR4, 0x2 ;  /* 0x0000000409087c11 */ /* 0x040fe2000f8010ff */
[----:B------:R-:W-:Y:S01]  /*5a60*/  IMAD.IADD R7, R2, 0x1, R9 ;  /* 0x0000000102077824 */ /* 0x000fe200078e0209 */
[----:B------:R-:W-:Y:S02]  /*5a70*/  SHF.R.U32.HI R11, RZ, 0x18, R10 ;  /* 0x00000018ff0b7819 */ /* 0x000fe4000001160a */
[----:B------:R-:W-:Y:S02]  /*5a80*/  LEA.HI.X R9, R9, UR6, RZ, 0x2, P0 ;  /* 0x0000000609097c11 */ /* 0x000fe400080f14ff */
[----:B------:R-:W-:Y:S02]  /*5a90*/  ISETP.GE.U32.AND P0, PT, R7, R0, PT ;  /* 0x000000000700720c */ /* 0x000fe40003f06070 */
[----:B------:R-:W-:Y:S02]  /*5aa0*/  PRMT R14, R13, 0x7054, R14 ;  /* 0x000070540d0e7816 */ /* 0x000fe4000000000e */
[----:B------:R-:W-:-:S04]  /*5ab0*/  LOP3.LUT R11, R12, R11, RZ, 0xfc, !PT ;  /* 0x0000000b0c0b7212 */ /* 0x000fc800078efcff */
[----:B------:R-:W-:-:S05]  /*5ac0*/  PRMT R11, R11, 0x654, R14 ;  /* 0x000006540b0b7816 */ /* 0x000fca000000000e */
[----:B------:R1:W-:Y:S01]  /*5ad0*/  STG.E desc[UR8][R8.64], R11 ;  /* 0x0000000b08007986 */ /* 0x0003e2000c101908 */
[----:B------:R-:W-:Y:S05]  /*5ae0*/  @P0 EXIT ;  /* 0x000000000000094d */ /* 0x000fea0003800000 */
[----:B-1----:R-:W-:-:S06]  /*5af0*/  IMAD.WIDE.U32 R10, R7, 0x8, R22 ;  /* 0x00000008070a7825 */ /* 0x002fcc00078e0016 */
[----:B------:R-:W2:Y:S01]  /*5b00*/  LDG.E.64.CONSTANT R10, desc[UR8][R10.64] ;  /* 0x000000080a0a7981 */ /* 0x000ea2000c1e9b00 */
[----:B------:R-:W-:-:S06]  /*5b10*/  IMAD.WIDE.U32 R8, R7, 0x8, R4 ;  /* 0x0000000807087825 */ /* 0x000fcc00078e0004 */
[----:B------:R-:W3:Y:S01]  /*5b20*/  LDG.E.64.CONSTANT R8, desc[UR8][R8.64] ;  /* 0x0000000808087981 */ /* 0x000ee2000c1e9b00 */
[----:B------:R-:W-:Y:S01]  /*5b30*/  BSSY B0, `(.L_x_90) ;  /* 0x0000046000007945 */ /* 0x000fe20003800000 */
[C---:B--2---:R-:W-:Y:S01]  /*5b40*/  IMAD.U32 R13, R10.reuse, 0x10000, RZ ;  /* 0x000100000a0d7824 */ /* 0x044fe200078e00ff */
[----:B------:R-:W-:Y:S01]  /*5b50*/  PRMT R12, R10, 0x7632, R12 ;  /* 0x000076320a0c7816 */ /* 0x000fe2000000000c */
[C---:B------:R-:W-:Y:S01]  /*5b60*/  IMAD.U32 R15, R11.reuse, 0x10000, RZ ;  /* 0x000100000b0f7824 */ /* 0x040fe200078e00ff */
[----:B------:R-:W-:Y:S01]  /*5b70*/  PRMT R11, R11, 0x7632, R11 ;  /* 0x000076320b0b7816 */ /* 0x000fe2000000000b */
[C---:B------:R-:W-:Y:S02]  /*5b80*/  FMUL.FTZ R13, R16.reuse, R13 ;  /* 0x0000000d100d7220 */ /* 0x040fe40000410000 */
[----:B------:R-:W-:Y:S01]  /*5b90*/  FMUL.FTZ R14, R16, R15 ;  /* 0x0000000f100e7220 */ /* 0x000fe20000410000 */
[----:B------:R-:W-:Y:S02]  /*5ba0*/  IMAD.U32 R15, R12, 0x10000, RZ ;  /* 0x000100000c0f7824 */ /* 0x000fe400078e00ff */
[----:B------:R-:W-:Y:S01]  /*5bb0*/  IMAD.U32 R11, R11, 0x10000, RZ ;  /* 0x000100000b0b7824 */ /* 0x000fe200078e00ff */
[----:B------:R-:W1:Y:S01]  /*5bc0*/  F2F.BF16.F32 R13, R13 ;  /* 0x0000000d000d7304 */ /* 0x000e620000202000 */
[----:B------:R-:W-:Y:S01]  /*5bd0*/  FMUL.FTZ R12, R16, R15 ;  /* 0x0000000f100c7220 */ /* 0x000fe20000410000 */
[----:B---3--:R-:W-:-:S02]  /*5be0*/  IMAD.U32 R10, R8, 0x10000, RZ ;  /* 0x00010000080a7824 */ /* 0x008fc400078e00ff */
[----:B------:R-:W-:Y:S01]  /*5bf0*/  FMUL.FTZ R15, R16, R11 ;  /* 0x0000000b100f7220 */ /* 0x000fe20000410000 */
[C---:B------:R-:W-:Y:S01]  /*5c00*/  IMAD.U32 R11, R9.reuse, 0x10000, RZ ;  /* 0x00010000090b7824 */ /* 0x040fe200078e00ff */
[----:B------:R-:W-:Y:S02]  /*5c10*/  PRMT R8, R8, 0x7632, R8 ;  /* 0x0000763208087816 */ /* 0x000fe40000000008 */
[----:B------:R-:W-:Y:S01]  /*5c20*/  PRMT R9, R9, 0x7632, R9 ;  /* 0x0000763209097816 */ /* 0x000fe20000000009 */
[----:B------:R-:W2:Y:S01]  /*5c30*/  F2F.BF16.F32 R14, R14 ;  /* 0x0000000e000e7304 */ /* 0x000ea20000202000 */
[----:B-1----:R-:W-:-:S07]  /*5c40*/  IMAD.U32 R13, R13, 0x10000, RZ ;  /* 0x000100000d0d7824 */ /* 0x002fce00078e00ff */
[----:B------:R-:W1:Y:S01]  /*5c50*/  F2F.BF16.F32 R12, R12 ;  /* 0x0000000c000c7304 */ /* 0x000e620000202000 */
[----:B------:R-:W-:Y:S01]  /*5c60*/  FMUL.FTZ R10, R13, R10 ;  /* 0x0000000a0d0a7220 */ /* 0x000fe20000410000 */
[----:B--2---:R-:W-:-:S06]  /*5c70*/  IMAD.U32 R14, R14, 0x10000, RZ ;  /* 0x000100000e0e7824 */ /* 0x004fcc00078e00ff */
[----:B------:R-:W2:Y:S01]  /*5c80*/  F2F.BF16.F32 R15, R15 ;  /* 0x0000000f000f7304 */ /* 0x000ea20000202000 */
[----:B------:R-:W-:Y:S01]  /*5c90*/  FMUL.FTZ R14, R14, R11 ;  /* 0x0000000b0e0e7220 */ /* 0x000fe20000410000 */
[----:B------:R-:W-:Y:S02]  /*5ca0*/  IMAD.U32 R11, R8, 0x10000, RZ ;  /* 0x00010000080b7824 */ /* 0x000fe400078e00ff */
[----:B------:R-:W-:-:S04]  /*5cb0*/  IMAD.U32 R8, R9, 0x10000, RZ ;  /* 0x0001000009087824 */ /* 0x000fc800078e00ff */
[----:B------:R-:W3:Y:S01]  /*5cc0*/  F2F.BF16.F32 R10, R10 ;  /* 0x0000000a000a7304 */ /* 0x000ee20000202000 */
[----:B-1----:R-:W-:-:S04]  /*5cd0*/  IMAD.U32 R12, R12, 0x10000, RZ ;  /* 0x000100000c0c7824 */ /* 0x002fc800078e00ff */
[----:B------:R-:W-:Y:S01]  /*5ce0*/  FMUL.FTZ R11, R12, R11 ;  /* 0x0000000b0c0b7220 */ /* 0x000fe20000410000 */
[----:B--2---:R-:W-:Y:S02]  /*5cf0*/  IMAD.U32 R15, R15, 0x10000, RZ ;  /* 0x000100000f0f7824 */ /* 0x004fe400078e00ff */
[----:B------:R-:W1:Y:S02]  /*5d00*/  F2F.BF16.F32 R14, R14 ;  /* 0x0000000e000e7304 */ /* 0x000e640000202000 */
[----:B------:R-:W-:Y:S01]  /*5d10*/  FMUL.FTZ R15, R15, R8 ;  /* 0x000000080f0f7220 */ /* 0x000fe20000410000 */
[----:B---3--:R-:W-:-:S05]  /*5d20*/  IMAD.U32 R10, R10, 0x10000, RZ ;  /* 0x000100000a0a7824 */ /* 0x008fca00078e00ff */
[----:B------:R-:W2:Y:S01]  /*5d30*/  F2F.BF16.F32 R11, R11 ;  /* 0x0000000b000b7304 */ /* 0x000ea20000202000 */
[----:B------:R-:W-:Y:S01]  /*5d40*/  FMUL.FTZ R10, R10, R3 ;  /* 0x000000030a0a7220 */ /* 0x000fe20000410000 */
[----:B-1----:R-:W-:-:S06]  /*5d50*/  IMAD.U32 R12, R14, 0x10000, RZ ;  /* 0x000100000e0c7824 */ /* 0x002fcc00078e00ff */
[----:B------:R-:W1:Y:S01]  /*5d60*/  F2F.BF16.F32 R15, R15 ;  /* 0x0000000f000f7304 */ /* 0x000e620000202000 */
[----:B------:R-:W-:Y:S01]  /*5d70*/  FMNMX.FTZ R10, R10, 448, PT ;  /* 0x43e000000a0a7809 */ /* 0x000fe20003810000 */
[----:B------:R-:W-:-:S03]  /*5d80*/  FMUL.FTZ R12, R12, R3 ;  /* 0x000000030c0c7220 */ /* 0x000fc60000410000 */
[----:B------:R-:W-:Y:S01]  /*5d90*/  FMNMX.FTZ R20, R10, -448, !PT ;  /* 0xc3e000000a147809 */ /* 0x000fe20007810000 */
[----:B--2---:R-:W-:Y:S01]  /*5da0*/  IMAD.U32 R8, R11, 0x10000, RZ ;  /* 0x000100000b087824 */ /* 0x004fe200078e00ff */
[----:B------:R-:W-:Y:S02]  /*5db0*/  FMNMX.FTZ R12, R12, 448, PT ;  /* 0x43e000000c0c7809 */ /* 0x000fe40003810000 */
[----:B------:R-:W-:Y:S01]  /*5dc0*/  LOP3.LUT R17, R20, 0x7fffffff, RZ, 0xc0, !PT ;  /* 0x7fffffff14117812 */ /* 0x000fe200078ec0ff */
[-C--:B------:R-:W-:Y:S01]  /*5dd0*/  FMUL.FTZ R8, R8, R3.reuse ;  /* 0x0000000308087220 */ /* 0x080fe20000410000 */
[----:B------:R-:W-:Y:S02]  /*5de0*/  LOP3.LUT R13, R20, 0x80000000, RZ, 0xc0, !PT ;  /* 0x80000000140d7812 */ /* 0x000fe400078ec0ff */
[----:B------:R-:W-:Y:S01]  /*5df0*/  ISETP.GT.U32.AND P0, PT, R17, 0x43efffff, PT ;  /* 0x43efffff1100780c */ /* 0x000fe20003f04070 */
[----:B-1----:R-:W-:Y:S01]  /*5e00*/  IMAD.U32 R18, R15, 0x10000, RZ ;  /* 0x000100000f127824 */ /* 0x002fe200078e00ff */
[----:B------:R-:W-:Y:S01]  /*5e10*/  FMNMX.FTZ R14, R8, 448, PT ;  /* 0x43e00000080e7809 */ /* 0x000fe20003810000 */
[----:B------:R-:W-:Y:S01]  /*5e20*/  IMAD.MOV.U32 R15, RZ, RZ, 0x7f ;  /* 0x0000007fff0f7424 */ /* 0x000fe200078e00ff */
[----:B------:R-:W-:Y:S01]  /*5e30*/  FMNMX.FTZ R8, R12, -448, !PT ;  /* 0xc3e000000c087809 */ /* 0x000fe20007810000 */
[----:B------:R-:W-:Y:S01]  /*5e40*/  FMUL.FTZ R18, R18, R3 ;  /* 0x0000000312127220 */ /* 0x000fe20000410000 */
[----:B------:R-:W-:-:S02]  /*5e50*/  FMNMX.FTZ R14, R14, -448, !PT ;  /* 0xc3e000000e0e7809 */ /* 0x000fc40007810000 */
[----:B------:R-:W-:Y:S02]  /*5e60*/  LOP3.LUT R10, R8, 0x7fffffff, RZ, 0xc0, !PT ;  /* 0x7fffffff080a7812 */ /* 0x000fe400078ec0ff */
[----:B------:R-:W-:Y:S02]  /*5e70*/  FMNMX.FTZ R9, R18, 448, PT ;  /* 0x43e0000012097809 */ /* 0x000fe40003810000 */
[----:B------:R-:W-:Y:S02]  /*5e80*/  LOP3.LUT R12, R14, 0x7fffffff, RZ, 0xc0, !PT ;  /* 0x7fffffff0e0c7812 */ /* 0x000fe400078ec0ff */
[----:B------:R-:W-:Y:S02]  /*5e90*/  FMNMX.FTZ R9, R9, -448, !PT ;  /* 0xc3e0000009097809 */ /* 0x000fe40007810000 */
[----:B------:R-:W-:Y:S01]  /*5ea0*/  SHF.R.U32.HI R18, RZ, 0x18, R13 ;  /* 0x00000018ff127819 */ /* 0x000fe2000001160d */
[----:B------:R-:W-:Y:S01]  /*5eb0*/  IMAD.MOV.U32 R13, RZ, RZ, 0x7f ;  /* 0x0000007fff0d7424 */ /* 0x000fe200078e00ff */
[----:B------:R-:W-:-:S02]  /*5ec0*/  LOP3.LUT R11, R9, 0x7fffffff, RZ, 0xc0, !PT ;  /* 0x7fffffff090b7812 */ /* 0x000fc400078ec0ff */
[----:B------:R-:W-:Y:S02]  /*5ed0*/  ISETP.GT.U32.AND P2, PT, R10, 0x43efffff, PT ;  /* 0x43efffff0a00780c */ /* 0x000fe40003f44070 */
[----:B------:R-:W-:Y:S02]  /*5ee0*/  ISETP.GT.U32.AND P1, PT, R12, 0x43efffff, PT ;  /* 0x43efffff0c00780c */ /* 0x000fe40003f24070 */
[----:B------:R-:W-:Y:S02]  /*5ef0*/  ISETP.GT.U32.AND P3, PT, R11, 0x43efffff, PT ;  /* 0x43efffff0b00780c */ /* 0x000fe40003f64070 */
[----:B------:R-:W-:Y:S01]  /*5f00*/  LOP3.LUT R19, R14, 0x80000000, RZ, 0xc0, !PT ;  /* 0x800000000e137812 */ /* 0x000fe200078ec0ff */
[----:B------:R-:W-:Y:S10]  /*5f10*/  @P0 BRA `(.L_x_91) ;  /* 0x00000000001c0947 */ /* 0x000ff40003800000 */
[----:B------:R-:W-:-:S13]  /*5f20*/  ISETP.GE.U32.AND P0, PT, R17, 0x3c800000, PT ;  /* 0x3c8000001100780c */ /* 0x000fda0003f06070 */
[----:B------:R-:W-:Y:S01]  /*5f30*/  @P0 SHF.R.U32.HI R13, RZ, 0x14, R20 ;  /* 0x00000014ff0d0819 */ /* 0x000fe20000011614 */
[----:B------:R-:W-:-:S03]  /*5f40*/  @!P0 FADD.FTZ R17, R17, 16384 ;  /* 0x4680000011118421 */ /* 0x000fc60000010000 */
[----:B------:R-:W-:-:S04]  /*5f50*/  @P0 LOP3.LUT R13, R13, 0x1, RZ, 0xc0, !PT ;  /* 0x000000010d0d0812 */ /* 0x000fc800078ec0ff */
[----:B------:R-:W-:-:S04]  /*5f60*/  @P0 IADD3 R13, R20, 0x407ffff, R13 ;  /* 0x0407ffff140d0810 */ /* 0x000fc80007ffe00d */
[----:B------:R-:W-:Y:S01]  /*5f70*/  @P0 SHF.R.U32.HI R13, RZ, 0x14, R13 ;  /* 0x00000014ff0d0819 */ /* 0x000fe2000001160d */
[----:B------:R-:W-:-:S07]  /*5f80*/  @!P0 VIADD R13, R17, 0xb9800000 ;  /* 0xb9800000110d8836 */ /* 0x000fce0000000000 */
.L_x_91:
[----:B------:R-:W-:Y:S05]  /*5f90*/  BSYNC B0 ;  /* 0x0000000000007941 */ /* 0x000fea0003800000 */
.L_x_90:
        /* <DEDUP_REMOVED lines=12> */
.L_x_93:
[----:B------:R-:W-:Y:S05]  /*6060*/  BSYNC B0 ;  /* 0x0000000000007941 */ /* 0x000fea0003800000 */
.L_x_92:
        /* <DEDUP_REMOVED lines=13> */
.L_x_95:
[----:B------:R-:W-:Y:S05]  /*6140*/  BSYNC B0 ;  /* 0x0000000000007941 */ /* 0x000fea0003800000 */
.L_x_94:
        /* <DEDUP_REMOVED lines=12> */
.L_x_97:
[----:B------:R-:W-:Y:S05]  /*6210*/  BSYNC B0 ;  /* 0x0000000000007941 */ /* 0x000fea0003800000 */
.L_x_96:
[----:B------:R-:W-:Y:S01]  /*6220*/  SHF.R.U32.HI R11, RZ, 0x18, R10 ;  /* 0x00000018ff0b7819 */ /* 0x000fe2000001160a */
[C---:B------:R-:W-:Y:S01]  /*6230*/  IMAD.IADD R9, R7.reuse, 0x1, R2 ;  /* 0x0000000107097824 */ /* 0x040fe200078e0202 */
[C---:B------:R-:W-:Y:S02]  /*6240*/  LEA R10, P0, R7.reuse, UR4, 0x2 ;  /* 0x00000004070a7c11 */ /* 0x040fe4000f8010ff */
[----:B------:R-:W-:Y:S02]  /*6250*/  LOP3.LUT R12, R12, R11, RZ, 0xfc, !PT ;  /* 0x0000000b0c0c7212 */ /* 0x000fe400078efcff */
[----:B------:R-:W-:Y:S02]  /*6260*/  LEA.HI.X R11, R7, UR6, RZ, 0x2, P0 ;  /* 0x00000006070b7c11 */ /* 0x000fe400080f14ff */
[----:B------:R-:W-:Y:S02]  /*6270*/  ISETP.GE.U32.AND P0, PT, R9, R0, PT ;  /* 0x000000000900720c */ /* 0x000fe40003f06070 */
[----:B------:R-:W-:-:S04]  /*6280*/  PRMT R13, R14, 0x7054, R13 ;  /* 0x000070540e0d7816 */ /* 0x000fc8000000000d */
[----:B------:R-:W-:-:S05]  /*6290*/  PRMT R13, R12, 0x654, R13 ;  /* 0x000006540c0d7816 */ /* 0x000fca000000000d */
[----:B------:R1:W-:Y:S02]  /*62a0*/  STG.E desc[UR8][R10.64], R13 ;  /* 0x0000000d0a007986 */ /* 0x0003e4000c101908 */
[----:B------:R-:W-:Y:S05]  /*62b0*/  @P0 EXIT ;  /* 0x000000000000094d */ /* 0x000fea0003800000 */
[----:B-1----:R-:W-:-:S06]  /*62c0*/  IMAD.WIDE.U32 R12, R9, 0x8, R22 ;  /* 0x00000008090c7825 */ /* 0x002fcc00078e0016 */
[----:B------:R-:W2:Y:S01]  /*62d0*/  LDG.E.64.CONSTANT R12, desc[UR8][R12.64] ;  /* 0x000000080c0c7981 */ /* 0x000ea2000c1e9b00 */
[----:B------:R-:W-:-:S06]  /*62e0*/  IMAD.WIDE.U32 R10, R9, 0x8, R4 ;  /* 0x00000008090a7825 */ /* 0x000fcc00078e0004 */
[----:B------:R-:W3:Y:S01]  /*62f0*/  LDG.E.64.CONSTANT R10, desc[UR8][R10.64] ;  /* 0x000000080a0a7981 */ /* 0x000ee2000c1e9b00 */
[----:B------:R-:W-:Y:S01]  /*6300*/  BSSY B0, `(.L_x_98) ;  /* 0x0000046000007945 */ /* 0x000fe20003800000 */
[----:B--2---:R-:W-:Y:S02]  /*6310*/  IMAD.U32 R7, R12, 0x10000, RZ ;  /* 0x000100000c077824 */ /* 0x004fe400078e00ff */
[C---:B------:R-:W-:Y:S01]  /*6320*/  IMAD.U32 R15, R13.reuse, 0x10000, RZ ;  /* 0x000100000d0f7824 */ /* 0x040fe200078e00ff */
[----:B------:R-:W-:Y:S01]  /*6330*/  PRMT R13, R13, 0x7632, R13 ;  /* 0x000076320d0d7816 */ /* 0x000fe2000000000d */
[----:B------:R-:W-:Y:S01]  /*6340*/  FMUL.FTZ R8, R16, R7 ;  /* 0x0000000710087220 */ /* 0x000fe20000410000 */
[----:B------:R-:W-:Y:S01]  /*6350*/  PRMT R7, R12, 0x7632, R7 ;  /* 0x000076320c077816 */ /* 0x000fe20000000007 */
[----:B------:R-:W-:Y:S02]  /*6360*/  FMUL.FTZ R14, R16, R15 ;  /* 0x0000000f100e7220 */ /* 0x000fe40000410000 */
[----:B------:R-:W-:-:S02]  /*6370*/  IMAD.U32 R13, R13, 0x10000, RZ ;  /* 0x000100000d0d7824 */ /* 0x000fc400078e00ff */
[----:B------:R-:W1:Y:S01]  /*6380*/  F2F.BF16.F32 R8, R8 ;  /* 0x0000000800087304 */ /* 0x000e620000202000 */
[----:B------:R-:W-:Y:S02]  /*6390*/  IMAD.U32 R7, R7, 0x10000, RZ ;  /* 0x0001000007077824 */ /* 0x000fe400078e00ff */
[C---:B------:R-:W-:Y:S01]  /*63a0*/  FMUL.FTZ R15, R16.reuse, R13 ;  /* 0x0000000d100f7220 */ /* 0x040fe20000410000 */
[C---:B---3--:R-:W-:Y:S01]  /*63b0*/  IMAD.U32 R13, R11.reuse, 0x10000, RZ ;  /* 0x000100000b0d7824 */ /* 0x048fe200078e00ff */
[----:B------:R-:W-:Y:S01]  /*63c0*/  PRMT R11, R11, 0x7632, R11 ;  /* 0x000076320b0b7816 */ /* 0x000fe2000000000b */
[----:B------:R-:W-:Y:S01]  /*63d0*/  FMUL.FTZ R12, R16, R7 ;  /* 0x00000007100c7220 */ /* 0x000fe20000410000 */
[C---:B------:R-:W-:Y:S01]  /*63e0*/  IMAD.U32 R7, R10.reuse, 0x10000, RZ ;  /* 0x000100000a077824 */ /* 0x040fe200078e00ff */
[----:B------:R-:W-:Y:S01]  /*63f0*/  PRMT R10, R10, 0x7632, R10 ;  /* 0x000076320a0a7816 */ /* 0x000fe2000000000a */
[----:B------:R-:W2:Y:S01]  /*6400*/  F2F.BF16.F32 R14, R14 ;  /* 0x0000000e000e7304 */ /* 0x000ea20000202000 */
[----:B-1----:R-:W-:-:S07]  /*6410*/  IMAD.U32 R8, R8, 0x10000, RZ ;  /* 0x0001000008087824 */ /* 0x002fce00078e00ff */
[----:B------:R-:W1:Y:S01]  /*6420*/  F2F.BF16.F32 R12, R12 ;  /* 0x0000000c000c7304 */ /* 0x000e620000202000 */
[----:B------:R-:W-:Y:S01]  /*6430*/  FMUL.FTZ R7, R8, R7 ;  /* 0x0000000708077220 */ /* 0x000fe20000410000 */
[----:B------:R-:W-:Y:S02]  /*6440*/  IMAD.U32 R8, R11, 0x10000, RZ ;  /* 0x000100000b087824 */ /* 0x000fe400078e00ff */
[----:B--2---:R-:W-:-:S04]  /*6450*/  IMAD.U32 R14, R14, 0x10000, RZ ;  /* 0x000100000e0e7824 */ /* 0x004fc800078e00ff */
[----:B------:R-:W2:Y:S01]  /*6460*/  F2F.BF16.F32 R15, R15 ;  /* 0x0000000f000f7304 */ /* 0x000ea20000202000 */
[----:B------:R-:W-:Y:S01]  /*6470*/  FMUL.FTZ R14, R14, R13 ;  /* 0x0000000d0e0e7220 */ /* 0x000fe20000410000 */
[----:B------:R-:W-:Y:S02]  /*6480*/  IMAD.U32 R13, R10, 0x10000, RZ ;  /* 0x000100000a0d7824 */ /* 0x000fe400078e00ff */
[----:B-1----:R-:W-:-:S04]  /*6490*/  IMAD.U32 R12, R12, 0x10000, RZ ;  /* 0x000100000c0c7824 */ /* 0x002fc800078e00ff */
[----:B------:R-:W1:Y:S01]  /*64a0*/  F2F.BF16.F32 R7, R7 ;  /* 0x0000000700077304 */ /* 0x000e620000202000 */
[----:B------:R-:W-:Y:S01]  /*64b0*/  FMUL.FTZ R12, R12, R13 ;  /* 0x0000000d0c0c7220 */ /* 0x000fe20000410000 */
[----:B--2---:R-:W-:-:S06]  /*64c0*/  IMAD.U32 R15, R15, 0x10000, RZ ;  /* 0x000100000f0f7824 */ /* 0x004fcc00078e00ff */
[----:B------:R-:W2:Y:S01]  /*64d0*/  F2F.BF16.F32 R14, R14 ;  /* 0x0000000e000e7304 */ /* 0x000ea20000202000 */
[----:B------:R-:W-:Y:S01]  /*64e0*/  FMUL.FTZ R15, R15, R8 ;  /* 0x000000080f0f7220 */ /* 0x000fe20000410000 */
[----:B-1----:R-:W-:-:S06]  /*64f0*/  IMAD.U32 R8, R7, 0x10000, RZ ;  /* 0x0001000007087824 */ /* 0x002fcc00078e00ff */
[----:B------:R-:W1:Y:S01]  /*6500*/  F2F.BF16.F32 R12, R12 ;  /* 0x0000000c000c7304 */ /* 0x000e620000202000 */
[----:B------:R-:W-:Y:S01]  /*6510*/  FMUL.FTZ R8, R8, R3 ;  /* 0x0000000308087220 */ /* 0x000fe20000410000 */
[----:B--2---:R-:W-:-:S06]  /*6520*/  IMAD.U32 R18, R14, 0x10000, RZ ;  /* 0x000100000e127824 */ /* 0x004fcc00078e00ff */
[----:B------:R-:W2:Y:S01]  /*6530*/  F2F.BF16.F32 R15, R15 ;  /* 0x0000000f000f7304 */ /* 0x000ea20000202000 */
[----:B------:R-:W-:Y:S01]  /*6540*/  FMNMX.FTZ R8, R8, 448, PT ;  /* 0x43e0000008087809 */ /* 0x000fe20003810000 */
[----:B------:R-:W-:-:S03]  /*6550*/  FMUL.FTZ R18, R18, R3 ;  /* 0x0000000312127220 */ /* 0x000fc60000410000 */
[----:B------:R-:W-:Y:S01]  /*6560*/  FMNMX.FTZ R24, R8, -448, !PT ;  /* 0xc3e0000008187809 */ /* 0x000fe20007810000 */
[----:B-1----:R-:W-:Y:S01]  /*6570*/  IMAD.U32 R10, R12, 0x10000, RZ ;  /* 0x000100000c0a7824 */ /* 0x002fe200078e00ff */
[----:B------:R-:W-:Y:S02]  /*6580*/  FMNMX.FTZ R7, R18, 448, PT ;  /* 0x43e0000012077809 */ /* 0x000fe40003810000 */
[----:B------:R-:W-:Y:S01]  /*6590*/  LOP3.LUT R17, R24, 0x7fffffff, RZ, 0xc0, !PT ;  /* 0x7fffffff18117812 */ /* 0x000fe200078ec0ff */
[-C--:B------:R-:W-:Y:S01]  /*65a0*/  FMUL.FTZ R10, R10, R3.reuse ;  /* 0x000000030a0a7220 */ /* 0x080fe20000410000 */
[----:B------:R-:W-:Y:S02]  /*65b0*/  FMNMX.FTZ R7, R7, -448, !PT ;  /* 0xc3e0000007077809 */ /* 0x000fe40007810000 */
[----:B------:R-:W-:Y:S01]  /*65c0*/  ISETP.GT.U32.AND P0, PT, R17, 0x43efffff, PT ;  /* 0x43efffff1100780c */ /* 0x000fe20003f04070 */
[----:B--2---:R-:W-:Y:S01]  /*65d0*/  IMAD.U32 R20, R15, 0x10000, RZ ;  /* 0x000100000f147824 */ /* 0x004fe200078e00ff */
[----:B------:R-:W-:Y:S01]  /*65e0*/  FMNMX.FTZ R10, R10, 448, PT ;  /* 0x43e000000a0a7809 */ /* 0x000fe20003810000 */
[----:B------:R-:W-:Y:S01]  /*65f0*/  IMAD.MOV.U32 R15, RZ, RZ, 0x7f ;  /* 0x0000007fff0f7424 */ /* 0x000fe200078e00ff */
[----:B------:R-:W-:Y:S01]  /*6600*/  LOP3.LUT R13, R24, 0x80000000, RZ, 0xc0, !PT ;  /* 0x80000000180d7812 */ /* 0x000fe200078ec0ff */
        /* <DEDUP_REMOVED lines=21> */
.L_x_99:
[----:B------:R-:W-:Y:S05]  /*6760*/  BSYNC B0 ;  /* 0x0000000000007941 */ /* 0x000fea0003800000 */
.L_x_98:
        /* <DEDUP_REMOVED lines=12> */
.L_x_101:
[----:B------:R-:W-:Y:S05]  /*6830*/  BSYNC B0 ;  /* 0x0000000000007941 */ /* 0x000fea0003800000 */
.L_x_100:
        /* <DEDUP_REMOVED lines=13> */
.L_x_103:
[----:B------:R-:W-:Y:S05]  /*6910*/  BSYNC B0 ;  /* 0x0000000000007941 */ /* 0x000fea0003800000 */
.L_x_102:
        /* <DEDUP_REMOVED lines=12> */
.L_x_105:
[----:B------:R-:W-:Y:S05]  /*69e0*/  BSYNC B0 ;  /* 0x0000000000007941 */ /* 0x000fea0003800000 */
.L_x_104:
[C---:B------:R-:W-:Y:S01]  /*69f0*/  LEA R8, P0, R9.reuse, UR4, 0x2 ;  /* 0x0000000409087c11 */ /* 0x040fe2000f8010ff */
[C---:B------:R-:W-:Y:S01]  /*6a00*/  IMAD.IADD R7, R9.reuse, 0x1, R2 ;  /* 0x0000000109077824 */ /* 0x040fe200078e0202 */
        /* <DEDUP_REMOVED lines=82> */
.L_x_107:
[----:B------:R-:W-:Y:S05]  /*6f30*/  BSYNC B0 ;  /* 0x0000000000007941 */ /* 0x000fea0003800000 */
.L_x_106:
        /* <DEDUP_REMOVED lines=12> */
.L_x_109:
[----:B------:R-:W-:Y:S05]  /*7000*/  BSYNC B0 ;  /* 0x0000000000007941 */ /* 0x000fea0003800000 */
.L_x_108:
[----:B------:R-:W-:Y:S01]  /*7010*/  BSSY B0, `(.L_x_110) ;  /* 0x000000c000007945 */ /* 0x000fe20003800000 */
[----:B------:R-:W-:Y:S01]  /*7020*/  LOP3.LUT R12, R15, R18, RZ, 0xfc, !PT ;  /* 0x000000120f0c7212 */ /* 0x000fe200078efcff */
[----:B------:R-:W-:Y:S01]  /*7030*/  IMAD.MOV.U32 R14, RZ, RZ, 0x7f ;  /* 0x0000007fff0e7424 */ /* 0x000fe200078e00ff */
        /* <DEDUP_REMOVED lines=9> */
.L_x_111:
[----:B------:R-:W-:Y:S05]  /*70d0*/  BSYNC B0 ;  /* 0x0000000000007941 */ /* 0x000fea0003800000 */
.L_x_110:
[----:B------:R-:W-:Y:S01]  /*70e0*/  BSSY B0, `(.L_x_112) ;  /* 0x000000b000007945 */ /* 0x000fe20003800000 */
[----:B------:R-:W-:Y:S01]  /*70f0*/  LOP3.LUT R17, R14, R17, RZ, 0xfc, !PT ;  /* 0x000000110e117212 */ /* 0x000fe200078efcff */
[----:B------:R-:W-:Y:S02]  /*7100*/  IMAD.MOV.U32 R8, RZ, RZ, 0x7f ;  /* 0x0000007fff087424 */ /* 0x000fe400078e00ff */
        /* <DEDUP_REMOVED lines=8> */
.L_x_113:
[----:B------:R-:W-:Y:S05]  /*7190*/  BSYNC B0 ;  /* 0x0000000000007941 */ /* 0x000fea0003800000 */
.L_x_112:
[----:B------:R-:W-:Y:S02]  /*71a0*/  LOP3.LUT R9, R9, 0x80000000, RZ, 0xc0, !PT ;  /* 0x8000000009097812 */ /* 0x000fe400078ec0ff */
[----:B------:R-:W-:Y:S02]  /*71b0*/  PRMT R12, R12, 0x7604, R13 ;  /* 0x000076040c0c7816 */ /* 0x000fe4000000000d */
[----:B------:R-:W-:Y:S02]  /*71c0*/  SHF.R.U32.HI R9, RZ, 0x18, R9 ;  /* 0x00000018ff097819 */ /* 0x000fe40000011609 */
[----:B------:R-:W-:Y:S02]  /*71d0*/  LEA R10, P0, R7, UR4, 0x2 ;  /* 0x00000004070a7c11 */ /* 0x000fe4000f8010ff */
[----:B------:R-:W-:Y:S02]  /*71e0*/  PRMT R13, R17, 0x7054, R12 ;  /* 0x00007054110d7816 */ /* 0x000fe4000000000c */
[----:B------:R-:W-:Y:S01]  /*71f0*/  LOP3.LUT R8, R8, R9, RZ, 0xfc, !PT ;  /* 0x0000000908087212 */ /* 0x000fe200078efcff */
[C---:B------:R-:W-:Y:S01]  /*7200*/  IMAD.IADD R9, R7.reuse, 0x1, R2 ;  /* 0x0000000107097824 */ /* 0x040fe200078e0202 */
[----:B------:R-:W-:-:S02]  /*7210*/  LEA.HI.X R11, R7, UR6, RZ, 0x2, P0 ;  /* 0x00000006070b7c11 */ /* 0x000fc400080f14ff */
[----:B------:R-:W-:Y:S02]  /*7220*/  PRMT R13, R8, 0x654, R13 ;  /* 0x00000654080d7816 */ /* 0x000fe4000000000d */
[----:B------:R-:W-:-:S03]  /*7230*/  ISETP.GE.U32.AND P0, PT, R9, R0, PT ;  /* 0x000000000900720c */ /* 0x000fc60003f06070 */
[----:B------:R1:W-:Y:S10]  /*7240*/  STG.E desc[UR8][R10.64], R13 ;  /* 0x0000000d0a007986 */ /* 0x0003f4000c101908 */
[----:B------:R-:W-:Y:S05]  /*7250*/  @!P0 BRA `(.L_x_114) ;  /* 0xffffffe0002c8947 */ /* 0x000fea000383ffff */
[----:B------:R-:W-:Y:S05]  /*7260*/  EXIT ;  /* 0x000000000000794d */ /* 0x000fea0003800000 */
.L_x_115:
        /* <DEDUP_REMOVED lines=9> */
.L_x_3386:


//--------------------- .text._ZN4vllm39rms_norm_dynamic_per_token_quant_kernelIN3c108BFloat16EaLb1EEEvPT0_PfPKT_S8_PKffiiPS6_ --------------------------
	.section	.text._ZN4vllm39rms_norm_dynamic_per_token_quant_kernelIN3c108BFloat16EaLb1EEEvPT0_PfPKT_S8_PKffiiPS6_,"ax",@progbits
	.align	128
        .global         _ZN4vllm39rms_norm_dynamic_per_token_quant_kernelIN3c108BFloat16EaLb1EEEvPT0_PfPKT_S8_PKffiiPS6_
        .type           _ZN4vllm39rms_norm_dynamic_per_token_quant_kernelIN3c108BFloat16EaLb1EEEvPT0_PfPKT_S8_PKffiiPS6_,@function
        .size           _ZN4vllm39rms_norm_dynamic_per_token_quant_kernelIN3c108BFloat16EaLb1EEEvPT0_PfPKT_S8_PKffiiPS6_,(.L_x_3387 - _ZN4vllm39rms_norm_dynamic_per_token_quant_kernelIN3c108BFloat16EaLb1EEEvPT0_PfPKT_S8_PKffiiPS6_)
        .other          _ZN4vllm39rms_norm_dynamic_per_token_quant_kernelIN3c108BFloat16EaLb1EEEvPT0_PfPKT_S8_PKffiiPS6_,@"STO_CUDA_ENTRY STV_DEFAULT"
_ZN4vllm39rms_norm_dynamic_per_token_quant_kernelIN3c108BFloat16EaLb1EEEvPT0_PfPKT_S8_PKffiiPS6_:
.text._ZN4vllm39rms_norm_dynamic_per_token_quant_kernelIN3c108BFloat16EaLb1EEEvPT0_PfPKT_S8_PKffiiPS6_:
[----:B------:R-:W-:Y:S08]  /*0000*/  LDC R1, c[0x0][0x28] ;  /* 0x00000a00ff017b82 */ /* 0x000ff00000000800 */
[----:B------:R-:W0:Y:S01]  /*0010*/  LDC R28, c[0x0][0x240] ;  /* 0x00009000ff1c7b82 */ /* 0x000e220000000800 */
[----:B------:R-:W1:Y:S01]  /*0020*/  S2R R23, SR_CTAID.X ;  /* 0x0000000000177919 */ /* 0x000e620000002500 */
[----:B------:R-:W-:-:S06]  /*0030*/  ULDC.64 UR8, c[0x0][0x208] ;  /* 0x0000820000087ab9 */ /* 0x000fcc0000000a00 */
[----:B------:R-:W2:Y:S01]  /*0040*/  LDC R0, c[0x0][0x23c] ;  /* 0x00008f00ff007b82 */ /* 0x000ea20000000800 */
[----:B0-----:R-:W-:Y:S02]  /*0050*/  SHF.R.S32.HI R2, RZ, 0x1f, R28 ;  /* 0x0000001fff027819 */ /* 0x001fe4000001141c */
[--C-:B--2---:R-:W-:Y:S01]  /*0060*/  LOP3.LUT P0, RZ, R28, 0x3, R0.reuse, 0xc8, !PT ;  /* 0x000000031cff7812 */ /* 0x104fe2000780c800 */
[----:B-1----:R-:W-:Y:S01]  /*0070*/  IMAD.WIDE.U32 R28, R23, R28, RZ ;  /* 0x0000001c171c7225 */ /* 0x002fe200078e00ff */
[----:B------:R-:W-:-:S03]  /*0080*/  SHF.R.S32.HI R4, RZ, 0x1f, R0 ;  /* 0x0000001fff047819 */ /* 0x000fc60000011400 */
[----:B------:R-:W-:-:S04]  /*0090*/  IMAD.WIDE.U32 R26, R23, R0, RZ ;  /* 0x00000000171a7225 */ /* 0x000fc800078e00ff */
[-C--:B------:R-:W-:Y:S02]  /*00a0*/  IMAD R3, R2, R23.reuse, RZ ;  /* 0x0000001702037224 */ /* 0x080fe400078e02ff */
[----:B------:R-:W-:Y:S02]  /*00b0*/  IMAD R5, R4, R23, RZ ;  /* 0x0000001704057224 */ /* 0x000fe400078e02ff */
[----:B------:R-:W-:Y:S02]  /*00c0*/  IMAD.IADD R2, R29, 0x1, R3 ;  /* 0x000000011d027824 */ /* 0x000fe400078e0203 */
[----:B------:R-:W-:Y:S01]  /*00d0*/  IMAD.IADD R20, R27, 0x1, R5 ;  /* 0x000000011b147824 */ /* 0x000fe200078e0205 */
[----:B------:R-:W-:Y:S06]  /*00e0*/  @!P0 BRA `(.L_x_116) ;  /* 0x0000002000d48947 */ /* 0x000fec0003800000 */
[----:B------:R-:W0:Y:S01]  /*00f0*/  S2R R21, SR_TID.X ;  /* 0x0000000000157919 */ /* 0x000e220000002100 */
[----:B------:R-:W-:Y:S01]  /*0100*/  ULDC.64 UR4, c[0x0][0x220] ;  /* 0x0000880000047ab9 */ /* 0x000fe20000000a00 */
[----:B------:R-:W-:Y:S01]  /*0110*/  ULDC.64 UR6, c[0x0][0x248] ;  /* 0x0000920000067ab9 */ /* 0x000fe20000000a00 */
[----:B------:R-:W-:Y:S01]  /*0120*/  BSSY B0, `(.L_x_117) ;  /* 0x0000017000007945 */ /* 0x000fe20003800000 */
[----:B------:R-:W-:Y:S01]  /*0130*/  IMAD.MOV.U32 R4, RZ, RZ, RZ ;  /* 0x000000ffff047224 */ /* 0x000fe200078e00ff */
[----:B0-----:R-:W-:-:S13]  /*0140*/  ISETP.GE.U32.AND P0, PT, R21, R0, PT ;  /* 0x000000001500720c */ /* 0x001fda0003f06070 */
[----:B------:R-:W-:Y:S05]  /*0150*/  @P0 BRA `(.L_x_118) ;  /* 0x00000000004c0947 */ /* 0x000fea0003800000 */
[----:B------:R-:W0:Y:S01]  /*0160*/  LDC R12, c[0x0][RZ] ;  /* 0x00000000ff0c7b82 */ /* 0x000e220000000800 */
[----:B------:R-:W-:-:S07]  /*0170*/  IMAD.MOV.U32 R3, RZ, RZ, R21 ;  /* 0x000000ffff037224 */ /* 0x000fce00078e0015 */
.L_x_119:
[C---:B------:R-:W-:Y:S02]  /*0180*/  IADD3 R7, P0, R3.reuse, R28, RZ ;  /* 0x0000001c03077210 */ /* 0x040fe40007f1e0ff */
[----:B------:R-:W-:-:S03]  /*0190*/  IADD3 R5, P1, R3, R26, RZ ;  /* 0x0000001a03057210 */ /* 0x000fc60007f3e0ff */
[----:B------:R-:W-:Y:S01]  /*01a0*/  IMAD.X R14, RZ, RZ, R2, P0 ;  /* 0x000000ffff0e7224 */ /* 0x000fe200000e0602 */
[----:B------:R-:W-:Y:S01]  /*01b0*/  LEA R8, P0, R7, UR4, 0x1 ;  /* 0x0000000407087c11 */ /* 0x000fe2000f8008ff */
[----:B------:R-:W-:Y:S01]  /*01c0*/  IMAD.X R10, RZ, RZ, R20, P1 ;  /* 0x000000ffff0a7224 */ /* 0x000fe200008e0614 */
[----:B------:R-:W-:Y:S02]  /*01d0*/  LEA R6, P1, R5, UR6, 0x1 ;  /* 0x0000000605067c11 */ /* 0x000fe4000f8208ff */
[----:B------:R-:W-:Y:S02]  /*01e0*/  LEA.HI.X R9, R7, UR5, R14, 0x1, P0 ;  /* 0x0000000507097c11 */ /* 0x000fe400080f0c0e */
[----:B------:R-:W-:-:S03]  /*01f0*/  LEA.HI.X R7, R5, UR7, R10, 0x1, P1 ;  /* 0x0000000705077c11 */ /* 0x000fc600088f0c0a */
[----:B------:R-:W2:Y:S04]  /*0200*/  LDG.E.U16.CONSTANT R8, desc[UR8][R8.64] ;  /* 0x0000000808087981 */ /* 0x000ea8000c1e9500 */
[----:B------:R-:W3:Y:S01]  /*0210*/  LDG.E.U16 R6, desc[UR8][R6.64] ;  /* 0x0000000806067981 */ /* 0x000ee2000c1e1500 */
[----:B0-----:R-:W-:-:S05]  /*0220*/  IMAD.IADD R3, R12, 0x1, R3 ;  /* 0x000000010c037824 */ /* 0x001fca00078e0203 */
[----:B------:R-:W-:Y:S01]  /*0230*/  ISETP.GE.U32.AND P0, PT, R3, R0, PT ;  /* 0x000000000300720c */ /* 0x000fe20003f06070 */
[----:B--2---:R-:W-:Y:S02]  /*0240*/  IMAD.U32 R5, R8, 0x10000, RZ ;  /* 0x0001000008057824 */ /* 0x004fe400078e00ff */
[----:B---3--:R-:W-:-:S04]  /*0250*/  IMAD.U32 R10, R6, 0x10000, RZ ;  /* 0x00010000060a7824 */ /* 0x008fc800078e00ff */
[----:B------:R-:W-:-:S04]  /*0260*/  FADD.FTZ R5, R5, R10 ;  /* 0x0000000a05057221 */ /* 0x000fc80000010000 */
[----:B------:R-:W-:Y:S02]  /*0270*/  FFMA.FTZ R4, R5, R5, R4 ;  /* 0x0000000505047223 */ /* 0x000fe40000010004 */
[----:B------:R-:W-:Y:S05]  /*0280*/  @!P0 BRA `(.L_x_119) ;  /* 0xfffffffc00bc8947 */ /* 0x000fea000383ffff */
.L_x_118:
[----:B------:R-:W-:Y:S05]  /*0290*/  BSYNC B0 ;  /* 0x0000000000007941 */ /* 0x000fea0003800000 */
.L_x_117:
        /* <DEDUP_REMOVED lines=41> */
[----:B------:R-:W1:Y:S04]  /*0530*/  LDS R5, [UR4+0x21c] ;  /* 0x00021c04ff057984 */ /* 0x000e680008000800 */
[----:B------:R-:W0:Y:S04]  /*0540*/  LDS.128 R8, [UR4+0x220] ;  /* 0x00022004ff087984 */ /* 0x000e280008000c00 */
[----:B------:R-:W2:Y:S01]  /*0550*/  LDS.128 R12, [UR4+0x230] ;  /* 0x00023004ff0c7984 */ /* 0x000ea20008000c00 */
[----:B-1----:R-:W-:Y:S01]  /*0560*/  @P2 FADD.FTZ R24, R24, R5 ;  /* 0x0000000518182221 */ /* 0x002fe20000010000 */
[----:B------:R-:W-:-:S02]  /*0570*/  ISETP.GT.AND P2, PT, R3, 0xa0, PT ;  /* 0x000000a00300780c */ /* 0x000fc40003f44270 */
[----:B------:R-:W1:Y:S01]  /*0580*/  LDS.128 R4, [UR4+0x240] ;  /* 0x00024004ff047984 */ /* 0x000e620008000c00 */
[----:B0-----:R-:W-:Y:S01]  /*0590*/  @P5 FADD.FTZ R24, R24, R8 ;  /* 0x0000000818185221 */ /* 0x001fe20000010000 */
[----:B------:R-:W-:-:S03]  /*05a0*/  ISETP.GT.AND P5, PT, R3, 0xc0, PT ;  /* 0x000000c00300780c */ /* 0x000fc60003fa4270 */
[----:B------:R-:W-:Y:S01]  /*05b0*/  @P6 FADD.FTZ R24, R24, R9 ;  /* 0x0000000918186221 */ /* 0x000fe20000010000 */
[----:B------:R-:W-:-:S03]  /*05c0*/  ISETP.GT.AND P6, PT, R3, 0xe0, PT ;  /* 0x000000e00300780c */ /* 0x000fc60003fc4270 */
[----:B------:R-:W-:Y:S01]  /*05d0*/  @P4 FADD.FTZ R24, R24, R10 ;  /* 0x0000000a18184221 */ /* 0x000fe20000010000 */
[----:B------:R-:W-:-:S03]  /*05e0*/  ISETP.GT.AND P4, PT, R3, 0x100, PT ;  /* 0x000001000300780c */ /* 0x000fc60003f84270 */
[----:B------:R-:W-:Y:S01]  /*05f0*/  @P2 FADD.FTZ R24, R24, R11 ;  /* 0x0000000b18182221 */ /* 0x000fe20000010000 */
[C---:B------:R-:W-:Y:S01]  /*0600*/  ISETP.GT.AND P2, PT, R3.reuse, 0x120, PT ;  /* 0x000001200300780c */ /* 0x040fe20003f44270 */
[----:B------:R-:W0:Y:S02]  /*0610*/  LDS.128 R8, [UR4+0x250] ;  /* 0x00025004ff087984 */ /* 0x000e240008000c00 */
        /* <DEDUP_REMOVED lines=9> */
[----:B-1----:R-:W-:Y:S01]  /*06b0*/  @P5 FADD.FTZ R24, R24, R4 ;  /* 0x0000000418185221 */ /* 0x002fe20000010000 */
[----:B------:R-:W-:-:S03]  /*06c0*/  ISETP.GT.AND P5, PT, R3, 0x1c0, PT ;  /* 0x000001c00300780c */ /* 0x000fc60003fa4270 */
[----:B------:R-:W-:Y:S01]  /*06d0*/  @P6 FADD.FTZ R24, R24, R5 ;  /* 0x0000000518186221 */ /* 0x000fe20000010000 */
[----:B------:R-:W-:-:S05]  /*06e0*/  ISETP.GT.AND P6, PT, R3, 0x1e0, PT ;  /* 0x000001e00300780c */ /* 0x000fca0003fc4270 */
        /* <DEDUP_REMOVED lines=15> */
[----:B------:R-:W-:-:S05]  /*07e0*/  ISETP.GT.AND P5, PT, R3, 0x2a0, PT ;  /* 0x000002a00300780c */ /* 0x000fca0003fa4270 */
[----:B------:R-:W-:Y:S01]  /*07f0*/  @P2 FADD.FTZ R24, R24, R13 ;  /* 0x0000000d18182221 */ /* 0x000fe20000010000 */
[C---:B------:R-:W-:Y:S01]  /*0800*/  ISETP.GT.AND P2, PT, R3.reuse, 0x2c0, PT ;  /* 0x000002c00300780c */ /* 0x040fe20003f44270 */
[----:B------:R-:W2:Y:S02]  /*0810*/  LDS.64 R12, [UR4+0x290] ;  /* 0x00029004ff0c7984 */ /* 0x000ea40008000a00 */
[----:B------:R-:W-:Y:S01]  /*0820*/  @P4 FADD.FTZ R24, R24, R14 ;  /* 0x0000000e18184221 */ /* 0x000fe20000010000 */
[----:B------:R-:W-:-:S03]  /*0830*/  ISETP.GT.AND P4, PT, R3, 0x2e0, PT ;  /* 0x000002e00300780c */ /* 0x000fc60003f84270 */
[----:B------:R-:W-:Y:S01]  /*0840*/  @P5 FADD.FTZ R24, R24, R15 ;  /* 0x0000000f18185221 */ /* 0x000fe20000010000 */
[----:B------:R-:W-:-:S05]  /*0850*/  ISETP.GT.AND P5, PT, R3, 0x320, PT ;  /* 0x000003200300780c */ /* 0x000fca0003fa4270 */
        /* <DEDUP_REMOVED lines=8> */
[----:B0-----:R-:W-:Y:S01]  /*08e0*/  @P2 FADD.FTZ R24, R24, R8 ;  /* 0x0000000818182221 */ /* 0x001fe20000010000 */
[----:B------:R-:W-:-:S03]  /*08f0*/  ISETP.GT.AND P2, PT, R3, 0x3c0, PT ;  /* 0x000003c00300780c */ /* 0x000fc60003f44270 */
[----:B------:R-:W-:Y:S01]  /*0900*/  @P4 FADD.FTZ R24, R24, R9 ;  /* 0x0000000918184221 */ /* 0x000fe20000010000 */
[----:B------:R-:W-:-:S03]  /*0910*/  ISETP.GE.AND P4, PT, R3, 0x3e1, PT ;  /* 0x000003e10300780c */ /* 0x000fc60003f86270 */
[----:B------:R-:W-:-:S04]  /*0920*/  @P6 FADD.FTZ R24, R24, R10 ;  /* 0x0000000a18186221 */ /* 0x000fc80000010000 */
[----:B------:R-:W-:-:S04]  /*0930*/  @P5 FADD.FTZ R24, R24, R11 ;  /* 0x0000000b18185221 */ /* 0x000fc80000010000 */
[----:B--2---:R-:W-:Y:S02]  /*0940*/  @P2 FADD.FTZ R24, R24, R12 ;  /* 0x0000000c18182221 */ /* 0x004fe40000010000 */
[----:B------:R-:W-:Y:S05]  /*0950*/  @!P4 BRA `(.L_x_122) ;  /* 0x000000040020c947 */ /* 0x000fea0003800000 */
[----:B------:R-:W-:Y:S01]  /*0960*/  FADD.FTZ R24, R24, R13 ;  /* 0x0000000d18187221 */ /* 0x000fe20000010000 */
[----:B------:R-:W-:Y:S06]  /*0970*/  BRA `(.L_x_122) ;  /* 0x0000000400187947 */ /* 0x000fec0003800000 */
.L_x_121:
        /* <DEDUP_REMOVED lines=23> */
.L_x_124:
[----:B------:R-:W-:Y:S05]  /*0af0*/  BSYNC B1 ;  /* 0x0000000000017941 */ /* 0x000fea0003800000 */
.L_x_123:
        /* <DEDUP_REMOVED lines=46> */
.L_x_122:
[----:B------:R-:W-:Y:S05]  /*0de0*/  BSYNC B0 ;  /* 0x0000000000007941 */ /* 0x000fea0003800000 */
.L_x_120:
        /* <DEDUP_REMOVED lines=14> */
.L_x_126:
[----:B------:R-:W-:Y:S05]  /*0ed0*/  BSYNC B0 ;  /* 0x0000000000007941 */ /* 0x000fea0003800000 */
.L_x_125:
[----:B------:R-:W-:Y:S01]  /*0ee0*/  BAR.SYNC.DEFER_BLOCKING 0x0 ;  /* 0x0000000000007b1d */ /* 0x000fe20000010000 */
[----:B------:R-:W-:Y:S01]  /*0ef0*/  ISETP.GE.U32.AND P2, PT, R21, R0, PT ;  /* 0x000000001500720c */ /* 0x000fe20003f46070 */
[----:B------:R-:W-:-:S04]  /*0f00*/  IMAD.MOV.U32 R14, RZ, RZ, RZ ;  /* 0x000000ffff0e7224 */ /* 0x000fc800078e00ff */
[----:B------:R-:W-:Y:S01]  /*0f10*/  ULDC.64 UR4, c[0x0][0x220] ;  /* 0x0000880000047ab9 */ /* 0x000fe20000000a00 */
        /* <DEDUP_REMOVED lines=8> */
.L_x_129:
[C---:B-1----:R-:W-:Y:S02]  /*0fa0*/  IADD3 R7, P4, R15.reuse, R28, RZ ;  /* 0x0000001c0f077210 */ /* 0x042fe40007f9e0ff */
[----:B------:R-:W-:-:S03]  /*0fb0*/  IADD3 R9, P5, R15, R26, RZ ;  /* 0x0000001a0f097210 */ /* 0x000fc60007fbe0ff */
[----:B------:R-:W-:Y:S01]  /*0fc0*/  IMAD.X R18, RZ, RZ, R2, P4 ;  /* 0x000000ffff127224 */ /* 0x000fe200020e0602 */
[----:B------:R-:W-:Y:S01]  /*0fd0*/  LEA R6, P4, R7, UR4, 0x1 ;  /* 0x0000000407067c11 */ /* 0x000fe2000f8808ff */
[----:B------:R-:W-:Y:S01]  /*0fe0*/  IMAD.X R10, RZ, RZ, R20, P5 ;  /* 0x000000ffff0a7224 */ /* 0x000fe200028e0614 */
[----:B------:R-:W-:Y:S02]  /*0ff0*/  LEA R8, P5, R9, UR6, 0x1 ;  /* 0x0000000609087c11 */ /* 0x000fe4000f8a08ff */
[----:B------:R-:W-:Y:S02]  /*1000*/  LEA.HI.X R7, R7, UR5, R18, 0x1, P4 ;  /* 0x0000000507077c11 */ /* 0x000fe4000a0f0c12 */
[----:B------:R-:W-:-:S03]  /*1010*/  LEA.HI.X R9, R9, UR7, R10, 0x1, P5 ;  /* 0x0000000709097c11 */ /* 0x000fc6000a8f0c0a */
[----:B------:R-:W5:Y:S04]  /*1020*/  LDG.E.U16.CONSTANT R6, desc[UR8][R6.64] ;  /* 0x0000000806067981 */ /* 0x000f68000c1e9500 */
[----:B------:R-:W2:Y:S01]  /*1030*/  LDG.E.U16 R8, desc[UR8][R8.64] ;  /* 0x0000000808087981 */ /* 0x000ea2000c1e1500 */
[----:B0-----:R-:W-:-:S06]  /*1040*/  IMAD.WIDE.U32 R10, R15, 0x2, R4 ;  /* 0x000000020f0a7825 */ /* 0x001fcc00078e0004 */
[----:B------:R-:W3:Y:S01]  /*1050*/  LDG.E.U16.CONSTANT R10, desc[UR8][R10.64] ;  /* 0x000000080a0a7981 */ /* 0x000ee2000c1e9500 */
[----:B------:R-:W-:-:S05]  /*1060*/  IMAD.IADD R15, R3, 0x1, R15 ;  /* 0x00000001030f7824 */ /* 0x000fca00078e020f */
[----:B------:R-:W-:Y:S01]  /*1070*/  ISETP.GE.U32.AND P4, PT, R15, R0, PT ;  /* 0x000000000f00720c */ /* 0x000fe20003f86070 */
[----:B-----5:R-:W-:Y:S02]  /*1080*/  IMAD.U32 R18, R6, 0x10000, RZ ;  /* 0x0001000006127824 */ /* 0x020fe400078e00ff */
[----:B--2---:R-:W-:-:S04]  /*1090*/  IMAD.U32 R19, R8, 0x10000, RZ ;  /* 0x0001000008137824 */ /* 0x004fc800078e00ff */
[----:B------:R-:W-:Y:S01]  /*10a0*/  FADD.FTZ R18, R18, R19 ;  /* 0x0000001312127221 */ /* 0x000fe20000010000 */
[----:B---3--:R-:W-:-:S03]  /*10b0*/  IMAD.U32 R24, R10, 0x10000, RZ ;  /* 0x000100000a187824 */ /* 0x008fc600078e00ff */
[----:B----4-:R-:W-:-:S06]  /*10c0*/  FMUL.FTZ R18, R17, R18 ;  /* 0x0000001211127220 */ /* 0x010fcc0000410000 */
[----:B------:R-:W0:Y:S02]  /*10d0*/  F2F.BF16.F32 R18, R18 ;  /* 0x0000001200127304 */ /* 0x000e240000202000 */
[----:B0-----:R-:W-:-:S04]  /*10e0*/  IMAD.U32 R19, R18, 0x10000, RZ ;  /* 0x0001000012137824 */ /* 0x001fc800078e00ff */
[----:B------:R-:W-:-:S06]  /*10f0*/  FMUL.FTZ R19, R19, R24 ;  /* 0x0000001813137220 */ /* 0x000fcc0000410000 */
[----:B------:R-:W0:Y:S02]  /*1100*/  F2F.BF16.F32 R19, R19 ;  /* 0x0000001300137304 */ /* 0x000e240000202000 */
[----:B0-----:R-:W-:-:S05]  /*1110*/  IMAD.U32 R7, R19, 0x10000, RZ ;  /* 0x0001000013077824 */ /* 0x001fca00078e00ff */
[----:B------:R-:W-:Y:S01]  /*1120*/  FMNMX.FTZ R14, |R7|, R14, !PT ;  /* 0x0000000e070e7209 */ /* 0x000fe20007810200 */
[----:B------:R-:W-:Y:S06]  /*1130*/  @!P4 BRA `(.L_x_129) ;  /* 0xfffffffc0098c947 */ /* 0x000fec000383ffff */
.L_x_128:
[----:B------:R-:W-:Y:S05]  /*1140*/  BSYNC B0 ;  /* 0x0000000000007941 */ /* 0x000fea0003800000 */
.L_x_127:
        /* <DEDUP_REMOVED lines=43> */
[----:B------:R-:W5:Y:S01]  /*1400*/  LDS.128 R8, [R16+0xd0] ;  /* 0x0000d00010087984 */ /* 0x000f620000000c00 */
[----:B0-----:R-:W-:-:S04]  /*1410*/  FSETP.GEU.FTZ.AND P0, PT, R18, R5, PT ;  /* 0x000000051200720b */ /* 0x001fc80003f1e000 */
[----:B------:R-:W-:-:S04]  /*1420*/  ISETP.GT.AND P0, PT, R3, 0x20, !P0 ;  /* 0x000000200300780c */ /* 0x000fc80004704270 */
[----:B-1----:R-:W-:Y:S02]  /*1430*/  FSEL R13, R5, R18, P0 ;  /* 0x00000012050d7208 */ /* 0x002fe40000000000 */
[----:B------:R-:W0:Y:S02]  /*1440*/  LDS.128 R4, [R16+0xe0] ;  /* 0x0000e00010047984 */ /* 0x000e240000000c00 */
[----:B-----5:R-:W-:Y:S02]  /*1450*/  FSETP.GEU.FTZ.AND P0, PT, R13, R8, PT ;  /* 0x000000080d00720b */ /* 0x020fe40003f1e000 */
        /* <DEDUP_REMOVED lines=96> */
.L_x_131:
        /* <DEDUP_REMOVED lines=31> */
[----:B0-----:R-:W0:Y:S01]  /*1c50*/  LDS.128 R12, [R16+0xe0] ;  /* 0x0000e000100c7984 */ /* 0x001e220000000c00 */
[----:B-1----:R-:W-:-:S04]  /*1c60*/  FSETP.GEU.FTZ.AND P0, PT, R18, R9, PT ;  /* 0x000000091200720b */ /* 0x002fc80003f1e000 */
[----:B------:R-:W-:-:S04]  /*1c70*/  FSEL R9, R9, R18, !P0 ;  /* 0x0000001209097208 */ /* 0x000fc80004000000 */
[----:B-----5:R-:W-:-:S04]  /*1c80*/  FSETP.GEU.FTZ.AND P0, PT, R9, R4, PT ;  /* 0x000000040900720b */ /* 0x020fc80003f1e000 */
        /* <DEDUP_REMOVED lines=49> */
[----:B------:R-:W-:Y:S02]  /*1fa0*/  FSEL R10, R10, R9, !P0 ;  /* 0x000000090a0a7208 */ /* 0x000fe40004000000 */
[----:B------:R-:W0:Y:S02]  /*1fb0*/  LDS.64 R8, [R16+0x140] ;  /* 0x0001400010087984 */ /* 0x000e240000000a00 */
        /* <DEDUP_REMOVED lines=13> */
[----:B------:R-:W-:-:S09]  /*2090*/  FSEL R18, R9, R8, !P0 ;  /* 0x0000000809127208 */ /* 0x000fd20004000000 */
.L_x_132:
[----:B------:R-:W-:Y:S05]  /*20a0*/  BSYNC B0 ;  /* 0x0000000000007941 */ /* 0x000fea0003800000 */
.L_x_130:
        /* <DEDUP_REMOVED lines=10> */
.L_x_135:
[----:B01----:R-:W-:Y:S01]  /*2150*/  FMUL.FTZ R18, R18, 0.0078740157186985015869 ;  /* 0x3c01020412127820 */ /* 0x003fe20000410000 */
[----:B------:R-:W-:-:S04]  /*2160*/  IMAD.WIDE.U32 R4, R23, 0x4, R4 ;  /* 0x0000000417047825 */ /* 0x000fc800078e0004 */
[----:B------:R-:W-:-:S05]  /*2170*/  FMNMX.FTZ R7, R18, 1.1920928955078125e-07, !PT ;  /* 0x3400000012077809 */ /* 0x000fca0007810000 */
[----:B------:R0:W-:Y:S04]  /*2180*/  STS [R16+0x14c], R7 ;  /* 0x00014c0710007388 */ /* 0x0001e80000000800 */
[----:B------:R0:W-:Y:S02]  /*2190*/  STG.E desc[UR8][R4.64], R7 ;  /* 0x0000000704007986 */ /* 0x0001e4000c101908 */
.L_x_134:
[----:B------:R-:W-:Y:S05]  /*21a0*/  BSYNC B0 ;  /* 0x0000000000007941 */ /* 0x000fea0003800000 */
.L_x_133:
[----:B------:R-:W-:Y:S06]  /*21b0*/  BAR.SYNC.DEFER_BLOCKING 0x0 ;  /* 0x0000000000007b1d */ /* 0x000fec0000010000 */
[----:B------:R-:W-:Y:S05]  /*21c0*/  @P2 EXIT ;  /* 0x000000000000294d */ /* 0x000fea0003800000 */
[----:B------:R-:W5:Y:S01]  /*21d0*/  LDS R10, [R16+0x14c] ;  /* 0x00014c00100a7984 */ /* 0x000f620000000800 */
[----:B0-----:R-:W0:Y:S01]  /*21e0*/  LDC.64 R4, c[0x0][0x228] ;  /* 0x00008a00ff047b82 */ /* 0x001e220000000a00 */
[----:B------:R-:W-:Y:S01]  /*21f0*/  ULDC.64 UR6, c[0x0][0x220] ;  /* 0x0000880000067ab9 */ /* 0x000fe20000000a00 */
[----:B------:R-:W-:Y:S01]  /*2200*/  ULDC.64 UR10, c[0x0][0x248] ;  /* 0x00009200000a7ab9 */ /* 0x000fe20000000a00 */
[----:B------:R-:W-:Y:S01]  /*2210*/  ULDC.64 UR4, c[0x0][0x210] ;  /* 0x0000840000047ab9 */ /* 0x000fe20000000a00 */
[----:B-----5:R-:W0:Y:S04]  /*2220*/  MUFU.RCP R10, R10 ;  /* 0x0000000a000a7308 */ /* 0x020e280000001000 */
.L_x_136:
[C---:B-1----:R-:W-:Y:S02]  /*2230*/  IADD3 R7, P0, R21.reuse, R28, RZ ;  /* 0x0000001c15077210 */ /* 0x042fe40007f1e0ff */
[----:B------:R-:W-:-:S03]  /*2240*/  IADD3 R12, P1, R21, R26, RZ ;  /* 0x0000001a150c7210 */ /* 0x000fc60007f3e0ff */
[----:B------:R-:W-:Y:S01]  /*2250*/  IMAD.X R8, RZ, RZ, R2, P0 ;  /* 0x000000ffff087224 */ /* 0x000fe200000e0602 */
[C---:B-1----:R-:W-:Y:S01]  /*2260*/  LEA R18, P0, R7.reuse, UR6, 0x1 ;  /* 0x0000000607127c11 */ /* 0x042fe2000f8008ff */
[----:B------:R-:W-:Y:S01]  /*2270*/  IMAD.X R11, RZ, RZ, R20, P1 ;  /* 0x000000ffff0b7224 */ /* 0x000fe200008e0614 */
[C---:B------:R-:W-:Y:S02]  /*2280*/  LEA R6, P1, R12.reuse, UR10, 0x1 ;  /* 0x0000000a0c067c11 */ /* 0x040fe4000f8208ff */
[----:B------:R-:W-:Y:S02]  /*2290*/  LEA.HI.X R19, R7, UR7, R8, 0x1, P0 ;  /* 0x0000000707137c11 */ /* 0x000fe400080f0c08 */
[----:B------:R-:W-:-:S03]  /*22a0*/  LEA.HI.X R7, R12, UR11, R11, 0x1, P1 ;  /* 0x0000000b0c077c11 */ /* 0x000fc600088f0c0b */
[----:B------:R-:W5:Y:S04]  /*22b0*/  LDG.E.U16.CONSTANT R18, desc[UR8][R18.64] ;  /* 0x0000000812127981 */ /* 0x000f68000c1e9500 */
[----:B------:R-:W2:Y:S01]  /*22c0*/  LDG.E.U16 R13, desc[UR8][R6.64] ;  /* 0x00000008060d7981 */ /* 0x000ea2000c1e1500 */
[----:B0-----:R-:W-:-:S06]  /*22d0*/  IMAD.WIDE.U32 R8, R21, 0x2, R4 ;  /* 0x0000000215087825 */ /* 0x001fcc00078e0004 */
[----:B------:R-:W3:Y:S01]  /*22e0*/  LDG.E.U16.CONSTANT R8, desc[UR8][R8.64] ;  /* 0x0000000808087981 */ /* 0x000ee2000c1e9500 */
[----:B------:R-:W-:Y:S02]  /*22f0*/  IMAD.IADD R21, R3, 0x1, R21 ;  /* 0x0000000103157824 */ /* 0x000fe400078e0215 */
[----:B-----5:R-:W-:Y:S02]  /*2300*/  IMAD.U32 R14, R18, 0x10000, RZ ;  /* 0x00010000120e7824 */ /* 0x020fe400078e00ff */
[----:B--2---:R-:W-:-:S04]  /*2310*/  IMAD.U32 R13, R13, 0x10000, RZ ;  /* 0x000100000d0d7824 */ /* 0x004fc800078e00ff */
[----:B------:R-:W-:Y:S01]  /*2320*/  FADD.FTZ R14, R14, R13 ;  /* 0x0000000d0e0e7221 */ /* 0x000fe20000010000 */
[----:B---3--:R-:W-:-:S03]  /*2330*/  IMAD.U32 R16, R8, 0x10000, RZ ;  /* 0x0001000008107824 */ /* 0x008fc600078e00ff */
[-C--:B----4-:R-:W-:Y:S01]  /*2340*/  FMUL.FTZ R13, R17, R14.reuse ;  /* 0x0000000e110d7220 */ /* 0x090fe20000410000 */
[----:B------:R-:W-:Y:S02]  /*2350*/  IADD3 R8, P0, R12, UR4, RZ ;  /* 0x000000040c087c10 */ /* 0x000fe4000ff1e0ff */
[----:B------:R-:W-:Y:S02]  /*2360*/  F2FP.BF16.F32.PACK_AB R14, RZ, R14 ;  /* 0x0000000eff0e723e */ /* 0x000fe400000010ff */
[----:B------:R-:W-:Y:S01]  /*2370*/  IADD3.X R9, R11, UR5, RZ, P0, !PT ;  /* 0x000000050b097c10 */ /* 0x000fe200087fe4ff */
[----:B------:R-:W0:Y:S01]  /*2380*/  F2F.BF16.F32 R13, R13 ;  /* 0x0000000d000d7304 */ /* 0x000e220000202000 */
[----:B------:R-:W-:Y:S01]  /*2390*/  ISETP.GE.U32.AND P0, PT, R21, R0, PT ;  /* 0x000000001500720c */ /* 0x000fe20003f06070 */
[----:B------:R1:W-:Y:S01]  /*23a0*/  STG.E.U16 desc[UR8][R6.64], R14 ;  /* 0x0000000e06007986 */ /* 0x0003e2000c101508 */
        /* <DEDUP_REMOVED lines=9> */
.L_x_116:
[----:B------:R-:W0:Y:S01]  /*2440*/  S2R R3, SR_TID.X ;  /* 0x0000000000037919 */ /* 0x000e220000002100 */
[----:B------:R-:W1:Y:S01]  /*2450*/  LDC.64 R24, c[0x0][0x220] ;  /* 0x00008800ff187b82 */ /* 0x000e620000000a00 */
[----:B------:R-:W-:Y:S01]  /*2460*/  SHF.R.S32.HI R0, RZ, 0x2, R0 ;  /* 0x00000002ff007819 */ /* 0x000fe20000011400 */
[----:B------:R-:W-:Y:S01]  /*2470*/  BSSY B0, `(.L_x_137) ;  /* 0x0000077000007945 */ /* 0x000fe20003800000 */
[----:B------:R-:W-:-:S05]  /*2480*/  IMAD.MOV.U32 R4, RZ, RZ, RZ ;  /* 0x000000ffff047224 */ /* 0x000fca00078e00ff */
[----:B------:R-:W2:Y:S01]  /*2490*/  LDC.64 R22, c[0x0][0x248] ;  /* 0x00009200ff167b82 */ /* 0x000ea20000000a00 */
[----:B-1----:R-:W-:-:S04]  /*24a0*/  LEA R24, P1, R28, R24, 0x1 ;  /* 0x000000181c187211 */ /* 0x002fc800078208ff */
[----:B------:R-:W-:Y:S02]  /*24b0*/  LEA.HI.X R25, R28, R25, R2, 0x1, P1 ;  /* 0x000000191c197211 */ /* 0x000fe400008f0c02 */
[----:B0-----:R-:W-:Y:S02]  /*24c0*/  ISETP.GE.U32.AND P0, PT, R3, R0, PT ;  /* 0x000000000300720c */ /* 0x001fe40003f06070 */
[----:B--2---:R-:W-:-:S04]  /*24d0*/  LEA R22, P2, R26, R22, 0x1 ;  /* 0x000000161a167211 */ /* 0x004fc800078408ff */
[----:B------:R-:W-:-:S07]  /*24e0*/  LEA.HI.X R23, R26, R23, R20, 0x1, P2 ;  /* 0x000000171a177211 */ /* 0x000fce00010f0c14 */
[----:B------:R-:W-:Y:S05]  /*24f0*/  @P0 BRA `(.L_x_138) ;  /* 0x0000000400b80947 */ /* 0x000fea0003800000 */
[----:B------:R-:W0:Y:S01]  /*2500*/  LDC R2, c[0x0][RZ] ;  /* 0x00000000ff027b82 */ /* 0x000e220000000800 */
[----:B------:R-:W-:-:S07]  /*2510*/  IMAD.MOV.U32 R5, RZ, RZ, R3 ;  /* 0x000000ffff057224 */ /* 0x000fce00078e0003 */
.L_x_139:
[----:B------:R-:W-:-:S04]  /*2520*/  IMAD.WIDE.U32 R8, R5, 0x8, R24 ;  /* 0x0000000805087825 */ /* 0x000fc800078e0018 */
[----:B------:R-:W-:Y:S02]  /*2530*/  IMAD.WIDE.U32 R6, R5, 0x8, R22 ;  /* 0x0000000805067825 */ /* 0x000fe400078e0016 */
[----:B------:R-:W2:Y:S04]  /*2540*/  LDG.E.64.CONSTANT R8, desc[UR8][R8.64] ;  /* 0x0000000808087981 */ /* 0x000ea8000c1e9b00 */
[----:B------:R-:W3:Y:S01]  /*2550*/  LDG.E.64 R6, desc[UR8][R6.64] ;  /* 0x0000000806067981 */ /* 0x000ee2000c1e1b00 */
[----:B0-----:R-:W-:-:S05]  /*2560*/  IMAD.IADD R5, R2, 0x1, R5 ;  /* 0x0000000102057824 */ /* 0x001fca00078e0205 */
[----:B------:R-:W-:Y:S02]  /*2570*/  ISETP.GE.U32.AND P0, PT, R5, R0, PT ;  /* 0x000000000500720c */ /* 0x000fe40003f06070 */
[C---:B--2---:R-:W-:Y:S01]  /*2580*/  PRMT R10, R8.reuse, 0x7632, R10 ;  /* 0x00007632080a7816 */ /* 0x044fe2000000000a */
[----:B------:R-:W-:Y:S01]  /*2590*/  IMAD.U32 R11, R8, 0x10000, RZ ;  /* 0x00010000080b7824 */ /* 0x000fe200078e00ff */
[C---:B---3--:R-:W-:Y:S01]  /*25a0*/  PRMT R13, R6.reuse, 0x7632, R13 ;  /* 0x00007632060d7816 */ /* 0x048fe2000000000d */
[----:B------:R-:W-:Y:S01]  /*25b0*/  IMAD.U32 R14, R6, 0x10000, RZ ;  /* 0x00010000060e7824 */ /* 0x000fe200078e00ff */
[----:B------:R-:W-:Y:S01]  /*25c0*/  PRMT R6, R7, 0x7632, R6 ;  /* 0x0000763207067816 */ /* 0x000fe20000000006 */
[----:B------:R-:W-:Y:S01]  /*25d0*/  IMAD.U32 R12, R10, 0x10000, RZ ;  /* 0x000100000a0c7824 */ /* 0x000fe200078e00ff */
[----:B------:R-:W-:Y:S01]  /*25e0*/  PRMT R10, R9, 0x7632, R10 ;  /* 0x00007632090a7816 */ /* 0x000fe2000000000a */
[----:B------:R-:W-:Y:S02]  /*25f0*/  IMAD.U32 R13, R13, 0x10000, RZ ;  /* 0x000100000d0d7824 */ /* 0x000fe400078e00ff */
[----:B------:R-:W-:Y:S01]  /*2600*/  FADD.FTZ R11, R11, R14 ;  /* 0x0000000e0b0b7221 */ /* 0x000fe20000010000 */
[----:B------:R-:W-:-:S02]  /*2610*/  IMAD.U32 R9, R9, 0x10000, RZ ;  /* 0x0001000009097824 */ /* 0x000fc400078e00ff */
[----:B------:R-:W-:Y:S01]  /*2620*/  FADD.FTZ R12, R12, R13 ;  /* 0x0000000d0c0c7221 */ /* 0x000fe20000010000 */
[----:B------:R-:W-:Y:S02]  /*2630*/  IMAD.U32 R8, R7, 0x10000, RZ ;  /* 0x0001000007087824 */ /* 0x000fe400078e00ff */
[----:B------:R-:W-:Y:S01]  /*2640*/  FFMA.FTZ R11, R11, R11, R4 ;  /* 0x0000000b0b0b7223 */ /* 0x000fe20000010004 */
[----:B------:R-:W-:Y:S02]  /*2650*/  IMAD.U32 R10, R10, 0x10000, RZ ;  /* 0x000100000a0a7824 */ /* 0x000fe400078e00ff */
[----:B------:R-:W-:Y:S02]  /*2660*/  IMAD.U32 R7, R6, 0x10000, RZ ;  /* 0x0001000006077824 */ /* 0x000fe400078e00ff */
[----:B------:R-:W-:Y:S01]  /*2670*/  FADD.FTZ R8, R9, R8 ;  /* 0x0000000809087221 */ /* 0x000fe20000010000 */
[----:B------:R-:W-:Y:S01]  /*2680*/  FFMA.FTZ R11, R12, R12, R11 ;  /* 0x0000000c0c0b7223 */ /* 0x000fe2000001000b */
[----:B------:R-:W-:-:S03]  /*2690*/  FADD.FTZ R7, R10, R7 ;  /* 0x000000070a077221 */ /* 0x000fc60000010000 */
[----:B------:R-:W-:-:S04]  /*26a0*/  FFMA.FTZ R4, R8, R8, R11 ;  /* 0x0000000808047223 */ /* 0x000fc8000001000b */
[----:B------:R-:W-:Y:S01]  /*26b0*/  FFMA.FTZ R4, R7, R7, R4 ;  /* 0x0000000707047223 */ /* 0x000fe20000010004 */
[----:B------:R-:W-:Y:S06]  /*26c0*/  @P0 BRA `(.L_x_138) ;  /* 0x0000000400440947 */ /* 0x000fec0003800000 */
[----:B------:R-:W-:-:S04]  /*26d0*/  IMAD.WIDE.U32 R8, R5, 0x8, R24 ;  /* 0x0000000805087825 */ /* 0x000fc800078e0018 */
[C---:B------:R-:W-:Y:S02]  /*26e0*/  IMAD.WIDE.U32 R6, R5.reuse, 0x8, R22 ;  /* 0x0000000805067825 */ /* 0x040fe400078e0016 */
[----:B------:R-:W2:Y:S04]  /*26f0*/  LDG.E.64.CONSTANT R8, desc[UR8][R8.64] ;  /* 0x0000000808087981 */ /* 0x000ea8000c1e9b00 */
[----:B------:R-:W3:Y:S01]  /*2700*/  LDG.E.64 R6, desc[UR8][R6.64] ;  /* 0x0000000806067981 */ /* 0x000ee2000c1e1b00 */
[----:B------:R-:W-:-:S05]  /*2710*/  IMAD.IADD R5, R5, 0x1, R2 ;  /* 0x0000000105057824 */ /* 0x000fca00078e0202 */
        /* <DEDUP_REMOVED lines=75> */
[----:B------:R-:W-:Y:S06]  /*2bd0*/  @!P0 BRA `(.L_x_139) ;  /* 0xfffffff800508947 */ /* 0x000fec000383ffff */
.L_x_138:
[----:B------:R-:W-:Y:S05]  /*2be0*/  BSYNC B0 ;  /* 0x0000000000007941 */ /* 0x000fea0003800000 */
.L_x_137:
        /* <DEDUP_REMOVED lines=109> */
.L_x_141:
        /* <DEDUP_REMOVED lines=23> */
.L_x_144:
[----:B------:R-:W-:Y:S05]  /*3430*/  BSYNC B1 ;  /* 0x0000000000017941 */ /* 0x000fea0003800000 */
.L_x_143:
        /* <DEDUP_REMOVED lines=45> */
.L_x_142:
[----:B------:R-:W-:Y:S05]  /*3710*/  BSYNC B0 ;  /* 0x0000000000007941 */ /* 0x000fea0003800000 */
.L_x_140:
        /* <DEDUP_REMOVED lines=11> */
.L_x_146:
[----:B------:R-:W-:Y:S05]  /*37d0*/  BSYNC B0 ;  /* 0x0000000000007941 */ /* 0x000fea0003800000 */
.L_x_145:
        /* <DEDUP_REMOVED lines=9> */
[----:B------:R-:W-:Y:S02]  /*3870*/  IMAD.MOV.U32 R6, RZ, RZ, RZ ;  /* 0x000000ffff067224 */ /* 0x000fe400078e00ff */
[----:B-1----:R-:W-:-:S07]  /*3880*/  IMAD.MOV.U32 R7, RZ, RZ, R3 ;  /* 0x000000ffff077224 */ /* 0x002fce00078e0003 */
.L_x_149:
[C---:B------:R-:W-:Y:S01]  /*3890*/  IMAD.WIDE.U32 R10, R7.reuse, 0x8, R24 ;  /* 0x00000008070a7825 */ /* 0x040fe200078e0018 */
[----:B0-----:R-:W0:Y:S03]  /*38a0*/  LDC.64 R4, c[0x0][0x228] ;  /* 0x00008a00ff047b82 */ /* 0x001e260000000a00 */
[C---:B------:R-:W-:Y:S02]  /*38b0*/  IMAD.WIDE.U32 R12, R7.reuse, 0x8, R22 ;  /* 0x00000008070c7825 */ /* 0x040fe400078e0016 */
[----:B------:R-:W4:Y:S04]  /*38c0*/  LDG.E.64.CONSTANT R10, desc[UR8][R10.64] ;  /* 0x000000080a0a7981 */ /* 0x000f28000c1e9b00 */
[----:B------:R-:W5:Y:S01]  /*38d0*/  LDG.E.64 R12, desc[UR8][R12.64] ;  /* 0x000000080c0c7981 */ /* 0x000f62000c1e1b00 */
[----:B0-----:R-:W-:-:S06]  /*38e0*/  IMAD.WIDE.U32 R8, R7, 0x8, R4 ;  /* 0x0000000807087825 */ /* 0x001fcc00078e0004 */
[----:B------:R-:W2:Y:S01]  /*38f0*/  LDG.E.64.CONSTANT R8, desc[UR8][R8.64] ;  /* 0x0000000808087981 */ /* 0x000ea2000c1e9b00 */
[----:B------:R-:W-:-:S05]  /*3900*/  IMAD.IADD R7, R2, 0x1, R7 ;  /* 0x0000000102077824 */ /* 0x000fca00078e0207 */
[----:B------:R-:W-:Y:S01]  /*3910*/  ISETP.GE.U32.AND P2, PT, R7, R0, PT ;  /* 0x000000000700720c */ /* 0x000fe20003f46070 */
[----:B----4-:R-:W-:Y:S02]  /*3920*/  IMAD.U32 R14, R10, 0x10000, RZ ;  /* 0x000100000a0e7824 */ /* 0x010fe400078e00ff */
[C---:B------:R-:W-:Y:S01]  /*3930*/  IMAD.U32 R15, R11.reuse, 0x10000, RZ ;  /* 0x000100000b0f7824 */ /* 0x040fe200078e00ff */
[----:B------:R-:W-:Y:S01]  /*3940*/  PRMT R11, R11, 0x7632, R11 ;  /* 0x000076320b0b7816 */ /* 0x000fe2000000000b */
[C---:B-----5:R-:W-:Y:S01]  /*3950*/  IMAD.U32 R17, R12.reuse, 0x10000, RZ ;  /* 0x000100000c117824 */ /* 0x060fe200078e00ff */
[----:B------:R-:W-:Y:S01]  /*3960*/  PRMT R12, R12, 0x7632, R12 ;  /* 0x000076320c0c7816 */ /* 0x000fe2000000000c */
[C---:B------:R-:W-:Y:S01]  /*3970*/  IMAD.U32 R18, R13.reuse, 0x10000, RZ ;  /* 0x000100000d127824 */ /* 0x040fe200078e00ff */
[----:B------:R-:W-:Y:S01]  /*3980*/  PRMT R13, R13, 0x7632, R13 ;  /* 0x000076320d0d7816 */ /* 0x000fe2000000000d */
[----:B------:R-:W-:Y:S01]  /*3990*/  FADD.FTZ R17, R14, R17 ;  /* 0x000000110e117221 */ /* 0x000fe20000010000 */
[----:B------:R-:W-:Y:S01]  /*39a0*/  PRMT R14, R10, 0x7632, R14 ;  /* 0x000076320a0e7816 */ /* 0x000fe2000000000e */
[----:B------:R-:W-:-:S02]  /*39b0*/  IMAD.U32 R11, R11, 0x10000, RZ ;  /* 0x000100000b0b7824 */ /* 0x000fc400078e00ff */
[----:B---3--:R-:W-:Y:S01]  /*39c0*/  FMUL.FTZ R10, R16, R17 ;  /* 0x00000011100a7220 */ /* 0x008fe20000410000 */
[----:B------:R-:W-:Y:S01]  /*39d0*/  FADD.FTZ R17, R15, R18 ;  /* 0x000000120f117221 */ /* 0x000fe20000010000 */
[----:B------:R-:W-:Y:S02]  /*39e0*/  IMAD.U32 R14, R14, 0x10000, RZ ;  /* 0x000100000e0e7824 */ /* 0x000fe400078e00ff */
[----:B------:R-:W-:Y:S02]  /*39f0*/  IMAD.U32 R15, R12, 0x10000, RZ ;  /* 0x000100000c0f7824 */ /* 0x000fe400078e00ff */
[----:B------:R-:W-:Y:S01]  /*3a00*/  FMUL.FTZ R17, R16, R17 ;  /* 0x0000001110117220 */ /* 0x000fe20000410000 */
[----:B------:R-:W0:Y:S01]  /*3a10*/  F2F.BF16.F32 R10, R10 ;  /* 0x0000000a000a7304 */ /* 0x000e220000202000 */
[----:B------:R-:W-:Y:S02]  /*3a20*/  IMAD.U32 R12, R13, 0x10000, RZ ;  /* 0x000100000d0c7824 */ /* 0x000fe400078e00ff */
[----:B------:R-:W-:-:S02]  /*3a30*/  FADD.FTZ R15, R14, R15 ;  /* 0x0000000f0e0f7221 */ /* 0x000fc40000010000 */
[----:B------:R-:W-:Y:S02]  /*3a40*/  FADD.FTZ R11, R11, R12 ;  /* 0x0000000c0b0b7221 */ /* 0x000fe40000010000 */
[----:B------:R-:W-:Y:S01]  /*3a50*/  FMUL.FTZ R15, R16, R15 ;  /* 0x0000000f100f7220 */ /* 0x000fe20000410000 */
[----:B--2---:R-:W-:Y:S01]  /*3a60*/  IMAD.U32 R12, R8, 0x10000, RZ ;  /* 0x00010000080c7824 */ /* 0x004fe200078e00ff */
[----:B------:R-:W1:Y:S01]  /*3a70*/  F2F.BF16.F32 R17, R17 ;  /* 0x0000001100117304 */ /* 0x000e620000202000 */
[----:B------:R-:W-:Y:S01]  /*3a80*/  FMUL.FTZ R13, R16, R11 ;  /* 0x0000000b100d7220 */ /* 0x000fe20000410000 */
[----:B------:R-:W-:Y:S01]  /*3a90*/  PRMT R8, R8, 0x7632, R8 ;  /* 0x0000763208087816 */ /* 0x000fe20000000008 */
[----:B0-----:R-:W-:-:S05]  /*3aa0*/  IMAD.U32 R11, R10, 0x10000, RZ ;  /* 0x000100000a0b7824 */ /* 0x001fca00078e00ff */
[----:B------:R-:W0:Y:S01]  /*3ab0*/  F2F.BF16.F32 R15, R15 ;  /* 0x0000000f000f7304 */ /* 0x000e220000202000 */
[----:B------:R-:W-:Y:S01]  /*3ac0*/  FMUL.FTZ R11, R11, R12 ;  /* 0x0000000c0b0b7220 */ /* 0x000fe20000410000 */
[C---:B------:R-:W-:Y:S01]  /*3ad0*/  IMAD.U32 R12, R9.reuse, 0x10000, RZ ;  /* 0x00010000090c7824 */ /* 0x040fe200078e00ff */
[----:B------:R-:W-:Y:S01]  /*3ae0*/  PRMT R9, R9, 0x7632, R9 ;  /* 0x0000763209097816 */ /* 0x000fe20000000009 */
[----:B-1----:R-:W-:-:S04]  /*3af0*/  IMAD.U32 R17, R17, 0x10000, RZ ;  /* 0x0001000011117824 */ /* 0x002fc800078e00ff */
[----:B------:R-:W1:Y:S01]  /*3b00*/  F2F.BF16.F32 R10, R13 ;  /* 0x0000000d000a7304 */ /* 0x000e620000202000 */
[----:B------:R-:W-:Y:S02]  /*3b10*/  IMAD.U32 R9, R9, 0x10000, RZ ;  /* 0x0001000009097824 */ /* 0x000fe400078e00ff */
[----:B------:R-:W-:Y:S01]  /*3b20*/  FMUL.FTZ R17, R17, R12 ;  /* 0x0000000c11117220 */ /* 0x000fe20000410000 */
[----:B------:R-:W-:Y:S02]  /*3b30*/  IMAD.U32 R12, R8, 0x10000, RZ ;  /* 0x00010000080c7824 */ /* 0x000fe400078e00ff */
[----:B0-----:R-:W-:Y:S02]  /*3b40*/  IMAD.U32 R15, R15, 0x10000, RZ ;  /* 0x000100000f0f7824 */ /* 0x001fe400078e00ff */
[----:B------:R-:W0:Y:S02]  /*3b50*/  F2F.BF16.F32 R11, R11 ;  /* 0x0000000b000b7304 */ /* 0x000e240000202000 */
[----:B------:R-:W-:Y:S01]  /*3b60*/  FMUL.FTZ R12, R15, R12 ;  /* 0x0000000c0f0c7220 */ /* 0x000fe20000410000 */
[----:B-1----:R-:W-:-:S05]  /*3b70*/  IMAD.U32 R10, R10, 0x10000, RZ ;  /* 0x000100000a0a7824 */ /* 0x002fca00078e00ff */
[----:B------:R-:W1:Y:S01]  /*3b80*/  F2F.BF16.F32 R8, R17 ;  /* 0x0000001100087304 */ /* 0x000e620000202000 */
[----:B------:R-:W-:Y:S01]  /*3b90*/  FMUL.FTZ R10, R10, R9 ;  /* 0x000000090a0a7220 */ /* 0x000fe20000410000 */
[----:B0-----:R-:W-:-:S06]  /*3ba0*/  IMAD.U32 R11, R11, 0x10000, RZ ;  /* 0x000100000b0b7824 */ /* 0x001fcc00078e00ff */
[----:B------:R-:W0:Y:S01]  /*3bb0*/  F2F.BF16.F32 R12, R12 ;  /* 0x0000000c000c7304 */ /* 0x000e220000202000 */
[----:B------:R-:W-:Y:S01]  /*3bc0*/  FMNMX.FTZ R11, |R11|, R6, !PT ;  /* 0x000000060b0b7209 */ /* 0x000fe20007810200 */
[----:B-1----:R-:W-:-:S06]  /*3bd0*/  IMAD.U32 R9, R8, 0x10000, RZ ;  /* 0x0001000008097824 */ /* 0x002fcc00078e00ff */
[----:B------:R-:W1:Y:S01]  /*3be0*/  F2F.BF16.F32 R10, R10 ;  /* 0x0000000a000a7304 */ /* 0x000e620000202000 */
[----:B0-----:R-:W-:-:S05]  /*3bf0*/  IMAD.U32 R6, R12, 0x10000, RZ ;  /* 0x000100000c067824 */ /* 0x001fca00078e00ff */
[----:B------:R-:W-:Y:S01]  /*3c00*/  FMNMX.FTZ R6, R11, |R6|, !PT ;  /* 0x400000060b067209 */ /* 0x000fe20007810000 */
[----:B-1----:R-:W-:-:S03]  /*3c10*/  IMAD.U32 R11, R10, 0x10000, RZ ;  /* 0x000100000a0b7824 */ /* 0x002fc600078e00ff */
[----:B------:R-:W-:-:S04]  /*3c20*/  FMNMX.FTZ R6, R6, |R9|, !PT ;  /* 0x4000000906067209 */ /* 0x000fc80007810000 */
[----:B------:R-:W-:Y:S01]  /*3c30*/  FMNMX.FTZ R6, R6, |R11|, !PT ;  /* 0x4000000b06067209 */ /* 0x000fe20007810000 */
[----:B------:R-:W-:Y:S06]  /*3c40*/  @P2 BRA `(.L_x_148) ;  /* 0x0000000800c42947 */ /* 0x000fec0003800000 */
[----:B------:R-:W-:-:S04]  /*3c50*/  IMAD.WIDE.U32 R10, R7, 0x8, R24 ;  /* 0x00000008070a7825 */ /* 0x000fc800078e0018 */
[C---:B------:R-:W-:Y:S02]  /*3c60*/  IMAD.WIDE.U32 R12, R7.reuse, 0x8, R22 ;  /* 0x00000008070c7825 */ /* 0x040fe400078e0016 */
[----:B------:R-:W2:Y:S04]  /*3c70*/  LDG.E.64.CONSTANT R10, desc[UR8][R10.64] ;  /* 0x000000080a0a7981 */ /* 0x000ea8000c1e9b00 */
[----:B------:R-:W3:Y:S01]  /*3c80*/  LDG.E.64 R12, desc[UR8][R12.64] ;  /* 0x000000080c0c7981 */ /* 0x000ee2000c1e1b00 */
[----:B------:R-:W-:-:S06]  /*3c90*/  IMAD.WIDE.U32 R8, R7, 0x8, R4 ;  /* 0x0000000807087825 */ /* 0x000fcc00078e0004 */
[----:B------:R-:W4:Y:S01]  /*3ca0*/  LDG.E.64.CONSTANT R8, desc[UR8][R8.64] ;  /* 0x0000000808087981 */ /* 0x000f22000c1e9b00 */
[----:B------:R-:W-:-:S05]  /*3cb0*/  IMAD.IADD R7, R7, 0x1, R2 ;  /* 0x0000000107077824 */ /* 0x000fca00078e0202 */
[----:B------:R-:W-:Y:S01]  /*3cc0*/  ISETP.GE.U32.AND P2, PT, R7, R0, PT ;  /* 0x000000000700720c */ /* 0x000fe20003f46070 */
[----:B--2---:R-:W-:Y:S02]  /*3cd0*/  IMAD.U32 R14, R10, 0x10000, RZ ;  /* 0x000100000a0e7824 */ /* 0x004fe400078e00ff */
[----:B------:R-:W-:Y:S02]  /*3ce0*/  IMAD.U32 R15, R11, 0x10000, RZ ;  /* 0x000100000b0f7824 */ /* 0x000fe400078e00ff */
[C---:B---3--:R-:W-:Y:S01]  /*3cf0*/  IMAD.U32 R17, R12.reuse, 0x10000, RZ ;  /* 0x000100000c117824 */ /* 0x048fe200078e00ff */
[----:B------:R-:W-:Y:S01]  /*3d00*/  PRMT R11, R12, 0x7632, R11 ;  /* 0x000076320c0b7816 */ /* 0x000fe2000000000b */
[C---:B------:R-:W-:Y:S01]  /*3d10*/  IMAD.U32 R18, R13.reuse, 0x10000, RZ ;  /* 0x000100000d127824 */ /* 0x040fe200078e00ff */
[----:B------:R-:W-:Y:S01]  /*3d20*/  PRMT R13, R13, 0x7632, R13 ;  /* 0x000076320d0d7816 */ /* 0x000fe2000000000d */
[----:B------:R-:W-:Y:S01]  /*3d30*/  FADD.FTZ R17, R14, R17 ;  /* 0x000000110e117221 */ /* 0x000fe20000010000 */
[----:B------:R-:W-:-:S03]  /*3d40*/  PRMT R14, R10, 0x7632, R14 ;  /* 0x000076320a0e7816 */ /* 0x000fc6000000000e */
[----:B------:R-:W-:Y:S01]  /*3d50*/  FMUL.FTZ R19, R16, R17 ;  /* 0x0000001110137220 */ /* 0x000fe20000410000 */
[----:B------:R-:W-:Y:S01]  /*3d60*/  FADD.FTZ R17, R15, R18 ;  /* 0x000000120f117221 */ /* 0x000fe20000010000 */
[----:B------:R-:W-:Y:S02]  /*3d70*/  IMAD.U32 R14, R14, 0x10000, RZ ;  /* 0x000100000e0e7824 */ /* 0x000fe400078e00ff */
[C---:B------:R-:W-:Y:S02]  /*3d80*/  IMAD.U32 R15, R11.reuse, 0x10000, RZ ;  /* 0x000100000b0f7824 */ /* 0x040fe400078e00ff */
[----:B------:R-:W-:Y:S01]  /*3d90*/  FMUL.FTZ R17, R16, R17 ;  /* 0x0000001110117220 */ /* 0x000fe20000410000 */
[----:B------:R-:W0:Y:S01]  /*3da0*/  F2F.BF16.F32 R10, R19 ;  /* 0x00000013000a7304 */ /* 0x000e220000202000 */
[----:B------:R-:W-:Y:S01]  /*3db0*/  PRMT R11, R11, 0x7632, R11 ;  /* 0x000076320b0b7816 */ /* 0x000fe2000000000b */
[----:B------:R-:W-:Y:S01]  /*3dc0*/  FADD.FTZ R15, R14, R15 ;  /* 0x0000000f0e0f7221 */ /* 0x000fe20000010000 */
[----:B------:R-:W-:-:S03]  /*3dd0*/  IMAD.U32 R12, R13, 0x10000, RZ ;  /* 0x000100000d0c7824 */ /* 0x000fc600078e00ff */
[----:B------:R-:W-:Y:S01]  /*3de0*/  FMUL.FTZ R15, R16, R15 ;  /* 0x0000000f100f7220 */ /* 0x000fe20000410000 */
[----:B------:R-:W-:Y:S01]  /*3df0*/  IMAD.U32 R11, R11, 0x10000, RZ ;  /* 0x000100000b0b7824 */ /* 0x000fe200078e00ff */
[----:B------:R-:W1:Y:S03]  /*3e00*/  F2F.BF16.F32 R17, R17 ;  /* 0x0000001100117304 */ /* 0x000e660000202000 */
[----:B------:R-:W-:Y:S01]  /*3e10*/  FADD.FTZ R11, R11, R12 ;  /* 0x0000000c0b0b7221 */ /* 0x000fe20000010000 */
[C---:B----4-:R-:W-:Y:S01]  /*3e20*/  IMAD.U32 R12, R8.reuse, 0x10000, RZ ;  /* 0x00010000080c7824 */ /* 0x050fe200078e00ff */
[----:B------:R-:W-:Y:S02]  /*3e30*/  PRMT R8, R8, 0x7632, R8 ;  /* 0x0000763208087816 */ /* 0x000fe40000000008 */
[----:B------:R-:W-:Y:S01]  /*3e40*/  FMUL.FTZ R13, R16, R11 ;  /* 0x0000000b100d7220 */ /* 0x000fe20000410000 */
[----:B------:R-:W2:Y:S01]  /*3e50*/  F2F.BF16.F32 R15, R15 ;  /* 0x0000000f000f7304 */ /* 0x000ea20000202000 */
[----:B0-----:R-:W-:-:S04]  /*3e60*/  IMAD.U32 R11, R10, 0x10000, RZ ;  /* 0x000100000a0b7824 */ /* 0x001fc800078e00ff */
[----:B------:R-:W-:Y:S01]  /*3e70*/  FMUL.FTZ R11, R11, R12 ;  /* 0x0000000c0b0b7220 */ /* 0x000fe20000410000 */
[C---:B------:R-:W-:Y:S01]  /*3e80*/  IMAD.U32 R12, R9.reuse, 0x10000, RZ ;  /* 0x00010000090c7824 */ /* 0x040fe200078e00ff */
[----:B------:R-:W-:Y:S01]  /*3e90*/  PRMT R9, R9, 0x7632, R9 ;  /* 0x0000763209097816 */ /* 0x000fe20000000009 */
[----:B------:R-:W0:Y:S01]  /*3ea0*/  F2F.BF16.F32 R10, R13 ;  /* 0x0000000d000a7304 */ /* 0x000e220000202000 */
[----:B-1----:R-:W-:-:S03]  /*3eb0*/  IMAD.U32 R17, R17, 0x10000, RZ ;  /* 0x0001000011117824 */ /* 0x002fc600078e00ff */
[----:B------:R-:W-:Y:S02]  /*3ec0*/  IMAD.U32 R9, R9, 0x10000, RZ ;  /* 0x0001000009097824 */ /* 0x000fe400078e00ff */
[----:B------:R-:W-:Y:S01]  /*3ed0*/  FMUL.FTZ R17, R17, R12 ;  /* 0x0000000c11117220 */ /* 0x000fe20000410000 */
[----:B------:R-:W-:Y:S02]  /*3ee0*/  IMAD.U32 R12, R8, 0x10000, RZ ;  /* 0x00010000080c7824 */ /* 0x000fe400078e00ff */
[----:B--2---:R-:W-:Y:S01]  /*3ef0*/  IMAD.U32 R15, R15, 0x10000, RZ ;  /* 0x000100000f0f7824 */ /* 0x004fe200078e00ff */
[----:B------:R-:W1:Y:S03]  /*3f00*/  F2F.BF16.F32 R11, R11 ;  /* 0x0000000b000b7304 */ /* 0x000e660000202000 */
[----:B------:R-:W-:Y:S01]  /*3f10*/  FMUL.FTZ R12, R15, R12 ;  /* 0x0000000c0f0c7220 */ /* 0x000fe20000410000 */
[----:B0-----:R-:W-:-:S04]  /*3f20*/  IMAD.U32 R10, R10, 0x10000, RZ ;  /* 0x000100000a0a7824 */ /* 0x001fc800078e00ff */
        /* <DEDUP_REMOVED lines=91> */
[C---:B------:R-:W-:Y:S01]  /*44e0*/  IMAD.U32 R13, R9.reuse, 0x10000, RZ ;  /* 0x00010000090d7824 */ /* 0x040fe200078e00ff */
[----:B------:R-:W-:Y:S01]  /*44f0*/  PRMT R9, R9, 0x7632, R9 ;  /* 0x0000763209097816 */ /* 0x000fe20000000009 */
[----:B------:R-:W0:Y:S01]  /*4500*/  F2F.BF16.F32 R8, R17 ;  /* 0x0000001100087304 */ /* 0x000e220000202000 */
[----:B------:R-:W-:Y:S02]  /*4510*/  IMAD.U32 R10, R11, 0x10000, RZ ;  /* 0x000100000b0a7824 */ /* 0x000fe400078e00ff */
[----:B------:R-:W-:Y:S01]  /*4520*/  FADD.FTZ R13, R12, R13 ;  /* 0x0000000d0c0d7221 */ /* 0x000fe20000010000 */
[----:B------:R-:W-:Y:S01]  /*4530*/  FMUL.FTZ R15, R16, R15 ;  /* 0x0000000f100f7220 */ /* 0x000fe20000410000 */
[----:B------:R-:W-:-:S02]  /*4540*/  IMAD.U32 R9, R9, 0x10000, RZ ;  /* 0x0001000009097824 */ /* 0x000fc400078e00ff */
[----:B------:R-:W-:Y:S01]  /*4550*/  FMUL.FTZ R13, R16, R13 ;  /* 0x0000000d100d7220 */ /* 0x000fe20000410000 */
[C---:B----4-:R-:W-:Y:S02]  /*4560*/  IMAD.U32 R11, R4.reuse, 0x10000, RZ ;  /* 0x00010000040b7824 */ /* 0x050fe400078e00ff */
[----:B------:R-:W-:Y:S01]  /*4570*/  FADD.FTZ R9, R9, R10 ;  /* 0x0000000a09097221 */ /* 0x000fe20000010000 */
[----:B------:R-:W1:Y:S01]  /*4580*/  F2F.BF16.F32 R15, R15 ;  /* 0x0000000f000f7304 */ /* 0x000e620000202000 */
[----:B------:R-:W-:Y:S01]  /*4590*/  PRMT R4, R4, 0x7632, R4 ;  /* 0x0000763204047816 */ /* 0x000fe20000000004 */
[C---:B------:R-:W-:Y:S02]  /*45a0*/  IMAD.U32 R10, R5.reuse, 0x10000, RZ ;  /* 0x00010000050a7824 */ /* 0x040fe400078e00ff */
[----:B------:R-:W-:Y:S01]  /*45b0*/  FMUL.FTZ R9, R16, R9 ;  /* 0x0000000910097220 */ /* 0x000fe20000410000 */
[----:B------:R-:W-:Y:S01]  /*45c0*/  PRMT R5, R5, 0x7632, R5 ;  /* 0x0000763205057816 */ /* 0x000fe20000000005 */
[----:B0-----:R-:W-:-:S02]  /*45d0*/  IMAD.U32 R8, R8, 0x10000, RZ ;  /* 0x0001000008087824 */ /* 0x001fc400078e00ff */
[----:B------:R-:W0:Y:S01]  /*45e0*/  F2F.BF16.F32 R13, R13 ;  /* 0x0000000d000d7304 */ /* 0x000e220000202000 */
[----:B------:R-:W-:Y:S02]  /*45f0*/  IMAD.U32 R4, R4, 0x10000, RZ ;  /* 0x0001000004047824 */ /* 0x000fe400078e00ff */
[----:B------:R-:W-:Y:S01]  /*4600*/  FMUL.FTZ R8, R8, R11 ;  /* 0x0000000b08087220 */ /* 0x000fe20000410000 */
[----:B------:R-:W-:Y:S02]  /*4610*/  IMAD.U32 R12, R5, 0x10000, RZ ;  /* 0x00010000050c7824 */ /* 0x000fe400078e00ff */
[----:B-1----:R-:W-:Y:S02]  /*4620*/  IMAD.U32 R15, R15, 0x10000, RZ ;  /* 0x000100000f0f7824 */ /* 0x002fe400078e00ff */
[----:B------:R-:W1:Y:S02]  /*4630*/  F2F.BF16.F32 R9, R9 ;  /* 0x0000000900097304 */ /* 0x000e640000202000 */
[----:B------:R-:W-:Y:S01]  /*4640*/  FMUL.FTZ R10, R15, R10 ;  /* 0x0000000a0f0a7220 */ /* 0x000fe20000410000 */
[----:B0-----:R-:W-:-:S05]  /*4650*/  IMAD.U32 R13, R13, 0x10000, RZ ;  /* 0x000100000d0d7824 */ /* 0x001fca00078e00ff */
[----:B------:R-:W0:Y:S01]  /*4660*/  F2F.BF16.F32 R8, R8 ;  /* 0x0000000800087304 */ /* 0x000e220000202000 */
[----:B------:R-:W-:Y:S01]  /*4670*/  FMUL.FTZ R4, R13, R4 ;  /* 0x000000040d047220 */ /* 0x000fe20000410000 */
[----:B-1----:R-:W-:-:S06]  /*4680*/  IMAD.U32 R9, R9, 0x10000, RZ ;  /* 0x0001000009097824 */ /* 0x002fcc00078e00ff */
[----:B------:R-:W1:Y:S01]  /*4690*/  F2F.BF16.F32 R10, R10 ;  /* 0x0000000a000a7304 */ /* 0x000e620000202000 */
[----:B------:R-:W-:Y:S01]  /*46a0*/  FMUL.FTZ R9, R9, R12 ;  /* 0x0000000c09097220 */ /* 0x000fe20000410000 */
[----:B0-----:R-:W-:-:S06]  /*46b0*/  IMAD.U32 R5, R8, 0x10000, RZ ;  /* 0x0001000008057824 */ /* 0x001fcc00078e00ff */
[----:B------:R-:W0:Y:S01]  /*46c0*/  F2F.BF16.F32 R4, R4 ;  /* 0x0000000400047304 */ /* 0x000e220000202000 */
[----:B------:R-:W-:Y:S01]  /*46d0*/  FMNMX.FTZ R5, R6, |R5|, !PT ;  /* 0x4000000506057209 */ /* 0x000fe20007810000 */
[----:B-1----:R-:W-:-:S06]  /*46e0*/  IMAD.U32 R10, R10, 0x10000, RZ ;  /* 0x000100000a0a7824 */ /* 0x002fcc00078e00ff */
[----:B------:R-:W1:Y:S01]  /*46f0*/  F2F.BF16.F32 R9, R9 ;  /* 0x0000000900097304 */ /* 0x000e620000202000 */
[----:B0-----:R-:W-:-:S05]  /*4700*/  IMAD.U32 R6, R4, 0x10000, RZ ;  /* 0x0001000004067824 */ /* 0x001fca00078e00ff */
[----:B------:R-:W-:Y:S01]  /*4710*/  FMNMX.FTZ R5, R5, |R6|, !PT ;  /* 0x4000000605057209 */ /* 0x000fe20007810000 */
[----:B-1----:R-:W-:-:S03]  /*4720*/  IMAD.U32 R6, R9, 0x10000, RZ ;  /* 0x0001000009067824 */ /* 0x002fc600078e00ff */
[----:B------:R-:W-:-:S04]  /*4730*/  FMNMX.FTZ R5, R5, |R10|, !PT ;  /* 0x4000000a05057209 */ /* 0x000fc80007810000 */
[----:B------:R-:W-:Y:S01]  /*4740*/  FMNMX.FTZ R6, R5, |R6|, !PT ;  /* 0x4000000605067209 */ /* 0x000fe20007810000 */
[----:B------:R-:W-:Y:S06]  /*4750*/  @!P2 BRA `(.L_x_149) ;  /* 0xfffffff0004ca947 */ /* 0x000fec000383ffff */
.L_x_148:
[----:B------:R-:W-:Y:S05]  /*4760*/  BSYNC B0 ;  /* 0x0000000000007941 */ /* 0x000fea0003800000 */
.L_x_147:
[----:B------:R-:W-:Y:S04]  /*4770*/  BSSY B0, `(.L_x_150) ;  /* 0x00000ff000007945 */ /* 0x000fe80003800000 */
[----:B------:R-:W-:Y:S05]  /*4780*/  @P0 BRA `(.L_x_151) ;  /* 0x0000000800500947 */ /* 0x000fea0003800000 */
[----:B------:R-:W-:Y:S01]  /*4790*/  SHF.R.S32.HI R4, RZ, 0x1f, R3 ;  /* 0x0000001fff047819 */ /* 0x000fe20000011403 */
[----:B------:R-:W4:Y:S03]  /*47a0*/  S2R R8, SR_LANEID ;  /* 0x0000000000087919 */ /* 0x000f260000000000 */
[----:B------:R-:W-:-:S04]  /*47b0*/  LEA.HI R3, R4, R3, RZ, 0x5 ;  /* 0x0000000304037211 */ /* 0x000fc800078f28ff */
[----:B------:R-:W-:Y:S02]  /*47c0*/  LOP3.LUT R4, R3, 0xffffffe0, RZ, 0xc0, !PT ;  /* 0xffffffe003047812 */ /* 0x000fe400078ec0ff */
[----:B------:R-:W-:Y:S02]  /*47d0*/  SHF.R.S32.HI R3, RZ, 0x5, R3 ;  /* 0x00000005ff037819 */ /* 0x000fe40000011403 */
[----:B-1----:R-:W-:Y:S01]  /*47e0*/  LOP3.LUT R7, RZ, R4, RZ, 0x33, !PT ;  /* 0x00000004ff077212 */ /* 0x002fe200078e33ff */
[----:B0-----:R-:W-:-:S04]  /*47f0*/  VIADD R5, R4, 0x20 ;  /* 0x0000002004057836 */ /* 0x001fc80000000000 */
[----:B------:R-:W-:Y:S01]  /*4800*/  IMAD.IADD R7, R7, 0x1, R2 ;  /* 0x0000000107077824 */ /* 0x000fe200078e0202 */
[----:B------:R-:W-:-:S04]  /*4810*/  ISETP.GT.AND P0, PT, R5, R2, PT ;  /* 0x000000020500720c */ /* 0x000fc80003f04270 */
        /* <DEDUP_REMOVED lines=21> */
[----:B-1----:R-:W-:-:S05]  /*4970*/  @!P2 LEA R4, R11, R4, 0x18 ;  /* 0x000000040b04a211 */ /* 0x002fca00078ec0ff */
[----:B------:R-:W-:Y:S01]  /*4980*/  @!P2 IMAD R3, R3, 0x4, R4 ;  /* 0x000000040303a824 */ /* 0x000fe200078e0204 */
        /* <DEDUP_REMOVED lines=14> */
[----:B------:R-:W1:Y:S04]  /*4a70*/  LDS.128 R8, [UR4+0x20] ;  /* 0x00002004ff087984 */ /* 0x000e680008000c00 */
[----:B------:R-:W4:Y:S01]  /*4a80*/  LDS.128 R4, [UR4+0x30] ;  /* 0x00003004ff047984 */ /* 0x000f220008000c00 */
        /* <DEDUP_REMOVED lines=8> */
[----:B0-----:R-:W-:Y:S02]  /*4b10*/  FSEL R3, R11, R10, P0 ;  /* 0x0000000a0b037208 */ /* 0x001fe40000000000 */
[----:B------:R-:W0:Y:S02]  /*4b20*/  LDS.128 R8, [UR4+0x40] ;  /* 0x00004004ff087984 */ /* 0x000e240008000c00 */
[----:B----4-:R-:W-:-:S04]  /*4b30*/  FSETP.GEU.FTZ.AND P0, PT, R3, R4, PT ;  /* 0x000000040300720b */ /* 0x010fc80003f1e000 */
        /* <DEDUP_REMOVED lines=89> */
.L_x_151:
        /* <DEDUP_REMOVED lines=105> */
.L_x_152:
[----:B------:R-:W-:Y:S05]  /*5760*/  BSYNC B0 ;  /* 0x0000000000007941 */ /* 0x000fea0003800000 */
.L_x_150:
        /* <DEDUP_REMOVED lines=9> */
[----:B------:R-:W4:Y:S02]  /*5800*/  @P0 LDC.64 R4, c[0x0][0x230] ;  /* 0x00008c00ff040b82 */ /* 0x000f240000000a00 */
[----:B----4-:R-:W0:Y:S06]  /*5810*/  @P0 LDG.E R5, desc[UR8][R4.64] ;  /* 0x0000000804050981 */ /* 0x010e2c000c1e1900 */
[----:B------:R-:W4:Y:S01]  /*5820*/  S2UR UR5, SR_CgaCtaId ;  /* 0x00000000000579c3 */ /* 0x000f220000008800 */
[----:B------:R-:W-:Y:S01]  /*5830*/  UMOV UR4, 0x400 ;  /* 0x0000040000047882 */ /* 0x000fe20000000000 */
[----:B-1----:R-:W-:Y:S01]  /*5840*/  IMAD.WIDE.U32 R6, R9, 0x4, R6 ;  /* 0x0000000409067825 */ /* 0x002fe200078e0006 */
[----:B----4-:R-:W-:Y:S01]  /*5850*/  ULEA UR4, UR5, UR4, 0x18 ;  /* 0x0000000405047291 */ /* 0x010fe2000f8ec03f */
[----:B0-----:R-:W-:-:S05]  /*5860*/  @P0 FMNMX.FTZ R12, R12, R5, PT ;  /* 0x000000050c0c0209 */ /* 0x001fca0003810000 */
[----:B------:R-:W-:-:S05]  /*5870*/  FMUL.FTZ R12, R12, 0.0078740157186985015869 ;  /* 0x3c0102040c0c7820 */ /* 0x000fca0000410000 */
[----:B------:R-:W-:-:S05]  /*5880*/  FMNMX.FTZ R3, R12, 1.1920928955078125e-07, !PT ;  /* 0x340000000c037809 */ /* 0x000fca0007810000 */
[----:B------:R4:W-:Y:S04]  /*5890*/  STS [UR4+0xa4], R3 ;  /* 0x0000a403ff007988 */ /* 0x0009e80008000804 */
[----:B------:R4:W-:Y:S02]  /*58a0*/  STG.E desc[UR8][R6.64], R3 ;  /* 0x0000000306007986 */ /* 0x0009e4000c101908 */
.L_x_154:
[----:B------:R-:W-:Y:S05]  /*58b0*/  BSYNC B0 ;  /* 0x0000000000007941 */ /* 0x000fea0003800000 */
.L_x_153:
        /* <DEDUP_REMOVED lines=11> */
[----:B----4-:R-:W-:Y:S01]  /*5970*/  IMAD.U32 R6, RZ, RZ, UR4 ;  /* 0x00000004ff067e24 */ /* 0x010fe2000f8e00ff */
[----:B0-----:R-:W-:Y:S01]  /*5980*/  ULEA UR7, UR11, UR7, 0x18 ;  /* 0x000000070b077291 */ /* 0x001fe2000f8ec03f */
[----:B------:R-:W-:-:S03]  /*5990*/  IMAD.U32 R7, RZ, RZ, UR5 ;  /* 0x00000005ff077e24 */ /* 0x000fc6000f8e00ff */
[----:B------:R-:W-:Y:S01]  /*59a0*/  IMAD.U32 R5, RZ, RZ, UR6 ;  /* 0x00000006ff057e24 */ /* 0x000fe2000f8e00ff */
[----:B------:R-:W-:Y:S07]  /*59b0*/  @P0 EXIT ;  /* 0x000000000000094d */ /* 0x000fee0003800000 */
[----:B------:R-:W0:Y:S01]  /*59c0*/  LDS R3, [UR7+0xa4] ;  /* 0x0000a407ff037984 */ /* 0x000e220008000800 */
[----:B------:R-:W-:Y:S01]  /*59d0*/  IMAD.MOV.U32 R4, RZ, RZ, R6 ;  /* 0x000000ffff047224 */ /* 0x000fe200078e0006 */
[----:B0-----:R-:W0:Y:S06]  /*59e0*/  MUFU.RCP R3, R3 ;  /* 0x0000000300037308 */ /* 0x001e2c0000001000 */
.L_x_155:
[C---:B-1----:R-:W-:Y:S01]  /*59f0*/  IMAD.WIDE.U32 R12, R17.reuse, 0x8, R24 ;  /* 0x00000008110c7825 */ /* 0x042fe200078e0018 */
[----:B------:R-:W1:Y:S03]  /*5a00*/  LDC.64 R6, c[0x0][0x228] ;  /* 0x00008a00ff067b82 */ /* 0x000e660000000a00 */
[C---:B------:R-:W-:Y:S02]  /*5a10*/  IMAD.WIDE.U32 R8, R17.reuse, 0x8, R22 ;  /* 0x0000000811087825 */ /* 0x040fe400078e0016 */
[----:B------:R-:W4:Y:S04]  /*5a20*/  LDG.E.64.CONSTANT R12, desc[UR8][R12.64] ;  /* 0x000000080c0c7981 */ /* 0x000f28000c1e9b00 */
[----:B------:R-:W5:Y:S01]  /*5a30*/  LDG.E.64 R14, desc[UR8][R8.64] ;  /* 0x00000008080e7981 */ /* 0x000f62000c1e1b00 */
[----:B-1----:R-:W-:-:S06]  /*5a40*/  IMAD.WIDE.U32 R10, R17, 0x8, R6 ;  /* 0x00000008110a7825 */ /* 0x002fcc00078e0006 */
[----:B------:R-:W3:Y:S01]  /*5a50*/  LDG.E.64.CONSTANT R10, desc[UR8][R10.64] ;  /* 0x000000080a0a7981 */ /* 0x000ee2000c1e9b00 */
[C---:B----4-:R-:W-:Y:S01]  /*5a60*/  IMAD.U32 R21, R12.reuse, 0x10000, RZ ;  /* 0x000100000c157824 */ /* 0x050fe200078e00ff */
[----:B------:R-:W-:Y:S01]  /*5a70*/  PRMT R12, R12, 0x7632, R12 ;  /* 0x000076320c0c7816 */ /* 0x000fe2000000000c */
[C---:B------:R-:W-:Y:S01]  /*5a80*/  IMAD.U32 R19, R13.reuse, 0x10000, RZ ;  /* 0x000100000d137824 */ /* 0x040fe200078e00ff */
[----:B------:R-:W-:Y:S01]  /*5a90*/  PRMT R13, R13, 0x7632, R13 ;  /* 0x000076320d0d7816 */ /* 0x000fe2000000000d */
[C---:B-----5:R-:W-:Y:S02]  /*5aa0*/  IMAD.U32 R18, R14.reuse, 0x10000, RZ ;  /* 0x000100000e127824 */ /* 0x060fe400078e00ff */
[----:B--2---:R-:W-:Y:S01]  /*5ab0*/  IMAD.U32 R20, R15, 0x10000, RZ ;  /* 0x000100000f147824 */ /* 0x004fe200078e00ff */
[----:B------:R-:W-:Y:S01]  /*5ac0*/  PRMT R15, R14, 0x7632, R15 ;  /* 0x000076320e0f7816 */ /* 0x000fe2000000000f */
[----:B------:R-:W-:Y:S01]  /*5ad0*/  FADD.FTZ R21, R21, R18 ;  /* 0x0000001215157221 */ /* 0x000fe20000010000 */
[----:B------:R-:W-:-:S02]  /*5ae0*/  IMAD.U32 R12, R12, 0x10000, RZ ;  /* 0x000100000c0c7824 */ /* 0x000fc400078e00ff */
[----:B------:R-:W-:Y:S01]  /*5af0*/  FADD.FTZ R19, R19, R20 ;  /* 0x0000001413137221 */ /* 0x000fe20000010000 */
[C---:B------:R-:W-:Y:S01]  /*5b00*/  PRMT R18, R15.reuse, 0x7632, R18 ;  /* 0x000076320f127816 */ /* 0x040fe20000000012 */
[C---:B---3--:R-:W-:Y:S01]  /*5b10*/  FMUL.FTZ R26, R16.reuse, R21 ;  /* 0x00000015101a7220 */ /* 0x048fe20000410000 */
[----:B------:R-:W-:Y:S02]  /*5b20*/  IMAD.U32 R27, R15, 0x10000, RZ ;  /* 0x000100000f1b7824 */ /* 0x000fe400078e00ff */
[----:B------:R-:W-:Y:S01]  /*5b30*/  FMUL.FTZ R28, R16, R19 ;  /* 0x00000013101c7220 */ /* 0x000fe20000410000 */
[----:B------:R-:W-:Y:S01]  /*5b40*/  IMAD.U32 R15, R13, 0x10000, RZ ;  /* 0x000100000d0f7824 */ /* 0x000fe200078e00ff */
[----:B------:R-:W1:Y:S01]  /*5b50*/  F2F.BF16.F32 R14, R26 ;  /* 0x0000001a000e7304 */ /* 0x000e620000202000 */
[----:B------:R-:W-:Y:S02]  /*5b60*/  IMAD.U32 R20, R18, 0x10000, RZ ;  /* 0x0001000012147824 */ /* 0x000fe400078e00ff */
[----:B------:R-:W-:-:S02]  /*5b70*/  FADD.FTZ R13, R12, R27 ;  /* 0x0000001b0c0d7221 */ /* 0x000fc40000010000 */
[----:B------:R-:W-:Y:S02]  /*5b80*/  FADD.FTZ R12, R15, R20 ;  /* 0x000000140f0c7221 */ /* 0x000fe40000010000 */
[C---:B------:R-:W-:Y:S01]  /*5b90*/  FMUL.FTZ R15, R16.reuse, R13 ;  /* 0x0000000d100f7220 */ /* 0x040fe20000410000 */
[----:B------:R-:W2:Y:S01]  /*5ba0*/  F2F.BF16.F32 R18, R28 ;  /* 0x0000001c00127304 */ /* 0x000ea20000202000 */
[----:B------:R-:W-:Y:S01]  /*5bb0*/  FMUL.FTZ R29, R16, R12 ;  /* 0x0000000c101d7220 */ /* 0x000fe20000410000 */
[C---:B------:R-:W-:Y:S01]  /*5bc0*/  IMAD.U32 R27, R10.reuse, 0x10000, RZ ;  /* 0x000100000a1b7824 */ /* 0x040fe200078e00ff */
[----:B------:R-:W-:Y:S02]  /*5bd0*/  PRMT R10, R10, 0x7632, R10 ;  /* 0x000076320a0a7816 */ /* 0x000fe4000000000a */
[----:B------:R-:W-:Y:S01]  /*5be0*/  F2FP.BF16.F32.PACK_AB R19, R12, R19 ;  /* 0x000000130c13723e */ /* 0x000fe200000010ff */
[----:B-1----:R-:W-:Y:S02]  /*5bf0*/  IMAD.U32 R20, R14, 0x10000, RZ ;  /* 0x000100000e147824 */ /* 0x002fe400078e00ff */
[----:B------:R-:W1:Y:S02]  /*5c00*/  F2F.BF16.F32 R15, R15 ;  /* 0x0000000f000f7304 */ /* 0x000e640000202000 */
[----:B------:R-:W-:Y:S01]  /*5c10*/  FMUL.FTZ R20, R20, R27 ;  /* 0x0000001b14147220 */ /* 0x000fe20000410000 */
[C---:B------:R-:W-:Y:S01]  /*5c20*/  IMAD.U32 R27, R11.reuse, 0x10000, RZ ;  /* 0x000100000b1b7824 */ /* 0x040fe200078e00ff */
[----:B------:R-:W-:Y:S01]  /*5c30*/  PRMT R11, R11, 0x7632, R11 ;  /* 0x000076320b0b7816 */ /* 0x000fe2000000000b */
[----:B--2---:R-:W-:-:S03]  /*5c40*/  IMAD.U32 R26, R18, 0x10000, RZ ;  /* 0x00010000121a7824 */ /* 0x004fc600078e00ff */
[----:B------:R-:W2:Y:S01]  /*5c50*/  F2F.BF16.F32 R14, R29 ;  /* 0x0000001d000e7304 */ /* 0x000ea20000202000 */
[----:B------:R-:W-:Y:S01]  /*5c60*/  FMUL.FTZ R27, R26, R27 ;  /* 0x0000001b1a1b7220 */ /* 0x000fe20000410000 */
[----:B------:R-:W-:Y:S02]  /*5c70*/  IMAD.U32 R26, R10, 0x10000, RZ ;  /* 0x000100000a1a7824 */ /* 0x000fe400078e00ff */
[----:B-1----:R-:W-:-:S04]  /*5c80*/  IMAD.U32 R15, R15, 0x10000, RZ ;  /* 0x000100000f0f7824 */ /* 0x002fc800078e00ff */
[----:B------:R-:W1:Y:S01]  /*5c90*/  F2F.BF16.F32 R18, R20 ;  /* 0x0000001400127304 */ /* 0x000e620000202000 */
[----:B------:R-:W-:Y:S01]  /*5ca0*/  FMUL.FTZ R15, R15, R26 ;  /* 0x0000001a0f0f7220 */ /* 0x000fe20000410000 */
[----:B------:R-:W-:Y:S02]  /*5cb0*/  IMAD.U32 R26, R11, 0x10000, RZ ;  /* 0x000100000b1a7824 */ /* 0x000fe400078e00ff */
[----:B--2---:R-:W-:-:S04]  /*5cc0*/  IMAD.U32 R11, R14, 0x10000, RZ ;  /* 0x000100000e0b7824 */ /* 0x004fc800078e00ff */
[----:B------:R-:W2:Y:S01]  /*5cd0*/  F2F.BF16.F32 R10, R27 ;  /* 0x0000001b000a7304 */ /* 0x000ea20000202000 */
[----:B------:R-:W-:Y:S01]  /*5ce0*/  FMUL.FTZ R28, R11, R26 ;  /* 0x0000001a0b1c7220 */ /* 0x000fe20000410000 */
[----:B-1----:R-:W-:-:S06]  /*5cf0*/  IMAD.U32 R18, R18, 0x10000, RZ ;  /* 0x0001000012127824 */ /* 0x002fcc00078e00ff */
[----:B------:R-:W1:Y:S01]  /*5d00*/  F2F.BF16.F32 R14, R15 ;  /* 0x0000000f000e7304 */ /* 0x000e620000202000 */
[----:B0-----:R-:W-:Y:S01]  /*5d10*/  FMUL.FTZ R18, R3, R18 ;  /* 0x0000001203127220 */ /* 0x001fe20000410000 */
[----:B--2---:R-:W-:-:S06]  /*5d20*/  IMAD.U32 R26, R10, 0x10000, RZ ;  /* 0x000100000a1a7824 */ /* 0x004fcc00078e00ff */
[----:B------:R-:W0:Y:S01]  /*5d30*/  F2F.BF16.F32 R11, R28 ;  /* 0x0000001c000b7304 */ /* 0x000e220000202000 */
[----:B-1----:R-:W-:Y:S02]  /*5d40*/  IMAD.U32 R20, R14, 0x10000, RZ ;  /* 0x000100000e147824 */ /* 0x002fe400078e00ff */
[----:B------:R-:W-:-:S05]  /*5d50*/  FMUL.FTZ R14, R3, R26 ;  /* 0x0000001a030e7220 */ /* 0x000fca0000410000 */
[----:B------:R1:W-:Y:S01]  /*5d60*/  F2I.S8.NTZ R10, R18 ;  /* 0x00000012000a7305 */ /* 0x0003e20000202100 */
[----:B------:R-:W-:Y:S01]  /*5d70*/  FMUL.FTZ R20, R3, R20 ;  /* 0x0000001403147220 */ /* 0x000fe20000410000 */
[----:B0-----:R-:W-:-:S06]  /*5d80*/  IMAD.U32 R26, R11, 0x10000, RZ ;  /* 0x000100000b1a7824 */ /* 0x001fcc00078e00ff */
[----:B------:R-:W0:Y:S01]  /*5d90*/  F2I.S8.NTZ R11, R20 ;  /* 0x00000014000b7305 */ /* 0x000e220000202100 */
[----:B-1----:R-:W-:Y:S01]  /*5da0*/  F2FP.BF16.F32.PACK_AB R18, R13, R21 ;  /* 0x000000150d12723e */ /* 0x002fe200000010ff */
[----:B------:R-:W-:Y:S01]  /*5db0*/  FMUL.FTZ R26, R3, R26 ;  /* 0x0000001a031a7220 */ /* 0x000fe20000410000 */
[----:B------:R-:W-:-:S03]  /*5dc0*/  IMAD.WIDE.U32 R12, R17, 0x4, R4 ;  /* 0x00000004110c7825 */ /* 0x000fc600078e0004 */
[----:B------:R1:W-:Y:S02]  /*5dd0*/  STG.E.64 desc[UR8][R8.64], R18 ;  /* 0x0000001208007986 */ /* 0x0003e4000c101b08 */
[----:B------:R-:W2:Y:S01]  /*5de0*/  F2I.S8.NTZ R14, R14 ;  /* 0x0000000e000e7305 */ /* 0x000ea20000202100 */
[----:B0-----:R-:W-:-:S07]  /*5df0*/  PRMT R15, R11, 0x7604, R10 ;  /* 0x000076040b0f7816 */ /* 0x001fce000000000a */
[----:B------:R-:W0:Y:S01]  /*5e00*/  F2I.S8.NTZ R26, R26 ;  /* 0x0000001a001a7305 */ /* 0x000e220000202100 */
[----:B------:R-:W-:-:S05]  /*5e10*/  IMAD.IADD R11, R2, 0x1, R17 ;  /* 0x00000001020b7824 */ /* 0x000fca00078e0211 */
[----:B------:R-:W-:Y:S02]  /*5e20*/  ISETP.GE.U32.AND P0, PT, R11, R0, PT ;  /* 0x000000000b00720c */ /* 0x000fe40003f06070 */
[----:B--2---:R-:W-:-:S04]  /*5e30*/  PRMT R15, R14, 0x7054, R15 ;  /* 0x000070540e0f7816 */ /* 0x004fc8000000000f */
[----:B0-----:R-:W-:-:S05]  /*5e40*/  PRMT R15, R26, 0x654, R15 ;  /* 0x000006541a0f7816 */ /* 0x001fca000000000f */
[----:B------:R1:W-:Y:S02]  /*5e50*/  STG.E desc[UR8][R12.64], R15 ;  /* 0x0000000f0c007986 */ /* 0x0003e4000c101908 */
[----:B------:R-:W-:Y:S05]  /*5e60*/  @P0 EXIT ;  /* 0x000000000000094d */ /* 0x000fea0003800000 */
[----:B-1----:R-:W-:-:S04]  /*5e70*/  IMAD.WIDE.U32 R14, R11, 0x8, R24 ;  /* 0x000000080b0e7825 */ /* 0x002fc800078e0018 */
[C---:B------:R-:W-:Y:S02]  /*5e80*/  IMAD.WIDE.U32 R8, R11.reuse, 0x8, R22 ;  /* 0x000000080b087825 */ /* 0x040fe400078e0016 */
[----:B------:R-:W2:Y:S04]  /*5e90*/  LDG.E.64.CONSTANT R14, desc[UR8][R14.64] ;  /* 0x000000080e0e7981 */ /* 0x000ea8000c1e9b00 */
[----:B------:R-:W3:Y:S01]  /*5ea0*/  LDG.E.64 R18, desc[UR8][R8.64] ;  /* 0x0000000808127981 */ /* 0x000ee2000c1e1b00 */
[----:B------:R-:W-:-:S06]  /*5eb0*/  IMAD.WIDE.U32 R12, R11, 0x8, R6 ;  /* 0x000000080b0c7825 */ /* 0x000fcc00078e0006 */
[----:B------:R-:W4:Y:S01]  /*5ec0*/  LDG.E.64.CONSTANT R12, desc[UR8][R12.64] ;  /* 0x000000080c0c7981 */ /* 0x000f22000c1e9b00 */
[----:B--2---:R-:W-:Y:S02]  /*5ed0*/  IMAD.U32 R21, R14, 0x10000, RZ ;  /* 0x000100000e157824 */ /* 0x004fe400078e00ff */
[----:B------:R-:W-:Y:S02]  /*5ee0*/  IMAD.U32 R17, R15, 0x10000, RZ ;  /* 0x000100000f117824 */ /* 0x000fe400078e00ff */
[C---:B---3--:R-:W-:Y:S01]  /*5ef0*/  IMAD.U32 R10, R18.reuse, 0x10000, RZ ;  /* 0x00010000120a7824 */ /* 0x048fe200078e00ff */
[----:B------:R-:W-:Y:S01]  /*5f00*/  PRMT R18, R18, 0x7632, R18 ;  /* 0x0000763212127816 */ /* 0x000fe20000000012 */
[C---:B------:R-:W-:Y:S01]  /*5f10*/  IMAD.U32 R20, R19.reuse, 0x10000, RZ ;  /* 0x0001000013147824 */ /* 0x040fe200078e00ff */
[----:B------:R-:W-:Y:S01]  /*5f20*/  PRMT R19, R19, 0x7632, R19 ;  /* 0x0000763213137816 */ /* 0x000fe20000000013 */
[--C-:B------:R-:W-:Y:S01]  /*5f30*/  FADD.FTZ R21, R21, R10.reuse ;  /* 0x0000000a15157221 */ /* 0x100fe20000010000 */
[----:B------:R-:W-:Y:S01]  /*5f40*/  PRMT R10, R14, 0x7632, R10 ;  /* 0x000076320e0a7816 */ /* 0x000fe2000000000a */
[----:B------:R-:W-:Y:S01]  /*5f50*/  IMAD.U32 R27, R18, 0x10000, RZ ;  /* 0x00010000121b7824 */ /* 0x000fe200078e00ff */
[----:B------:R-:W-:Y:S01]  /*5f60*/  PRMT R14, R15, 0x7632, R14 ;  /* 0x000076320f0e7816 */ /* 0x000fe2000000000e */
[----:B------:R-:W-:Y:S01]  /*5f70*/  FMUL.FTZ R15, R16, R21 ;  /* 0x00000015100f7220 */ /* 0x000fe20000410000 */
[----:B------:R-:W-:Y:S01]  /*5f80*/  FADD.FTZ R17, R17, R20 ;  /* 0x0000001411117221 */ /* 0x000fe20000010000 */
[----:B------:R-:W-:-:S02]  /*5f90*/  IMAD.U32 R10, R10, 0x10000, RZ ;  /* 0x000100000a0a7824 */ /* 0x000fc400078e00ff */
[----:B------:R-:W-:Y:S02]  /*5fa0*/  IMAD.U32 R18, R14, 0x10000, RZ ;  /* 0x000100000e127824 */ /* 0x000fe400078e00ff */
[----:B------:R-:W-:Y:S01]  /*5fb0*/  FMUL.FTZ R26, R16, R17 ;  /* 0x00000011101a7220 */ /* 0x000fe20000410000 */
[----:B------:R-:W-:Y:S01]  /*5fc0*/  IMAD.U32 R29, R19, 0x10000, RZ ;  /* 0x00010000131d7824 */ /* 0x000fe200078e00ff */
[----:B------:R-:W0:Y:S01]  /*5fd0*/  F2F.BF16.F32 R15, R15 ;  /* 0x0000000f000f7304 */ /* 0x000e220000202000 */
[----:B------:R-:W-:Y:S01]  /*5fe0*/  FADD.FTZ R14, R10, R27 ;  /* 0x0000001b0a0e7221 */ /* 0x000fe20000010000 */
[----:B----4-:R-:W-:Y:S02]  /*5ff0*/  IMAD.U32 R27, R12, 0x10000, RZ ;  /* 0x000100000c1b7824 */ /* 0x010fe400078e00ff */
[----:B------:R-:W-:Y:S01]  /*6000*/  FADD.FTZ R10, R18, R29 ;  /* 0x0000001d120a7221 */ /* 0x000fe20000010000 */
[----:B------:R-:W-:Y:S01]  /*6010*/  PRMT R12, R12, 0x7632, R12 ;  /* 0x000076320c0c7816 */ /* 0x000fe2000000000c */
[----:B------:R-:W-:Y:S01]  /*6020*/  FMUL.FTZ R18, R16, R14 ;  /* 0x0000000e10127220 */ /* 0x000fe20000410000 */
[----:B------:R-:W-:Y:S01]  /*6030*/  F2FP.BF16.F32.PACK_AB R14, R14, R21 ;  /* 0x000000150e0e723e */ /* 0x000fe200000010ff */
[----:B------:R-:W-:Y:S01]  /*6040*/  FMUL.FTZ R28, R16, R10 ;  /* 0x0000000a101c7220 */ /* 0x000fe20000410000 */
[----:B------:R1:W2:Y:S01]  /*6050*/  F2F.BF16.F32 R19, R26 ;  /* 0x0000001a00137304 */ /* 0x0002a20000202000 */
[----:B0-----:R-:W-:-:S07]  /*6060*/  IMAD.U32 R20, R15, 0x10000, RZ ;  /* 0x000100000f147824 */ /* 0x001fce00078e00ff */
[----:B------:R-:W0:Y:S01]  /*6070*/  F2F.BF16.F32 R18, R18 ;  /* 0x0000001200127304 */ /* 0x000e220000202000 */
[C---:B-1----:R-:W-:Y:S01]  /*6080*/  IMAD.U32 R26, R13.reuse, 0x10000, RZ ;  /* 0x000100000d1a7824 */ /* 0x042fe200078e00ff */
[----:B------:R-:W-:Y:S01]  /*6090*/  PRMT R13, R13, 0x7632, R13 ;  /* 0x000076320d0d7816 */ /* 0x000fe2000000000d */
[----:B------:R-:W-:Y:S01]  /*60a0*/  FMUL.FTZ R20, R20, R27 ;  /* 0x0000001b14147220 */ /* 0x000fe20000410000 */
[----:B--2---:R-:W-:-:S04]  /*60b0*/  IMAD.U32 R27, R19, 0x10000, RZ ;  /* 0x00010000131b7824 */ /* 0x004fc800078e00ff */
[----:B------:R-:W1:Y:S01]  /*60c0*/  F2F.BF16.F32 R15, R28 ;  /* 0x0000001c000f7304 */ /* 0x000e620000202000 */
[----:B------:R-:W-:Y:S01]  /*60d0*/  FMUL.FTZ R26, R27, R26 ;  /* 0x0000001a1b1a7220 */ /* 0x000fe20000410000 */
[----:B------:R-:W-:Y:S02]  /*60e0*/  IMAD.U32 R27, R12, 0x10000, RZ ;  /* 0x000100000c1b7824 */ /* 0x000fe400078e00ff */
[----:B0-----:R-:W-:-:S04]  /*60f0*/  IMAD.U32 R18, R18, 0x10000, RZ ;  /* 0x0001000012127824 */ /* 0x001fc800078e00ff */
[----:B------:R-:W0:Y:S01]  /*6100*/  F2F.BF16.F32 R19, R20 ;  /* 0x0000001400137304 */ /* 0x000e220000202000 */
[----:B------:R-:W-:Y:S01]  /*6110*/  FMUL.FTZ R27, R18, R27 ;  /* 0x0000001b121b7220 */ /* 0x000fe20000410000 */
[----:B------:R-:W-:Y:S02]  /*6120*/  IMAD.U32 R18, R13, 0x10000, RZ ;  /* 0x000100000d127824 */ /* 0x000fe400078e00ff */
[----:B-1----:R-:W-:-:S04]  /*6130*/  IMAD.U32 R13, R15, 0x10000, RZ ;  /* 0x000100000f0d7824 */ /* 0x002fc800078e00ff */
[----:B------:R-:W1:Y:S01]  /*6140*/  F2F.BF16.F32 R12, R26 ;  /* 0x0000001a000c7304 */ /* 0x000e620000202000 */
[----:B------:R-:W-:Y:S01]  /*6150*/  FMUL.FTZ R29, R13, R18 ;  /* 0x000000120d1d7220 */ /* 0x000fe20000410000 */
[----:B0-----:R-:W-:-:S06]  /*6160*/  IMAD.U32 R18, R19, 0x10000, RZ ;  /* 0x0001000013127824 */ /* 0x001fcc00078e00ff */
[----:B------:R-:W0:Y:S01]  /*6170*/  F2F.BF16.F32 R15, R27 ;  /* 0x0000001b000f7304 */ /* 0x000e220000202000 */
[----:B------:R-:W-:Y:S01]  /*6180*/  FMUL.FTZ R18, R3, R18 ;  /* 0x0000001203127220 */ /* 0x000fe20000410000 */
[----:B-1----:R-:W-:-:S06]  /*6190*/  IMAD.U32 R28, R12, 0x10000, RZ ;  /* 0x000100000c1c7824 */ /* 0x002fcc00078e00ff */
[----:B------:R-:W1:Y:S01]  /*61a0*/  F2F.BF16.F32 R13, R29 ;  /* 0x0000001d000d7304 */ /* 0x000e620000202000 */
[----:B0-----:R-:W-:-:S07]  /*61b0*/  IMAD.U32 R20, R15, 0x10000, RZ ;  /* 0x000100000f147824 */ /* 0x001fce00078e00ff */
[----:B------:R-:W-:Y:S01]  /*61c0*/  F2I.S8.NTZ R12, R18 ;  /* 0x00000012000c7305 */ /* 0x000fe20000202100 */
[C---:B------:R-:W-:Y:S01]  /*61d0*/  FMUL.FTZ R15, R3.reuse, R28 ;  /* 0x0000001c030f7220 */ /* 0x040fe20000410000 */
[----:B------:R-:W-:Y:S01]  /*61e0*/  FMUL.FTZ R20, R3, R20 ;  /* 0x0000001403147220 */ /* 0x000fe20000410000 */
[----:B-1----:R-:W-:-:S05]  /*61f0*/  IMAD.U32 R26, R13, 0x10000, RZ ;  /* 0x000100000d1a7824 */ /* 0x002fca00078e00ff */
[----:B------:R-:W-:Y:S01]  /*6200*/  F2I.S8.NTZ R15, R15 ;  /* 0x0000000f000f7305 */ /* 0x000fe20000202100 */
[----:B------:R-:W-:-:S07]  /*6210*/  FMUL.FTZ R26, R3, R26 ;  /* 0x0000001a031a7220 */ /* 0x000fce0000410000 */
[----:B------:R-:W0:Y:S08]  /*6220*/  F2I.S8.NTZ R13, R20 ;  /* 0x00000014000d7305 */ /* 0x000e300000202100 */
[----:B------:R-:W1:Y:S01]  /*6230*/  F2I.S8.NTZ R26, R26 ;  /* 0x0000001a001a7305 */ /* 0x000e620000202100 */
[----:B0-----:R-:W-:Y:S01]  /*6240*/  PRMT R12, R13, 0x7604, R12 ;  /* 0x000076040d0c7816 */ /* 0x001fe2000000000c */
[----:B------:R-:W-:-:S03]  /*6250*/  IMAD.IADD R13, R11, 0x1, R2 ;  /* 0x000000010b0d7824 */ /* 0x000fc600078e0202 */
[----:B------:R-:W-:Y:S02]  /*6260*/  PRMT R19, R15, 0x7054, R12 ;  /* 0x000070540f137816 */ /* 0x000fe4000000000c */
[----:B------:R-:W-:Y:S02]  /*6270*/  ISETP.GE.U32.AND P0, PT, R13, R0, PT ;  /* 0x000000000d00720c */ /* 0x000fe40003f06070 */
[----:B------:R-:W-:Y:S01]  /*6280*/  F2FP.BF16.F32.PACK_AB R15, R10, R17 ;  /* 0x000000110a0f723e */ /* 0x000fe200000010ff */
[----:B------:R-:W-:Y:S01]  /*6290*/  IMAD.WIDE.U32 R10, R11, 0x4, R4 ;  /* 0x000000040b0a7825 */ /* 0x000fe200078e0004 */
[----:B-1----:R-:W-:-:S03]  /*62a0*/  PRMT R19, R26, 0x654, R19 ;  /* 0x000006541a137816 */ /* 0x002fc60000000013 */
[----:B------:R0:W-:Y:S04]  /*62b0*/  STG.E.64 desc[UR8][R8.64], R14 ;  /* 0x0000000e08007986 */ /* 0x0001e8000c101b08 */
[----:B------:R0:W-:Y:S02]  /*62c0*/  STG.E desc[UR8][R10.64], R19 ;  /* 0x000000130a007986 */ /* 0x0001e4000c101908 */
[----:B------:R-:W-:Y:S05]  /*62d0*/  @P0 EXIT ;  /* 0x000000000000094d */ /* 0x000fea0003800000 */
[----:B0-----:R-:W-:-:S04]  /*62e0*/  IMAD.WIDE.U32 R10, R13, 0x8, R24 ;  /* 0x000000080d0a7825 */ /* 0x001fc800078e0018 */
[C---:B------:R-:W-:Y:S02]  /*62f0*/  IMAD.WIDE.U32 R8, R13.reuse, 0x8, R22 ;  /* 0x000000080d087825 */ /* 0x040fe400078e0016 */
[----:B------:R-:W2:Y:S04]  /*6300*/  LDG.E.64.CONSTANT R10, desc[UR8][R10.64] ;  /* 0x000000080a0a7981 */ /* 0x000ea8000c1e9b00 */
[----:B------:R-:W3:Y:S01]  /*6310*/  LDG.E.64 R18, desc[UR8][R8.64] ;  /* 0x0000000808127981 */ /* 0x000ee2000c1e1b00 */
[----:B------:R-:W-:-:S06]  /*6320*/  IMAD.WIDE.U32 R14, R13, 0x8, R6 ;  /* 0x000000080d0e7825 */ /* 0x000fcc00078e0006 */
[----:B------:R-:W4:Y:S01]  /*6330*/  LDG.E.64.CONSTANT R14, desc[UR8][R14.64] ;  /* 0x000000080e0e7981 */ /* 0x000f22000c1e9b00 */
[----:B--2---:R-:W-:Y:S02]  /*6340*/  IMAD.U32 R21, R10, 0x10000, RZ ;  /* 0x000100000a157824 */ /* 0x004fe400078e00ff */
[C---:B------:R-:W-:Y:S01]  /*6350*/  IMAD.U32 R17, R11.reuse, 0x10000, RZ ;  /* 0x000100000b117824 */ /* 0x040fe200078e00ff */
[----:B------:R-:W-:Y:S01]  /*6360*/  PRMT R11, R11, 0x7632, R11 ;  /* 0x000076320b0b7816 */ /* 0x000fe2000000000b */
[C---:B---3--:R-:W-:Y:S01]  /*6370*/  IMAD.U32 R12, R18.reuse, 0x10000, RZ ;  /* 0x00010000120c7824 */ /* 0x048fe200078e00ff */
[----:B------:R-:W-:Y:S01]  /*6380*/  PRMT R18, R18, 0x7632, R18 ;  /* 0x0000763212127816 */ /* 0x000fe20000000012 */
[C---:B------:R-:W-:Y:S01]  /*6390*/  IMAD.U32 R20, R19.reuse, 0x10000, RZ ;  /* 0x0001000013147824 */ /* 0x040fe200078e00ff */
[----:B------:R-:W-:Y:S01]  /*63a0*/  PRMT R19, R19, 0x7632, R19 ;  /* 0x0000763213137816 */ /* 0x000fe20000000013 */
[--C-:B------:R-:W-:Y:S01]  /*63b0*/  FADD.FTZ R21, R21, R12.reuse ;  /* 0x0000000c15157221 */ /* 0x100fe20000010000 */
[----:B------:R-:W-:Y:S01]  /*63c0*/  PRMT R12, R10, 0x7632, R12 ;  /* 0x000076320a0c7816 */ /* 0x000fe2000000000c */
[----:B------:R-:W-:Y:S01]  /*63d0*/  FADD.FTZ R17, R17, R20 ;  /* 0x0000001411117221 */ /* 0x000fe20000010000 */
[----:B------:R-:W-:-:S02]  /*63e0*/  IMAD.U32 R27, R18, 0x10000, RZ ;  /* 0x00010000121b7824 */ /* 0x000fc400078e00ff */
[C---:B------:R-:W-:Y:S01]  /*63f0*/  FMUL.FTZ R20, R16.reuse, R21 ;  /* 0x0000001510147220 */ /* 0x040fe20000410000 */
[----:B------:R-:W-:Y:S02]  /*6400*/  IMAD.U32 R11, R11, 0x10000, RZ ;  /* 0x000100000b0b7824 */ /* 0x000fe400078e00ff */
[----:B------:R-:W-:Y:S01]  /*6410*/  FMUL.FTZ R26, R16, R17 ;  /* 0x00000011101a7220 */ /* 0x000fe20000410000 */
[----:B------:R-:W-:Y:S02]  /*6420*/  IMAD.U32 R10, R12, 0x10000, RZ ;  /* 0x000100000c0a7824 */ /* 0x000fe400078e00ff */
[----:B------:R-:W0:Y:S01]  /*6430*/  F2F.BF16.F32 R12, R20 ;  /* 0x00000014000c7304 */ /* 0x000e220000202000 */
[----:B------:R-:W-:Y:S02]  /*6440*/  IMAD.U32 R18, R19, 0x10000, RZ ;  /* 0x0001000013127824 */ /* 0x000fe400078e00ff */
[----:B------:R-:W-:Y:S01]  /*6450*/  FADD.FTZ R10, R10, R27 ;  /* 0x0000001b0a0a7221 */ /* 0x000fe20000010000 */
[C---:B----4-:R-:W-:Y:S01]  /*6460*/  IMAD.U32 R27, R14.reuse, 0x10000, RZ ;  /* 0x000100000e1b7824 */ /* 0x050fe200078e00ff */
[----:B------:R-:W-:Y:S01]  /*6470*/  PRMT R14, R14, 0x7632, R14 ;  /* 0x000076320e0e7816 */ /* 0x000fe2000000000e */
[----:B------:R-:W-:Y:S01]  /*6480*/  FADD.FTZ R11, R11, R18 ;  /* 0x000000120b0b7221 */ /* 0x000fe20000010000 */
[----:B------:R-:W-:Y:S01]  /*6490*/  FMUL.FTZ R18, R16, R10 ;  /* 0x0000000a10127220 */ /* 0x000fe20000410000 */
[----:B------:R-:W-:Y:S01]  /*64a0*/  F2FP.BF16.F32.PACK_AB R10, R10, R21 ;  /* 0x000000150a0a723e */ /* 0x000fe200000010ff */
[----:B------:R1:W2:Y:S01]  /*64b0*/  F2F.BF16.F32 R19, R26 ;  /* 0x0000001a00137304 */ /* 0x0002a20000202000 */
[----:B------:R-:W-:Y:S01]  /*64c0*/  FMUL.FTZ R28, R16, R11 ;  /* 0x0000000b101c7220 */ /* 0x000fe20000410000 */
[----:B------:R-:W-:Y:S01]  /*64d0*/  F2FP.BF16.F32.PACK_AB R11, R11, R17 ;  /* 0x000000110b0b723e */ /* 0x000fe200000010ff */
[----:B------:R-:W-:-:S02]  /*64e0*/  IMAD.IADD R17, R13, 0x1, R2 ;  /* 0x000000010d117824 */ /* 0x000fc400078e0202 */
[----:B0-----:R-:W-:-:S03]  /*64f0*/  IMAD.U32 R20, R12, 0x10000, RZ ;  /* 0x000100000c147824 */ /* 0x001fc600078e00ff */
[----:B------:R-:W0:Y:S01]  /*6500*/  F2F.BF16.F32 R18, R18 ;  /* 0x0000001200127304 */ /* 0x000e220000202000 */
[C---:B-1----:R-:W-:Y:S01]  /*6510*/  IMAD.U32 R26, R15.reuse, 0x10000, RZ ;  /* 0x000100000f1a7824 */ /* 0x042fe200078e00ff */
[----:B------:R-:W-:Y:S01]  /*6520*/  PRMT R15, R15, 0x7632, R15 ;  /* 0x000076320f0f7816 */ /* 0x000fe2000000000f */
[----:B------:R-:W-:Y:S01]  /*6530*/  FMUL.FTZ R20, R20, R27 ;  /* 0x0000001b14147220 */ /* 0x000fe20000410000 */
[----:B------:R-:W-:Y:S01]  /*6540*/  ISETP.GE.U32.AND P0, PT, R17, R0, PT ;  /* 0x000000001100720c */ /* 0x000fe20003f06070 */
[----:B------:R1:W-:Y:S01]  /*6550*/  STG.E.64 desc[UR8][R8.64], R10 ;  /* 0x0000000a08007986 */ /* 0x0003e2000c101b08 */
[----:B--2---:R-:W-:Y:S02]  /*6560*/  IMAD.U32 R27, R19, 0x10000, RZ ;  /* 0x00010000131b7824 */ /* 0x004fe400078e00ff */
[----:B------:R-:W2:Y:S01]  /*6570*/  F2F.BF16.F32 R12, R28 ;  /* 0x0000001c000c7304 */ /* 0x000ea20000202000 */
[----:B------:R-:W-:Y:S02]  /*6580*/  IMAD.U32 R29, R15, 0x10000, RZ ;  /* 0x000100000f1d7824 */ /* 0x000fe400078e00ff */
[----:B------:R-:W-:Y:S01]  /*6590*/  FMUL.FTZ R26, R27, R26 ;  /* 0x0000001a1b1a7220 */ /* 0x000fe20000410000 */
[----:B------:R-:W-:-:S02]  /*65a0*/  IMAD.U32 R27, R14, 0x10000, RZ ;  /* 0x000100000e1b7824 */ /* 0x000fc400078e00ff */
[----:B0-----:R-:W-:Y:S02]  /*65b0*/  IMAD.U32 R18, R18, 0x10000, RZ ;  /* 0x0001000012127824 */ /* 0x001fe400078e00ff */
[----:B------:R-:W0:Y:S02]  /*65c0*/  F2F.BF16.F32 R19, R20 ;  /* 0x0000001400137304 */ /* 0x000e240000202000 */
[----:B------:R-:W-:Y:S01]  /*65d0*/  FMUL.FTZ R27, R18, R27 ;  /* 0x0000001b121b7220 */ /* 0x000fe20000410000 */
[----:B--2---:R-:W-:-:S05]  /*65e0*/  IMAD.U32 R12, R12, 0x10000, RZ ;  /* 0x000100000c0c7824 */ /* 0x004fca00078e00ff */
[----:B------:R-:W2:Y:S01]  /*65f0*/  F2F.BF16.F32 R15, R27 ;  /* 0x0000001b000f7304 */ /* 0x000ea20000202000 */
[----:B------:R-:W-:Y:S01]  /*6600*/  FMUL.FTZ R12, R12, R29 ;  /* 0x0000001d0c0c7220 */ /* 0x000fe20000410000 */
[----:B0-----:R-:W-:-:S06]  /*6610*/  IMAD.U32 R18, R19, 0x10000, RZ ;  /* 0x0001000013127824 */ /* 0x001fcc00078e00ff */
[----:B------:R-:W0:Y:S01]  /*6620*/  F2F.BF16.F32 R14, R26 ;  /* 0x0000001a000e7304 */ /* 0x000e220000202000 */
[----:B------:R-:W-:Y:S01]  /*6630*/  FMUL.FTZ R18, R3, R18 ;  /* 0x0000001203127220 */ /* 0x000fe20000410000 */
[----:B--2---:R-:W-:-:S06]  /*6640*/  IMAD.U32 R20, R15, 0x10000, RZ ;  /* 0x000100000f147824 */ /* 0x004fcc00078e00ff */
[----:B------:R-:W2:Y:S01]  /*6650*/  F2F.BF16.F32 R12, R12 ;  /* 0x0000000c000c7304 */ /* 0x000ea20000202000 */
[----:B------:R-:W-:Y:S01]  /*6660*/  FMUL.FTZ R20, R3, R20 ;  /* 0x0000001403147220 */ /* 0x000fe20000410000 */
[----:B0-----:R-:W-:-:S06]  /*6670*/  IMAD.U32 R28, R14, 0x10000, RZ ;  /* 0x000100000e1c7824 */ /* 0x001fcc00078e00ff */
[----:B------:R-:W-:Y:S01]  /*6680*/  F2I.S8.NTZ R15, R20 ;  /* 0x00000014000f7305 */ /* 0x000fe20000202100 */
[----:B------:R-:W-:Y:S01]  /*6690*/  FMUL.FTZ R28, R3, R28 ;  /* 0x0000001c031c7220 */ /* 0x000fe20000410000 */
[----:B--2---:R-:W-:-:S06]  /*66a0*/  IMAD.U32 R26, R12, 0x10000, RZ ;  /* 0x000100000c1a7824 */ /* 0x004fcc00078e00ff */
[----:B------:R-:W0:Y:S01]  /*66b0*/  F2I.S8.NTZ R14, R18 ;  /* 0x00000012000e7305 */ /* 0x000e220000202100 */
[----:B------:R-:W-:-:S07]  /*66c0*/  FMUL.FTZ R26, R3, R26 ;  /* 0x0000001a031a7220 */ /* 0x000fce0000410000 */
[----:B------:R-:W2:Y:S01]  /*66d0*/  F2I.S8.NTZ R28, R28 ;  /* 0x0000001c001c7305 */ /* 0x000ea20000202100 */
[----:B0-----:R-:W-:-:S07]  /*66e0*/  PRMT R15, R15, 0x7604, R14 ;  /* 0x000076040f0f7816 */ /* 0x001fce000000000e */
[----:B------:R-:W0:Y:S01]  /*66f0*/  F2I.S8.NTZ R26, R26 ;  /* 0x0000001a001a7305 */ /* 0x000e220000202100 */
[----:B--2---:R-:W-:-:S04]  /*6700*/  PRMT R15, R28, 0x7054, R15 ;  /* 0x000070541c0f7816 */ /* 0x004fc8000000000f */
[----:B0-----:R-:W-:Y:S01]  /*6710*/  PRMT R19, R26, 0x654, R15 ;  /* 0x000006541a137816 */ /* 0x001fe2000000000f */
[----:B------:R-:W-:-:S05]  /*6720*/  IMAD.WIDE.U32 R14, R13, 0x4, R4 ;  /* 0x000000040d0e7825 */ /* 0x000fca00078e0004 */
[----:B------:R1:W-:Y:S01]  /*6730*/  STG.E desc[UR8][R14.64], R19 ;  /* 0x000000130e007986 */ /* 0x0003e2000c101908 */
[----:B------:R-:W-:Y:S05]  /*6740*/  @P0 EXIT ;  /* 0x000000000000094d */ /* 0x000fea0003800000 */
[----:B------:R-:W-:-:S04]  /*6750*/  IMAD.WIDE.U32 R12, R17, 0x8, R24 ;  /* 0x00000008110c7825 */ /* 0x000fc800078e0018 */
[C---:B-1----:R-:W-:Y:S02]  /*6760*/  IMAD.WIDE.U32 R8, R17.reuse, 0x8, R22 ;  /* 0x0000000811087825 */ /* 0x042fe400078e0016 */
[----:B------:R-:W2:Y:S04]  /*6770*/  LDG.E.64.CONSTANT R12, desc[UR8][R12.64] ;  /* 0x000000080c0c7981 */ /* 0x000ea8000c1e9b00 */
[----:B------:R-:W3:Y:S01]  /*6780*/  LDG.E.64 R10, desc[UR8][R8.64] ;  /* 0x00000008080a7981 */ /* 0x000ee2000c1e1b00 */
[----:B------:R-:W-:-:S06]  /*6790*/  IMAD.WIDE.U32 R6, R17, 0x8, R6 ;  /* 0x0000000811067825 */ /* 0x000fcc00078e0006 */
[----:B------:R-:W4:Y:S01]  /*67a0*/  LDG.E.64.CONSTANT R6, desc[UR8][R6.64] ;  /* 0x0000000806067981 */ /* 0x000f22000c1e9b00 */
[----:B--2---:R-:W-:Y:S02]  /*67b0*/  IMAD.U32 R15, R12, 0x10000, RZ ;  /* 0x000100000c0f7824 */ /* 0x004fe400078e00ff */
[C---:B------:R-:W-:Y:S01]  /*67c0*/  IMAD.U32 R19, R13.reuse, 0x10000, RZ ;  /* 0x000100000d137824 */ /* 0x040fe200078e00ff */
[----:B------:R-:W-:Y:S01]  /*67d0*/  PRMT R13, R13, 0x7632, R13 ;  /* 0x000076320d0d7816 */ /* 0x000fe2000000000d */
[----:B---3--:R-:W-:Y:S01]  /*67e0*/  IMAD.U32 R14, R10, 0x10000, RZ ;  /* 0x000100000a0e7824 */ /* 0x008fe200078e00ff */
[----:B------:R-:W-:-:S03]  /*67f0*/  PRMT R10, R12, 0x7632, R10 ;  /* 0x000076320c0a7816 */ /* 0x000fc6000000000a */
[----:B------:R-:W-:Y:S01]  /*6800*/  FADD.FTZ R15, R15, R14 ;  /* 0x0000000e0f0f7221 */ /* 0x000fe20000010000 */
[----:B------:R-:W-:Y:S01]  /*6810*/  IMAD.U32 R14, R11, 0x10000, RZ ;  /* 0x000100000b0e7824 */ /* 0x000fe200078e00ff */
[C---:B------:R-:W-:Y:S01]  /*6820*/  PRMT R11, R10.reuse, 0x7632, R11 ;  /* 0x000076320a0b7816 */ /* 0x040fe2000000000b */
[----:B------:R-:W-:Y:S02]  /*6830*/  IMAD.U32 R10, R10, 0x10000, RZ ;  /* 0x000100000a0a7824 */ /* 0x000fe400078e00ff */
[C---:B------:R-:W-:Y:S01]  /*6840*/  FMUL.FTZ R18, R16.reuse, R15 ;  /* 0x0000000f10127220 */ /* 0x040fe20000410000 */
[--C-:B------:R-:W-:Y:S01]  /*6850*/  FADD.FTZ R19, R19, R14.reuse ;  /* 0x0000000e13137221 */ /* 0x100fe20000010000 */
[C---:B------:R-:W-:Y:S01]  /*6860*/  PRMT R14, R11.reuse, 0x7632, R14 ;  /* 0x000076320b0e7816 */ /* 0x040fe2000000000e */
[----:B------:R-:W-:Y:S01]  /*6870*/  IMAD.U32 R21, R11, 0x10000, RZ ;  /* 0x000100000b157824 */ /* 0x000fe200078e00ff */
[----:B------:R-:W0:Y:S01]  /*6880*/  F2F.BF16.F32 R12, R18 ;  /* 0x00000012000c7304 */ /* 0x000e220000202000 */
[----:B------:R-:W-:Y:S01]  /*6890*/  FMUL.FTZ R26, R16, R19 ;  /* 0x00000013101a7220 */ /* 0x000fe20000410000 */
[----:B------:R-:W-:-:S02]  /*68a0*/  IMAD.U32 R11, R13, 0x10000, RZ ;  /* 0x000100000d0b7824 */ /* 0x000fc400078e00ff */
[----:B------:R-:W-:Y:S01]  /*68b0*/  FADD.FTZ R10, R10, R21 ;  /* 0x000000150a0a7221 */ /* 0x000fe20000010000 */
[----:B------:R-:W-:Y:S02]  /*68c0*/  IMAD.U32 R14, R14, 0x10000, RZ ;  /* 0x000100000e0e7824 */ /* 0x000fe400078e00ff */
[----:B----4-:R-:W-:Y:S02]  /*68d0*/  IMAD.U32 R21, R6, 0x10000, RZ ;  /* 0x0001000006157824 */ /* 0x010fe400078e00ff */
[----:B------:R-:W-:Y:S01]  /*68e0*/  FMUL.FTZ R20, R16, R10 ;  /* 0x0000000a10147220 */ /* 0x000fe20000410000 */
[----:B------:R-:W1:Y:S01]  /*68f0*/  F2F.BF16.F32 R13, R26 ;  /* 0x0000001a000d7304 */ /* 0x000e620000202000 */
[----:B------:R-:W-:Y:S01]  /*6900*/  FADD.FTZ R11, R11, R14 ;  /* 0x0000000e0b0b7221 */ /* 0x000fe20000010000 */
[C---:B------:R-:W-:Y:S01]  /*6910*/  IMAD.U32 R28, R7.reuse, 0x10000, RZ ;  /* 0x00010000071c7824 */ /* 0x040fe200078e00ff */
[----:B------:R-:W-:Y:S02]  /*6920*/  PRMT R6, R6, 0x7632, R6 ;  /* 0x0000763206067816 */ /* 0x000fe40000000006 */
[----:B------:R-:W-:Y:S01]  /*6930*/  FMUL.FTZ R27, R16, R11 ;  /* 0x0000000b101b7220 */ /* 0x000fe20000410000 */
[----:B------:R-:W-:Y:S01]  /*6940*/  PRMT R7, R7, 0x7632, R7 ;  /* 0x0000763207077816 */ /* 0x000fe20000000007 */
[----:B0-----:R-:W-:Y:S01]  /*6950*/  IMAD.U32 R18, R12, 0x10000, RZ ;  /* 0x000100000c127824 */ /* 0x001fe200078e00ff */
[----:B------:R-:W0:Y:S01]  /*6960*/  F2F.BF16.F32 R14, R20 ;  /* 0x00000014000e7304 */ /* 0x000e220000202000 */
[----:B------:R-:W-:-:S02]  /*6970*/  F2FP.BF16.F32.PACK_AB R10, R10, R15 ;  /* 0x0000000f0a0a723e */ /* 0x000fc400000010ff */
[----:B------:R-:W-:Y:S01]  /*6980*/  FMUL.FTZ R18, R18, R21 ;  /* 0x0000001512127220 */ /* 0x000fe20000410000 */
[----:B------:R-:W-:Y:S01]  /*6990*/  IMAD.U32 R7, R7, 0x10000, RZ ;  /* 0x0001000007077824 */ /* 0x000fe200078e00ff */
[----:B------:R-:W-:Y:S01]  /*69a0*/  F2FP.BF16.F32.PACK_AB R11, R11, R19 ;  /* 0x000000130b0b723e */ /* 0x000fe200000010ff */
[----:B-1----:R-:W-:Y:S02]  /*69b0*/  IMAD.U32 R21, R13, 0x10000, RZ ;  /* 0x000100000d157824 */ /* 0x002fe400078e00ff */
[----:B------:R-:W1:Y:S02]  /*69c0*/  F2F.BF16.F32 R12, R27 ;  /* 0x0000001b000c7304 */ /* 0x000e640000202000 */
[----:B------:R4:W-:Y:S01]  /*69d0*/  STG.E.64 desc[UR8][R8.64], R10 ;  /* 0x0000000a08007986 */ /* 0x0009e2000c101b08 */
[----:B------:R-:W-:Y:S01]  /*69e0*/  FMUL.FTZ R28, R21, R28 ;  /* 0x0000001c151c7220 */ /* 0x000fe20000410000 */
[----:B------:R-:W-:Y:S02]  /*69f0*/  IMAD.U32 R21, R6, 0x10000, RZ ;  /* 0x0001000006157824 */ /* 0x000fe400078e00ff */
[----:B0-----:R-:W-:-:S02]  /*6a00*/  IMAD.U32 R14, R14, 0x10000, RZ ;  /* 0x000100000e0e7824 */ /* 0x001fc400078e00ff */
[----:B------:R-:W0:Y:S02]  /*6a10*/  F2F.BF16.F32 R6, R28 ;  /* 0x0000001c00067304 */ /* 0x000e240000202000 */
[----:B------:R-:W-:Y:S01]  /*6a20*/  FMUL.FTZ R14, R14, R21 ;  /* 0x000000150e0e7220 */ /* 0x000fe20000410000 */
[----:B-1----:R-:W-:-:S05]  /*6a30*/  IMAD.U32 R12, R12, 0x10000, RZ ;  /* 0x000100000c0c7824 */ /* 0x002fca00078e00ff */
[----:B------:R0:W1:Y:S01]  /*6a40*/  F2F.BF16.F32 R13, R18 ;  /* 0x00000012000d7304 */ /* 0x0000620000202000 */
[----:B------:R-:W-:-:S07]  /*6a50*/  FMUL.FTZ R7, R12, R7 ;  /* 0x000000070c077220 */ /* 0x000fce0000410000 */
[----:B------:R-:W2:Y:S01]  /*6a60*/  F2F.BF16.F32 R14, R14 ;  /* 0x0000000e000e7304 */ /* 0x000ea20000202000 */
[----:B0-----:R-:W-:-:S04]  /*6a70*/  IMAD.U32 R18, R6, 0x10000, RZ ;  /* 0x0001000006127824 */ /* 0x001fc800078e00ff */
[----:B------:R-:W-:Y:S01]  /*6a80*/  FMUL.FTZ R18, R3, R18 ;  /* 0x0000001203127220 */ /* 0x000fe20000410000 */
[----:B-1----:R-:W-:Y:S02]  /*6a90*/  IMAD.U32 R12, R13, 0x10000, RZ ;  /* 0x000100000d0c7824 */ /* 0x002fe400078e00ff */
[----:B------:R-:W0:Y:S02]  /*6aa0*/  F2F.BF16.F32 R7, R7 ;  /* 0x0000000700077304 */ /* 0x000e240000202000 */
[----:B------:R-:W-:Y:S01]  /*6ab0*/  FMUL.FTZ R12, R3, R12 ;  /* 0x0000000c030c7220 */ /* 0x000fe20000410000 */
[----:B--2---:R-:W-:-:S05]  /*6ac0*/  IMAD.U32 R6, R14, 0x10000, RZ ;  /* 0x000100000e067824 */ /* 0x004fca00078e00ff */
[----:B------:R-:W-:Y:S01]  /*6ad0*/  F2I.S8.NTZ R18, R18 ;  /* 0x0000001200127305 */ /* 0x000fe20000202100 */
[----:B------:R-:W-:Y:S01]  /*6ae0*/  FMUL.FTZ R13, R3, R6 ;  /* 0x00000006030d7220 */ /* 0x000fe20000410000 */
[----:B0-----:R-:W-:-:S06]  /*6af0*/  IMAD.U32 R6, R7, 0x10000, RZ ;  /* 0x0001000007067824 */ /* 0x001fcc00078e00ff */
[----:B------:R-:W-:Y:S01]  /*6b00*/  F2I.S8.NTZ R12, R12 ;  /* 0x0000000c000c7305 */ /* 0x000fe20000202100 */
[----:B------:R-:W-:-:S07]  /*6b10*/  FMUL.FTZ R14, R3, R6 ;  /* 0x00000006030e7220 */ /* 0x000fce0000410000 */
[----:B------:R-:W0:Y:S08]  /*6b20*/  F2I.S8.NTZ R13, R13 ;  /* 0x0000000d000d7305 */ /* 0x000e300000202100 */
[----:B------:R-:W1:Y:S01]  /*6b30*/  F2I.S8.NTZ R14, R14 ;  /* 0x0000000e000e7305 */ /* 0x000e620000202100 */
[----:B0-----:R-:W-:-:S04]  /*6b40*/  PRMT R7, R13, 0x7604, R12 ;  /* 0x000076040d077816 */ /* 0x001fc8000000000c */
[----:B------:R-:W-:-:S04]  /*6b50*/  PRMT R7, R18, 0x7054, R7 ;  /* 0x0000705412077816 */ /* 0x000fc80000000007 */
[----:B-1----:R-:W-:Y:S01]  /*6b60*/  PRMT R15, R14, 0x654, R7 ;  /* 0x000006540e0f7816 */ /* 0x002fe20000000007 */
[----:B------:R-:W-:-:S04]  /*6b70*/  IMAD.WIDE.U32 R6, R17, 0x4, R4 ;  /* 0x0000000411067825 */ /* 0x000fc800078e0004 */
[----:B------:R-:W-:Y:S01]  /*6b80*/  IMAD.IADD R17, R17, 0x1, R2 ;  /* 0x0000000111117824 */ /* 0x000fe200078e0202 */
[----:B------:R4:W-:Y:S04]  /*6b90*/  STG.E desc[UR8][R6.64], R15 ;  /* 0x0000000f06007986 */ /* 0x0009e8000c101908 */
[----:B------:R-:W-:-:S13]  /*6ba0*/  ISETP.GE.U32.AND P0, PT, R17, R0, PT ;  /* 0x000000001100720c */ /* 0x000fda0003f06070 */
[----:B----4-:R-:W-:Y:S05]  /*6bb0*/  @!P0 BRA `(.L_x_155) ;  /* 0xffffffec008c8947 */ /* 0x010fea000383ffff */
[----:B------:R-:W-:Y:S05]  /*6bc0*/  EXIT ;  /* 0x000000000000794d */ /* 0x000fea0003800000 */
.L_x_156:
        /* <DEDUP_REMOVED lines=11> */
.L_x_3387:


//--------------------- .text._ZN4vllm39rms_norm_dynamic_per_token_quant_kernelIN3c108BFloat16ENS1_13Float8_e4m3fnELb1EEEvPT0_PfPKT_S9_PKffiiPS7_ --------------------------
	.section	.text._ZN4vllm39rms_norm_dynamic_per_token_quant_kernelIN3c108BFloat16ENS1_13Float8_e4m3fnELb1EEEvPT0_PfPKT_S9_PKffiiPS7_,"ax",@progbits
	.align	128
        .global         _ZN4vllm39rms_norm_dynamic_per_token_quant_kernelIN3c108BFloat16ENS1_13Float8_e4m3fnELb1EEEvPT0_PfPKT_S9_PKffiiPS7_
        .type           _ZN4vllm39rms_norm_dynamic_per_token_quant_kernelIN3c108BFloat16ENS1_13Float8_e4m3fnELb1EEEvPT0_PfPKT_S9_PKffiiPS7_,@function
        .size           _ZN4vllm39rms_norm_dynamic_per_token_quant_kernelIN3c108BFloat16ENS1_13Float8_e4m3fnELb1EEEvPT0_PfPKT_S9_PKffiiPS7_,(.L_x_3388 - _ZN4vllm39rms_norm_dynamic_per_token_quant_kernelIN3c108BFloat16ENS1_13Float8_e4m3fnELb1EEEvPT0_PfPKT_S9_PKffiiPS7_)
        .other          _ZN4vllm39rms_norm_dynamic_per_token_quant_kernelIN3c108BFloat16ENS1_13Float8_e4m3fnELb1EEEvPT0_PfPKT_S9_PKffiiPS7_,@"STO_CUDA_ENTRY STV_DEFAULT"
_ZN4vllm39rms_norm_dynamic_per_token_quant_kernelIN3c108BFloat16ENS1_13Float8_e4m3fnELb1EEEvPT0_PfPKT_S9_PKffiiPS7_:
.text._ZN4vllm39rms_norm_dynamic_per_token_quant_kernelIN3c108BFloat16ENS1_13Float8_e4m3fnELb1EEEvPT0_PfPKT_S9_PKffiiPS7_:
        /* <DEDUP_REMOVED lines=24> */
.L_x_160:
        /* <DEDUP_REMOVED lines=17> */
.L_x_159:
[----:B------:R-:W-:Y:S05]  /*0290*/  BSYNC B0 ;  /* 0x0000000000007941 */ /* 0x000fea0003800000 */
.L_x_158:
        /* <DEDUP_REMOVED lines=8> */
[----:B------:R-:W-:-:S03]  /*0320*/  SHF.R.S32.HI R5, RZ, 0x5, R5 ;  /* 0x00000005ff057819 */ /* 0x000fc60000011405 */
[----:B------:R-:W-:Y:S01]  /*0330*/  VIADD R8, R6, 0x20 ;  /* 0x0000002006087836 */ /* 0x000fe20000000000 */
[----:B------:R-:W-:-:S04]  /*0340*/  LOP3.LUT R6, RZ, R6, RZ, 0x33, !PT ;  /* 0x00000006ff067212 */ /* 0x000fc800078e33ff */
[----:B------:R-:W-:Y:S01]  /*0350*/  ISETP.GT.AND P1, PT, R8, R3, PT ;  /* 0x000000030800720c */ /* 0x000fe20003f24270 */
[----:B------:R-:W-:-:S05]  /*0360*/  IMAD.IADD R6, R6, 0x1, R3 ;  /* 0x0000000106067824 */ /* 0x000fca00078e0203 */
[----:B------:R-:W-:-:S06]  /*0370*/  SEL R7, R6, 0x1f, P1 ;  /* 0x0000001f06077807 */ /* 0x000fcc0000800000 */
[----:B------:R-:W1:Y:S01]  /*0380*/  SHFL.DOWN P1, R6, R4, 0x1, R7 ;  /* 0x0820000004067989 */ /* 0x000e620000020007 */
[----:B0-----:R-:W-:-:S13]  /*0390*/  ISETP.NE.AND P3, PT, R24, RZ, PT ;  /* 0x000000ff1800720c */ /* 0x001fda0003f65270 */
[----:B------:R-:W0:Y:S01]  /*03a0*/  @!P3 S2R R11, SR_CgaCtaId ;  /* 0x00000000000bb919 */ /* 0x000e220000008800 */
[----:B-1----:R-:W-:Y:S01]  /*03b0*/  @P1 FADD R6, R6, R4 ;  /* 0x0000000406061221 */ /* 0x002fe20000000000 */
[----:B------:R-:W-:-:S04]  /*03c0*/  @!P3 MOV R4, 0x400 ;  /* 0x000004000004b802 */ /* 0x000fc80000000f00 */
[----:B------:R-:W1:Y:S01]  /*03d0*/  SHFL.DOWN P1, R8, R6, 0x2, R7 ;  /* 0x0840000006087989 */ /* 0x000e620000020007 */
[----:B------:R-:W-:-:S05]  /*03e0*/  @!P3 VIADD R4, R4, 0x1f8 ;  /* 0x000001f80404b836 */ /* 0x000fca0000000000 */
[----:B0-----:R-:W-:Y:S01]  /*03f0*/  @!P3 LEA R4, R11, R4, 0x18 ;  /* 0x000000040b04b211 */ /* 0x001fe200078ec0ff */
[----:B-1----:R-:W-:-:S04]  /*0400*/  @P1 FADD R8, R6, R8 ;  /* 0x0000000806081221 */ /* 0x002fc80000000000 */
[----:B------:R-:W-:Y:S01]  /*0410*/  @!P3 IMAD R5, R5, 0x4, R4 ;  /* 0x000000040505b824 */ /* 0x000fe200078e0204 */
[----:B------:R-:W0:Y:S02]  /*0420*/  SHFL.DOWN P1, R9, R8, 0x4, R7 ;  /* 0x0880000008097989 */ /* 0x000e240000020007 */
        /* <DEDUP_REMOVED lines=16> */
[----:B-1----:R-:W0:Y:S04]  /*0530*/  LDS R5, [UR4+0x21c] ;  /* 0x00021c04ff057984 */ /* 0x002e280008000800 */
[----:B------:R-:W1:Y:S04]  /*0540*/  LDS.128 R8, [UR4+0x220] ;  /* 0x00022004ff087984 */ /* 0x000e680008000c00 */
[----:B------:R-:W2:Y:S01]  /*0550*/  LDS.128 R12, [UR4+0x230] ;  /* 0x00023004ff0c7984 */ /* 0x000ea20008000c00 */
[----:B0-----:R-:W-:Y:S01]  /*0560*/  @P2 FADD.FTZ R26, R26, R5 ;  /* 0x000000051a1a2221 */ /* 0x001fe20000010000 */
[----:B------:R-:W-:-:S02]  /*0570*/  ISETP.GT.AND P2, PT, R3, 0xa0, PT ;  /* 0x000000a00300780c */ /* 0x000fc40003f44270 */
[----:B------:R-:W0:Y:S01]  /*0580*/  LDS.128 R4, [UR4+0x240] ;  /* 0x00024004ff047984 */ /* 0x000e220008000c00 */
        /* <DEDUP_REMOVED lines=18> */
[----:B0-----:R-:W-:Y:S01]  /*06b0*/  @P5 FADD.FTZ R26, R26, R4 ;  /* 0x000000041a1a5221 */ /* 0x001fe20000010000 */
[----:B------:R-:W-:-:S03]  /*06c0*/  ISETP.GT.AND P5, PT, R3, 0x1c0, PT ;  /* 0x000001c00300780c */ /* 0x000fc60003fa4270 */
[----:B------:R-:W-:Y:S01]  /*06d0*/  @P6 FADD.FTZ R26, R26, R5 ;  /* 0x000000051a1a6221 */ /* 0x000fe20000010000 */
[----:B------:R-:W-:-:S05]  /*06e0*/  ISETP.GT.AND P6, PT, R3, 0x1e0, PT ;  /* 0x000001e00300780c */ /* 0x000fca0003fc4270 */
[----:B------:R-:W-:Y:S01]  /*06f0*/  @P2 FADD.FTZ R26, R26, R6 ;  /* 0x000000061a1a2221 */ /* 0x000fe20000010000 */
[----:B------:R-:W-:-:S03]  /*0700*/  ISETP.GT.AND P2, PT, R3, 0x200, PT ;  /* 0x000002000300780c */ /* 0x000fc60003f44270 */
[----:B------:R-:W-:Y:S01]  /*0710*/  @P4 FADD.FTZ R26, R26, R7 ;  /* 0x000000071a1a4221 */ /* 0x000fe20000010000 */
[C---:B------:R-:W-:Y:S01]  /*0720*/  ISETP.GT.AND P4, PT, R3.reuse, 0x220, PT ;  /* 0x000002200300780c */ /* 0x040fe20003f84270 */
[----:B------:R-:W0:Y:S02]  /*0730*/  LDS.128 R4, [UR4+0x270] ;  /* 0x00027004ff047984 */ /* 0x000e240008000c00 */
        /* <DEDUP_REMOVED lines=36> */
.L_x_162:
        /* <DEDUP_REMOVED lines=23> */
.L_x_165:
[----:B------:R-:W-:Y:S05]  /*0af0*/  BSYNC B1 ;  /* 0x0000000000017941 */ /* 0x000fea0003800000 */
.L_x_164:
        /* <DEDUP_REMOVED lines=46> */
.L_x_163:
[----:B------:R-:W-:Y:S05]  /*0de0*/  BSYNC B0 ;  /* 0x0000000000007941 */ /* 0x000fea0003800000 */
.L_x_161:
        /* <DEDUP_REMOVED lines=8> */
[----:B01----:R-:W0:Y:S02]  /*0e70*/  MUFU.RCP R5, R4 ;  /* 0x0000000400057308 */ /* 0x003e240000001000 */
[----:B0-----:R-:W-:Y:S01]  /*0e80*/  FFMA.FTZ R26, R5, R26, UR4 ;  /* 0x00000004051a7e23 */ /* 0x001fe2000801001a */
[----:B------:R-:W-:Y:S02]  /*0e90*/  UMOV UR4, 0x400 ;  /* 0x0000040000047882 */ /* 0x000fe40000000000 */
[----:B--2---:R-:W-:-:S03]  /*0ea0*/  ULEA UR4, UR5, UR4, 0x18 ;  /* 0x0000000405047291 */ /* 0x004fc6000f8ec03f */
[----:B------:R-:W0:Y:S06]  /*0eb0*/  MUFU.RSQ R26, R26 ;  /* 0x0000001a001a7308 */ /* 0x000e2c0000001400 */
[----:B0-----:R2:W-:Y:S03]  /*0ec0*/  STS [UR4+0x29c], R26 ;  /* 0x00029c1aff007988 */ /* 0x0015e60008000804 */
.L_x_167:
[----:B------:R-:W-:Y:S05]  /*0ed0*/  BSYNC B0 ;  /* 0x0000000000007941 */ /* 0x000fea0003800000 */
.L_x_166:
        /* <DEDUP_REMOVED lines=9> */
[----:B01----:R-:W0:Y:S01]  /*0f70*/  LDC.64 R4, c[0x0][0x228] ;  /* 0x00008a00ff047b82 */ /* 0x003e220000000a00 */
[----:B------:R-:W-:Y:S02]  /*0f80*/  IMAD.MOV.U32 R14, RZ, RZ, RZ ;  /* 0x000000ffff0e7224 */ /* 0x000fe400078e00ff */
[----:B------:R-:W-:-:S07]  /*0f90*/  IMAD.MOV.U32 R15, RZ, RZ, R20 ;  /* 0x000000ffff0f7224 */ /* 0x000fce00078e0014 */
.L_x_170:
        /* <DEDUP_REMOVED lines=26> */
.L_x_169:
[----:B------:R-:W-:Y:S05]  /*1140*/  BSYNC B0 ;  /* 0x0000000000007941 */ /* 0x000fea0003800000 */
.L_x_168:
[----:B------:R-:W-:Y:S04]  /*1150*/  BSSY B0, `(.L_x_171) ;  /* 0x00000f5000007945 */ /* 0x000fe80003800000 */
[----:B------:R-:W-:Y:S05]  /*1160*/  @P0 BRA `(.L_x_172) ;  /* 0x00000008003c0947 */ /* 0x000fea0003800000 */
[----:B01----:R-:W-:Y:S01]  /*1170*/  SHF.R.S32.HI R5, RZ, 0x1f, R20 ;  /* 0x0000001fff057819 */ /* 0x003fe20000011414 */
[----:B------:R-:W-:Y:S02]  /*1180*/  VIADD R10, R24, 0x4 ;  /* 0x00000004180a7836 */ /* 0x000fe40000000000 */
[----:B------:R-:W-:Y:S01]  /*1190*/  @!P3 VIADD R13, R13, 0xa8 ;  /* 0x000000a80d0db836 */ /* 0x000fe20000000000 */
[----:B------:R-:W-:-:S04]  /*11a0*/  LEA.HI R4, R5, R20, RZ, 0x5 ;  /* 0x0000001405047211 */ /* 0x000fc800078f28ff */
[----:B------:R-:W-:Y:S02]  /*11b0*/  LOP3.LUT R5, R4, 0xffffffe0, RZ, 0xc0, !PT ;  /* 0xffffffe004057812 */ /* 0x000fe400078ec0ff */
        /* <DEDUP_REMOVED lines=9> */
[----:B------:R-:W0:Y:S02]  /*1250*/  SHFL.DOWN PT, R7, R14, 0x1, R5 ;  /* 0x082000000e077989 */ /* 0x000e2400000e0005 */
        /* <DEDUP_REMOVED lines=128> */
.L_x_172:
[----:B01----:R-:W0:Y:S01]  /*1a60*/  SHFL.DOWN PT, R5, R14, 0x1, 0x1f ;  /* 0x08201f000e057f89 */ /* 0x003e2200000e0000 */
        /* <DEDUP_REMOVED lines=28> */
[----:B0-----:R-:W0:Y:S04]  /*1c30*/  LDS R9, [R16+0xcc] ;  /* 0x0000cc0010097984 */ /* 0x001e280000000800 */
[----:B------:R-:W1:Y:S04]  /*1c40*/  LDS.128 R4, [R16+0xd0] ;  /* 0x0000d00010047984 */ /* 0x000e680000000c00 */
[----:B------:R-:W5:Y:S01]  /*1c50*/  LDS.128 R12, [R16+0xe0] ;  /* 0x0000e000100c7984 */ /* 0x000f620000000c00 */
[----:B0-----:R-:W-:-:S04]  /*1c60*/  FSETP.GEU.FTZ.AND P0, PT, R18, R9, PT ;  /* 0x000000091200720b */ /* 0x001fc80003f1e000 */
[----:B------:R-:W-:-:S04]  /*1c70*/  FSEL R9, R9, R18, !P0 ;  /* 0x0000001209097208 */ /* 0x000fc80004000000 */
[----:B-1----:R-:W-:-:S04]  /*1c80*/  FSETP.GEU.FTZ.AND P0, PT, R9, R4, PT ;  /* 0x000000040900720b */ /* 0x002fc80003f1e000 */
        /* <DEDUP_REMOVED lines=65> */
.L_x_173:
[----:B------:R-:W-:Y:S05]  /*20a0*/  BSYNC B0 ;  /* 0x0000000000007941 */ /* 0x000fea0003800000 */
.L_x_171:
        /* <DEDUP_REMOVED lines=10> */
.L_x_176:
[----:B01----:R-:W-:Y:S01]  /*2150*/  FMUL.FTZ R18, R18, 0.0022321429569274187088 ;  /* 0x3b12492512127820 */ /* 0x003fe20000410000 */
[----:B------:R-:W-:-:S04]  /*2160*/  IMAD.WIDE.U32 R4, R21, 0x4, R4 ;  /* 0x0000000415047825 */ /* 0x000fc800078e0004 */
[----:B------:R-:W-:-:S05]  /*2170*/  FMNMX.FTZ R7, R18, 4.3596542127488646656e-06, !PT ;  /* 0x3692492512077809 */ /* 0x000fca0007810000 */
[----:B------:R0:W-:Y:S04]  /*2180*/  STS [R16+0x14c], R7 ;  /* 0x00014c0710007388 */ /* 0x0001e80000000800 */
[----:B------:R0:W-:Y:S02]  /*2190*/  STG.E desc[UR6][R4.64], R7 ;  /* 0x0000000704007986 */ /* 0x0001e4000c101906 */
.L_x_175:
[----:B------:R-:W-:Y:S05]  /*21a0*/  BSYNC B0 ;  /* 0x0000000000007941 */ /* 0x000fea0003800000 */
.L_x_174:
[----:B------:R-:W-:Y:S06]  /*21b0*/  BAR.SYNC.DEFER_BLOCKING 0x0 ;  /* 0x0000000000007b1d */ /* 0x000fec0000010000 */
[----:B------:R-:W-:Y:S05]  /*21c0*/  @P2 EXIT ;  /* 0x000000000000294d */ /* 0x000fea0003800000 */
[----:B------:R-:W5:Y:S01]  /*21d0*/  LDS R10, [R16+0x14c] ;  /* 0x00014c00100a7984 */ /* 0x000f620000000800 */
[----:B0-----:R-:W0:Y:S01]  /*21e0*/  LDC.64 R4, c[0x0][0x228] ;  /* 0x00008a00ff047b82 */ /* 0x001e220000000a00 */
[----:B------:R-:W-:Y:S01]  /*21f0*/  ULDC UR12, c[0x0][0x23c] ;  /* 0x00008f00000c7ab9 */ /* 0x000fe20000000800 */
[----:B------:R-:W-:Y:S01]  /*2200*/  ULDC.64 UR8, c[0x0][0x220] ;  /* 0x0000880000087ab9 */ /* 0x000fe20000000a00 */
[----:B------:R-:W-:Y:S01]  /*2210*/  ULDC.64 UR10, c[0x0][0x248] ;  /* 0x00009200000a7ab9 */ /* 0x000fe20000000a00 */
[----:B------:R-:W-:Y:S01]  /*2220*/  ULDC.64 UR4, c[0x0][0x210] ;  /* 0x0000840000047ab9 */ /* 0x000fe20000000a00 */
[----:B-----5:R-:W0:Y:S04]  /*2230*/  MUFU.RCP R10, R10 ;  /* 0x0000000a000a7308 */ /* 0x020e280000001000 */
.L_x_179:
[C---:B------:R-:W-:Y:S02]  /*2240*/  IADD3 R7, P0, R20.reuse, R28, RZ ;  /* 0x0000001c14077210 */ /* 0x040fe40007f1e0ff */
        /* <DEDUP_REMOVED lines=11> */
[----:B------:R-:W-:Y:S01]  /*2300*/  BSSY B0, `(.L_x_177) ;  /* 0x000001d000007945 */ /* 0x000fe20003800000 */
[----:B------:R-:W-:Y:S01]  /*2310*/  IADD3 R12, P1, R12, UR4, RZ ;  /* 0x000000040c0c7c10 */ /* 0x000fe2000ff3e0ff */
[----:B-----5:R-:W-:Y:S02]  /*2320*/  IMAD.U32 R14, R18, 0x10000, RZ ;  /* 0x00010000120e7824 */ /* 0x020fe400078e00ff */
[----:B--2---:R-:W-:-:S04]  /*2330*/  IMAD.U32 R13, R13, 0x10000, RZ ;  /* 0x000100000d0d7824 */ /* 0x004fc800078e00ff */
[----:B------:R-:W-:Y:S01]  /*2340*/  FADD.FTZ R14, R14, R13 ;  /* 0x0000000d0e0e7221 */ /* 0x000fe20000010000 */
[----:B---3--:R-:W-:-:S03]  /*2350*/  IMAD.U32 R16, R8, 0x10000, RZ ;  /* 0x0001000008107824 */ /* 0x008fc600078e00ff */
[-C--:B----4-:R-:W-:Y:S01]  /*2360*/  FMUL.FTZ R13, R17, R14.reuse ;  /* 0x0000000e110d7220 */ /* 0x090fe20000410000 */
[----:B------:R-:W-:-:S05]  /*2370*/  F2FP.BF16.F32.PACK_AB R14, RZ, R14 ;  /* 0x0000000eff0e723e */ /* 0x000fca00000010ff */
[----:B------:R-:W0:Y:S02]  /*2380*/  F2F.BF16.F32 R13, R13 ;  /* 0x0000000d000d7304 */ /* 0x000e240000202000 */
[----:B0-----:R-:W-:-:S04]  /*2390*/  IMAD.U32 R15, R13, 0x10000, RZ ;  /* 0x000100000d0f7824 */ /* 0x001fc800078e00ff */
[----:B------:R-:W-:-:S06]  /*23a0*/  FMUL.FTZ R15, R15, R16 ;  /* 0x000000100f0f7220 */ /* 0x000fcc0000410000 */
[----:B------:R-:W0:Y:S02]  /*23b0*/  F2F.BF16.F32 R15, R15 ;  /* 0x0000000f000f7304 */ /* 0x000e240000202000 */
[----:B0-----:R-:W-:-:S04]  /*23c0*/  IMAD.U32 R19, R15, 0x10000, RZ ;  /* 0x000100000f137824 */ /* 0x001fc800078e00ff */
[----:B------:R-:W-:-:S05]  /*23d0*/  FMUL.FTZ R19, R19, R10 ;  /* 0x0000000a13137220 */ /* 0x000fca0000410000 */
[----:B------:R-:W-:-:S04]  /*23e0*/  FMNMX.FTZ R19, R19, 448, PT ;  /* 0x43e0000013137809 */ /* 0x000fc80003810000 */
[----:B------:R-:W-:-:S04]  /*23f0*/  FMNMX.FTZ R9, R19, -448, !PT ;  /* 0xc3e0000013097809 */ /* 0x000fc80007810000 */
[C---:B------:R-:W-:Y:S02]  /*2400*/  LOP3.LUT R16, R9.reuse, 0x7fffffff, RZ, 0xc0, !PT ;  /* 0x7fffffff09107812 */ /* 0x040fe400078ec0ff */
[----:B------:R-:W-:Y:S02]  /*2410*/  LOP3.LUT R8, R9, 0x80000000, RZ, 0xc0, !PT ;  /* 0x8000000009087812 */ /* 0x000fe400078ec0ff */
[----:B------:R-:W-:Y:S02]  /*2420*/  ISETP.GT.U32.AND P0, PT, R16, 0x43efffff, PT ;  /* 0x43efffff1000780c */ /* 0x000fe40003f04070 */
[----:B------:R-:W-:Y:S01]  /*2430*/  SHF.R.U32.HI R19, RZ, 0x18, R8 ;  /* 0x00000018ff137819 */ /* 0x000fe20000011608 */
[----:B------:R-:W-:-:S10]  /*2440*/  IMAD.MOV.U32 R8, RZ, RZ, 0x7f ;  /* 0x0000007fff087424 */ /* 0x000fd400078e00ff */
[----:B------:R-:W-:Y:S05]  /*2450*/  @P0 BRA `(.L_x_178) ;  /* 0x00000000001c0947 */ /* 0x000fea0003800000 */
[----:B------:R-:W-:-:S13]  /*2460*/  ISETP.GE.U32.AND P0, PT, R16, 0x3c800000, PT ;  /* 0x3c8000001000780c */ /* 0x000fda0003f06070 */
[----:B------:R-:W-:-:S04]  /*2470*/  @P0 SHF.R.U32.HI R8, RZ, 0x14, R9 ;  /* 0x00000014ff080819 */ /* 0x000fc80000011609 */
[----:B------:R-:W-:-:S04]  /*2480*/  @P0 LOP3.LUT R8, R8, 0x1, RZ, 0xc0, !PT ;  /* 0x0000000108080812 */ /* 0x000fc800078ec0ff */
[----:B------:R-:W-:Y:S01]  /*2490*/  @P0 IADD3 R8, R9, 0x407ffff, R8 ;  /* 0x0407ffff09080810 */ /* 0x000fe20007ffe008 */
[----:B------:R-:W-:-:S03]  /*24a0*/  @!P0 FADD.FTZ R9, R16, 16384 ;  /* 0x4680000010098421 */ /* 0x000fc60000010000 */
[----:B------:R-:W-:Y:S01]  /*24b0*/  @P0 SHF.R.U32.HI R8, RZ, 0x14, R8 ;  /* 0x00000014ff080819 */ /* 0x000fe20000011608 */
[----:B------:R-:W-:-:S07]  /*24c0*/  @!P0 VIADD R8, R9, 0xb9800000 ;  /* 0xb980000009088836 */ /* 0x000fce0000000000 */
.L_x_178:
[----:B------:R-:W-:Y:S05]  /*24d0*/  BSYNC B0 ;  /* 0x0000000000007941 */ /* 0x000fea0003800000 */
.L_x_177:
[----:B------:R-:W-:Y:S01]  /*24e0*/  IADD3.X R13, R11, UR5, RZ, P1, !PT ;  /* 0x000000050b0d7c10 */ /* 0x000fe20008ffe4ff */
[----:B------:R0:W-:Y:S01]  /*24f0*/  STG.E.U16 desc[UR6][R6.64], R14 ;  /* 0x0000000e06007986 */ /* 0x0001e2000c101506 */
[----:B------:R-:W-:Y:S01]  /*2500*/  LOP3.LUT R19, R8, R19, RZ, 0xfc, !PT ;  /* 0x0000001308137212 */ /* 0x000fe200078efcff */
[----:B------:R-:W-:-:S04]  /*2510*/  IMAD.IADD R20, R3, 0x1, R20 ;  /* 0x0000000103147824 */ /* 0x000fc800078e0214 */
[----:B------:R0:W-:Y:S01]  /*2520*/  STG.E.U8 desc[UR6][R12.64], R19 ;  /* 0x000000130c007986 */ /* 0x0001e2000c101106 */
[----:B------:R-:W-:-:S13]  /*2530*/  ISETP.GE.U32.AND P0, PT, R20, UR12, PT ;  /* 0x0000000c14007c0c */ /* 0x000fda000bf06070 */
[----:B0-----:R-:W-:Y:S05]  /*2540*/  @!P0 BRA `(.L_x_179) ;  /* 0xfffffffc003c8947 */ /* 0x001fea000383ffff */
[----:B------:R-:W-:Y:S05]  /*2550*/  EXIT ;  /* 0x000000000000794d */ /* 0x000fea0003800000 */
.L_x_157:
[----:B------:R-:W0:Y:S01]  /*2560*/  S2R R20, SR_TID.X ;  /* 0x0000000000147919 */ /* 0x000e220000002100 */
[----:B------:R-:W1:Y:S01]  /*2570*/  LDC.64 R26, c[0x0][0x220] ;  /* 0x00008800ff1a7b82 */ /* 0x000e620000000a00 */
[----:B------:R-:W-:Y:S01]  /*2580*/  SHF.R.S32.HI R3, RZ, 0x2, R25 ;  /* 0x00000002ff037819 */ /* 0x000fe20000011419 */
[----:B------:R-:W-:Y:S06]  /*2590*/  BSSY B0, `(.L_x_180) ;  /* 0x0000077000007945 */ /* 0x000fec0003800000 */
[----:B------:R-:W2:Y:S01]  /*25a0*/  LDC.64 R4, c[0x0][0x248] ;  /* 0x00009200ff047b82 */ /* 0x000ea20000000a00 */
[----:B-1----:R-:W-:-:S04]  /*25b0*/  LEA R26, P1, R28, R26, 0x1 ;  /* 0x0000001a1c1a7211 */ /* 0x002fc800078208ff */
[----:B------:R-:W-:Y:S02]  /*25c0*/  LEA.HI.X R27, R28, R27, R0, 0x1, P1 ;  /* 0x0000001b1c1b7211 */ /* 0x000fe400008f0c00 */
[----:B0-----:R-:W-:Y:S02]  /*25d0*/  ISETP.GE.U32.AND P0, PT, R20, R3, PT ;  /* 0x000000031400720c */ /* 0x001fe40003f06070 */
[----:B--2---:R-:W-:Y:S01]  /*25e0*/  LEA R24, P2, R22, R4, 0x1 ;  /* 0x0000000416187211 */ /* 0x004fe200078408ff */
[----:B------:R-:W-:-:S03]  /*25f0*/  IMAD.MOV.U32 R4, RZ, RZ, RZ ;  /* 0x000000ffff047224 */ /* 0x000fc600078e00ff */
[----:B------:R-:W-:-:S07]  /*2600*/  LEA.HI.X R25, R22, R5, R2, 0x1, P2 ;  /* 0x0000000516197211 */ /* 0x000fce00010f0c02 */
[----:B------:R-:W-:Y:S05]  /*2610*/  @P0 BRA `(.L_x_181) ;  /* 0x0000000400b80947 */ /* 0x000fea0003800000 */
[----:B------:R-:W0:Y:S01]  /*2620*/  LDC R0, c[0x0][RZ] ;  /* 0x00000000ff007b82 */ /* 0x000e220000000800 */
[----:B------:R-:W-:-:S07]  /*2630*/  IMAD.MOV.U32 R5, RZ, RZ, R20 ;  /* 0x000000ffff057224 */ /* 0x000fce00078e0014 */
.L_x_182:
        /* <DEDUP_REMOVED lines=108> */
.L_x_181:
[----:B------:R-:W-:Y:S05]  /*2d00*/  BSYNC B0 ;  /* 0x0000000000007941 */ /* 0x000fea0003800000 */
.L_x_180:
        /* <DEDUP_REMOVED lines=109> */
.L_x_184:
        /* <DEDUP_REMOVED lines=23> */
.L_x_187:
[----:B------:R-:W-:Y:S05]  /*3550*/  BSYNC B1 ;  /* 0x0000000000017941 */ /* 0x000fea0003800000 */
.L_x_186:
        /* <DEDUP_REMOVED lines=45> */
.L_x_185:
[----:B------:R-:W-:Y:S05]  /*3830*/  BSYNC B0 ;  /* 0x0000000000007941 */ /* 0x000fea0003800000 */
.L_x_183:
        /* <DEDUP_REMOVED lines=11> */
.L_x_189:
[----:B------:R-:W-:Y:S05]  /*38f0*/  BSYNC B0 ;  /* 0x0000000000007941 */ /* 0x000fea0003800000 */
.L_x_188:
        /* <DEDUP_REMOVED lines=9> */
[----:B------:R-:W-:Y:S02]  /*3990*/  IMAD.MOV.U32 R6, RZ, RZ, RZ ;  /* 0x000000ffff067224 */ /* 0x000fe400078e00ff */
[----:B0-----:R-:W-:-:S07]  /*39a0*/  IMAD.MOV.U32 R7, RZ, RZ, R20 ;  /* 0x000000ffff077224 */ /* 0x001fce00078e0014 */
.L_x_192:
[C---:B------:R-:W-:Y:S01]  /*39b0*/  IMAD.WIDE.U32 R10, R7.reuse, 0x8, R26 ;  /* 0x00000008070a7825 */ /* 0x040fe200078e001a */
[----:B------:R-:W0:Y:S03]  /*39c0*/  LDC.64 R4, c[0x0][0x228] ;  /* 0x00008a00ff047b82 */ /* 0x000e260000000a00 */
[C---:B------:R-:W-:Y:S02]  /*39d0*/  IMAD.WIDE.U32 R12, R7.reuse, 0x8, R24 ;  /* 0x00000008070c7825 */ /* 0x040fe400078e0018 */
[----:B------:R-:W3:Y:S04]  /*39e0*/  LDG.E.64.CONSTANT R10, desc[UR6][R10.64] ;  /* 0x000000060a0a7981 */ /* 0x000ee8000c1e9b00 */
[----:B------:R-:W4:Y:S01]  /*39f0*/  LDG.E.64 R12, desc[UR6][R12.64] ;  /* 0x000000060c0c7981 */ /* 0x000f22000c1e1b00 */
[----:B0-----:R-:W-:-:S06]  /*3a00*/  IMAD.WIDE.U32 R8, R7, 0x8, R4 ;  /* 0x0000000807087825 */ /* 0x001fcc00078e0004 */
[----:B------:R-:W5:Y:S01]  /*3a10*/  LDG.E.64.CONSTANT R8, desc[UR6][R8.64] ;  /* 0x0000000608087981 */ /* 0x000f62000c1e9b00 */
[----:B------:R-:W-:-:S05]  /*3a20*/  IMAD.IADD R7, R0, 0x1, R7 ;  /* 0x0000000100077824 */ /* 0x000fca00078e0207 */
[----:B------:R-:W-:Y:S01]  /*3a30*/  ISETP.GE.U32.AND P2, PT, R7, R3, PT ;  /* 0x000000030700720c */ /* 0x000fe20003f46070 */
[----:B---3--:R-:W-:Y:S02]  /*3a40*/  IMAD.U32 R14, R10, 0x10000, RZ ;  /* 0x000100000a0e7824 */ /* 0x008fe400078e00ff */
[C---:B------:R-:W-:Y:S01]  /*3a50*/  IMAD.U32 R15, R11.reuse, 0x10000, RZ ;  /* 0x000100000b0f7824 */ /* 0x040fe200078e00ff */
[----:B------:R-:W-:Y:S01]  /*3a60*/  PRMT R11, R11, 0x7632, R11 ;  /* 0x000076320b0b7816 */ /* 0x000fe2000000000b */
[C---:B----4-:R-:W-:Y:S01]  /*3a70*/  IMAD.U32 R17, R12.reuse, 0x10000, RZ ;  /* 0x000100000c117824 */ /* 0x050fe200078e00ff */
[----:B------:R-:W-:Y:S01]  /*3a80*/  PRMT R12, R12, 0x7632, R12 ;  /* 0x000076320c0c7816 */ /* 0x000fe2000000000c */
[C---:B------:R-:W-:Y:S01]  /*3a90*/  IMAD.U32 R18, R13.reuse, 0x10000, RZ ;  /* 0x000100000d127824 */ /* 0x040fe200078e00ff */
[----:B------:R-:W-:Y:S01]  /*3aa0*/  PRMT R13, R13, 0x7632, R13 ;  /* 0x000076320d0d7816 */ /* 0x000fe2000000000d */
[----:B------:R-:W-:Y:S01]  /*3ab0*/  FADD.FTZ R17, R14, R17 ;  /* 0x000000110e117221 */ /* 0x000fe20000010000 */
[----:B------:R-:W-:-:S03]  /*3ac0*/  PRMT R14, R10, 0x7632, R14 ;  /* 0x000076320a0e7816 */ /* 0x000fc6000000000e */
[----:B--2---:R-:W-:Y:S01]  /*3ad0*/  FMUL.FTZ R10, R16, R17 ;  /* 0x00000011100a7220 */ /* 0x004fe20000410000 */
[----:B------:R-:W-:Y:S01]  /*3ae0*/  FADD.FTZ R17, R15, R18 ;  /* 0x000000120f117221 */ /* 0x000fe20000010000 */
[----:B------:R-:W-:Y:S02]  /*3af0*/  IMAD.U32 R14, R14, 0x10000, RZ ;  /* 0x000100000e0e7824 */ /* 0x000fe400078e00ff */
[----:B------:R-:W-:Y:S02]  /*3b00*/  IMAD.U32 R15, R12, 0x10000, RZ ;  /* 0x000100000c0f7824 */ /* 0x000fe400078e00ff */
[----:B------:R-:W-:Y:S01]  /*3b10*/  FMUL.FTZ R17, R16, R17 ;  /* 0x0000001110117220 */ /* 0x000fe20000410000 */
[----:B------:R-:W0:Y:S01]  /*3b20*/  F2F.BF16.F32 R10, R10 ;  /* 0x0000000a000a7304 */ /* 0x000e220000202000 */
[----:B------:R-:W-:Y:S02]  /*3b30*/  IMAD.U32 R12, R11, 0x10000, RZ ;  /* 0x000100000b0c7824 */ /* 0x000fe400078e00ff */
[----:B------:R-:W-:Y:S01]  /*3b40*/  FADD.FTZ R15, R14, R15 ;  /* 0x0000000f0e0f7221 */ /* 0x000fe20000010000 */
[----:B------:R-:W-:-:S03]  /*3b50*/  IMAD.U32 R13, R13, 0x10000, RZ ;  /* 0x000100000d0d7824 */ /* 0x000fc600078e00ff */
[----:B------:R-:W-:Y:S01]  /*3b60*/  FMUL.FTZ R15, R16, R15 ;  /* 0x0000000f100f7220 */ /* 0x000fe20000410000 */
[----:B------:R-:W-:Y:S01]  /*3b70*/  FADD.FTZ R13, R12, R13 ;  /* 0x0000000d0c0d7221 */ /* 0x000fe20000010000 */
[----:B------:R-:W2:Y:S01]  /*3b80*/  F2F.BF16.F32 R11, R17 ;  /* 0x00000011000b7304 */ /* 0x000ea20000202000 */
[C---:B-----5:R-:W-:Y:S01]  /*3b90*/  IMAD.U32 R14, R8.reuse, 0x10000, RZ ;  /* 0x00010000080e7824 */ /* 0x060fe200078e00ff */
[----:B------:R-:W-:Y:S01]  /*3ba0*/  PRMT R8, R8, 0x7632, R8 ;  /* 0x0000763208087816 */ /* 0x000fe20000000008 */
[----:B------:R-:W-:Y:S01]  /*3bb0*/  FMUL.FTZ R18, R16, R13 ;  /* 0x0000000d10127220 */ /* 0x000fe20000410000 */
[C---:B------:R-:W-:Y:S01]  /*3bc0*/  IMAD.U32 R19, R9.reuse, 0x10000, RZ ;  /* 0x0001000009137824 */ /* 0x040fe200078e00ff */
[----:B------:R-:W-:Y:S01]  /*3bd0*/  PRMT R9, R9, 0x7632, R9 ;  /* 0x0000763209097816 */ /* 0x000fe20000000009 */
[----:B0-----:R-:W-:Y:S02]  /*3be0*/  IMAD.U32 R13, R10, 0x10000, RZ ;  /* 0x000100000a0d7824 */ /* 0x001fe400078e00ff */
[----:B------:R0:W3:Y:S02]  /*3bf0*/  F2F.BF16.F32 R12, R15 ;  /* 0x0000000f000c7304 */ /* 0x0000e40000202000 */
[----:B------:R-:W-:-:S02]  /*3c00*/  IMAD.U32 R9, R9, 0x10000, RZ ;  /* 0x0001000009097824 */ /* 0x000fc400078e00ff */
[----:B------:R-:W-:Y:S01]  /*3c10*/  FMUL.FTZ R13, R13, R14 ;  /* 0x0000000e0d0d7220 */ /* 0x000fe20000410000 */
[----:B--2---:R-:W-:-:S03]  /*3c20*/  IMAD.U32 R14, R11, 0x10000, RZ ;  /* 0x000100000b0e7824 */ /* 0x004fc600078e00ff */
[----:B------:R-:W2:Y:S01]  /*3c30*/  F2F.BF16.F32 R10, R18 ;  /* 0x00000012000a7304 */ /* 0x000ea20000202000 */
[----:B0-----:R-:W-:Y:S02]  /*3c40*/  IMAD.U32 R15, R8, 0x10000, RZ ;  /* 0x00010000080f7824 */ /* 0x001fe400078e00ff */
[----:B------:R-:W-:Y:S01]  /*3c50*/  FMUL.FTZ R14, R14, R19 ;  /* 0x000000130e0e7220 */ /* 0x000fe20000410000 */
[----:B---3--:R-:W-:-:S04]  /*3c60*/  IMAD.U32 R12, R12, 0x10000, RZ ;  /* 0x000100000c0c7824 */ /* 0x008fc800078e00ff */
[----:B------:R-:W0:Y:S01]  /*3c70*/  F2F.BF16.F32 R11, R13 ;  /* 0x0000000d000b7304 */ /* 0x000e220000202000 */
[----:B------:R-:W-:Y:S01]  /*3c80*/  FMUL.FTZ R12, R12, R15 ;  /* 0x0000000f0c0c7220 */ /* 0x000fe20000410000 */
[----:B--2---:R-:W-:-:S06]  /*3c90*/  IMAD.U32 R10, R10, 0x10000, RZ ;  /* 0x000100000a0a7824 */ /* 0x004fcc00078e00ff */
[----:B------:R-:W2:Y:S01]  /*3ca0*/  F2F.BF16.F32 R8, R14 ;  /* 0x0000000e00087304 */ /* 0x000ea20000202000 */
[----:B------:R-:W-:Y:S01]  /*3cb0*/  FMUL.FTZ R10, R10, R9 ;  /* 0x000000090a0a7220 */ /* 0x000fe20000410000 */
[----:B0-----:R-:W-:-:S06]  /*3cc0*/  IMAD.U32 R11, R11, 0x10000, RZ ;  /* 0x000100000b0b7824 */ /* 0x001fcc00078e00ff */
[----:B------:R-:W0:Y:S01]  /*3cd0*/  F2F.BF16.F32 R12, R12 ;  /* 0x0000000c000c7304 */ /* 0x000e220000202000 */
[----:B------:R-:W-:Y:S01]  /*3ce0*/  FMNMX.FTZ R11, |R11|, R6, !PT ;  /* 0x000000060b0b7209 */ /* 0x000fe20007810200 */
[----:B--2---:R-:W-:-:S06]  /*3cf0*/  IMAD.U32 R9, R8, 0x10000, RZ ;  /* 0x0001000008097824 */ /* 0x004fcc00078e00ff */
[----:B------:R-:W2:Y:S01]  /*3d00*/  F2F.BF16.F32 R10, R10 ;  /* 0x0000000a000a7304 */ /* 0x000ea20000202000 */
[----:B0-----:R-:W-:-:S05]  /*3d10*/  IMAD.U32 R6, R12, 0x10000, RZ ;  /* 0x000100000c067824 */ /* 0x001fca00078e00ff */
[----:B------:R-:W-:Y:S01]  /*3d20*/  FMNMX.FTZ R6, R11, |R6|, !PT ;  /* 0x400000060b067209 */ /* 0x000fe20007810000 */
[----:B--2---:R-:W-:-:S03]  /*3d30*/  IMAD.U32 R11, R10, 0x10000, RZ ;  /* 0x000100000a0b7824 */ /* 0x004fc600078e00ff */
        /* <DEDUP_REMOVED lines=24> */
[----:B------:R0:W2:Y:S01]  /*3ec0*/  F2F.BF16.F32 R10, R19 ;  /* 0x00000013000a7304 */ /* 0x0000a20000202000 */
[----:B------:R-:W-:Y:S02]  /*3ed0*/  IMAD.U32 R13, R13, 0x10000, RZ ;  /* 0x000100000d0d7824 */ /* 0x000fe400078e00ff */
[----:B------:R-:W-:Y:S01]  /*3ee0*/  FADD.FTZ R15, R14, R15 ;  /* 0x0000000f0e0f7221 */ /* 0x000fe20000010000 */
[----:B------:R-:W-:Y:S01]  /*3ef0*/  FMUL.FTZ R17, R16, R17 ;  /* 0x0000001110117220 */ /* 0x000fe20000410000 */
[----:B------:R-:W-:-:S02]  /*3f00*/  IMAD.U32 R12, R11, 0x10000, RZ ;  /* 0x000100000b0c7824 */ /* 0x000fc400078e00ff */
[----:B------:R-:W-:Y:S01]  /*3f10*/  FMUL.FTZ R15, R16, R15 ;  /* 0x0000000f100f7220 */ /* 0x000fe20000410000 */
[----:B----4-:R-:W-:Y:S02]  /*3f20*/  IMAD.U32 R14, R8, 0x10000, RZ ;  /* 0x00010000080e7824 */ /* 0x010fe400078e00ff */
[----:B------:R-:W-:Y:S01]  /*3f30*/  FADD.FTZ R13, R12, R13 ;  /* 0x0000000d0c0d7221 */ /* 0x000fe20000010000 */
[----:B------:R-:W3:Y:S01]  /*3f40*/  F2F.BF16.F32 R11, R17 ;  /* 0x00000011000b7304 */ /* 0x000ee20000202000 */
[----:B------:R-:W-:Y:S01]  /*3f50*/  PRMT R8, R8, 0x7632, R8 ;  /* 0x0000763208087816 */ /* 0x000fe20000000008 */
[C---:B0-----:R-:W-:Y:S02]  /*3f60*/  IMAD.U32 R19, R9.reuse, 0x10000, RZ ;  /* 0x0001000009137824 */ /* 0x041fe400078e00ff */
[----:B------:R-:W-:Y:S01]  /*3f70*/  FMUL.FTZ R18, R16, R13 ;  /* 0x0000000d10127220 */ /* 0x000fe20000410000 */
[----:B------:R-:W-:Y:S01]  /*3f80*/  PRMT R9, R9, 0x7632, R9 ;  /* 0x0000763209097816 */ /* 0x000fe20000000009 */
[----:B--2---:R-:W-:-:S02]  /*3f90*/  IMAD.U32 R13, R10, 0x10000, RZ ;  /* 0x000100000a0d7824 */ /* 0x004fc400078e00ff */
[----:B------:R0:W2:Y:S02]  /*3fa0*/  F2F.BF16.F32 R12, R15 ;  /* 0x0000000f000c7304 */ /* 0x0000a40000202000 */
[----:B------:R-:W-:Y:S02]  /*3fb0*/  IMAD.U32 R9, R9, 0x10000, RZ ;  /* 0x0001000009097824 */ /* 0x000fe400078e00ff */
[----:B------:R-:W-:Y:S01]  /*3fc0*/  FMUL.FTZ R13, R13, R14 ;  /* 0x0000000e0d0d7220 */ /* 0x000fe20000410000 */
[----:B---3--:R-:W-:-:S03]  /*3fd0*/  IMAD.U32 R14, R11, 0x10000, RZ ;  /* 0x000100000b0e7824 */ /* 0x008fc600078e00ff */
[----:B------:R-:W3:Y:S01]  /*3fe0*/  F2F.BF16.F32 R10, R18 ;  /* 0x00000012000a7304 */ /* 0x000ee20000202000 */
[----:B0-----:R-:W-:Y:S02]  /*3ff0*/  IMAD.U32 R15, R8, 0x10000, RZ ;  /* 0x00010000080f7824 */ /* 0x001fe400078e00ff */
[----:B------:R-:W-:Y:S01]  /*4000*/  FMUL.FTZ R14, R14, R19 ;  /* 0x000000130e0e7220 */ /* 0x000fe20000410000 */
[----:B--2---:R-:W-:-:S04]  /*4010*/  IMAD.U32 R12, R12, 0x10000, RZ ;  /* 0x000100000c0c7824 */ /* 0x004fc800078e00ff */
[----:B------:R-:W0:Y:S01]  /*4020*/  F2F.BF16.F32 R11, R13 ;  /* 0x0000000d000b7304 */ /* 0x000e220000202000 */
[----:B------:R-:W-:Y:S01]  /*4030*/  FMUL.FTZ R12, R12, R15 ;  /* 0x0000000f0c0c7220 */ /* 0x000fe20000410000 */
[----:B---3--:R-:W-:-:S06]  /*4040*/  IMAD.U32 R10, R10, 0x10000, RZ ;  /* 0x000100000a0a7824 */ /* 0x008fcc00078e00ff */
[----:B------:R-:W2:Y:S01]  /*4050*/  F2F.BF16.F32 R8, R14 ;  /* 0x0000000e00087304 */ /* 0x000ea20000202000 */
[----:B------:R-:W-:Y:S01]  /*4060*/  FMUL.FTZ R10, R10, R9 ;  /* 0x000000090a0a7220 */ /* 0x000fe20000410000 */
[----:B0-----:R-:W-:-:S06]  /*4070*/  IMAD.U32 R11, R11, 0x10000, RZ ;  /* 0x000100000b0b7824 */ /* 0x001fcc00078e00ff */
[----:B------:R-:W0:Y:S01]  /*4080*/  F2F.BF16.F32 R12, R12 ;  /* 0x0000000c000c7304 */ /* 0x000e220000202000 */
[----:B------:R-:W-:Y:S01]  /*4090*/  FMNMX.FTZ R11, R6, |R11|, !PT ;  /* 0x4000000b060b7209 */ /* 0x000fe20007810000 */
        /* <DEDUP_REMOVED lines=88> */
[----:B------:R-:W-:Y:S01]  /*4620*/  FMUL.FTZ R10, R16, R15 ;  /* 0x0000000f100a7220 */ /* 0x000fe20000410000 */
[----:B------:R-:W0:Y:S01]  /*4630*/  F2F.BF16.F32 R8, R17 ;  /* 0x0000001100087304 */ /* 0x000e220000202000 */
[----:B------:R-:W-:Y:S01]  /*4640*/  FADD.FTZ R13, R12, R13 ;  /* 0x0000000d0c0d7221 */ /* 0x000fe20000010000 */
[----:B------:R-:W-:Y:S02]  /*4650*/  IMAD.U32 R12, R11, 0x10000, RZ ;  /* 0x000100000b0c7824 */ /* 0x000fe400078e00ff */
[----:B------:R-:W-:-:S02]  /*4660*/  IMAD.U32 R9, R9, 0x10000, RZ ;  /* 0x0001000009097824 */ /* 0x000fc400078e00ff */
[----:B------:R-:W-:Y:S01]  /*4670*/  FMUL.FTZ R13, R16, R13 ;  /* 0x0000000d100d7220 */ /* 0x000fe20000410000 */
[C---:B----4-:R-:W-:Y:S01]  /*4680*/  IMAD.U32 R15, R5.reuse, 0x10000, RZ ;  /* 0x00010000050f7824 */ /* 0x050fe200078e00ff */
[----:B------:R-:W-:Y:S01]  /*4690*/  PRMT R5, R5, 0x7632, R5 ;  /* 0x0000763205057816 */ /* 0x000fe20000000005 */
[----:B------:R-:W2:Y:S01]  /*46a0*/  F2F.BF16.F32 R10, R10 ;  /* 0x0000000a000a7304 */ /* 0x000ea20000202000 */
[----:B------:R-:W-:Y:S01]  /*46b0*/  FADD.FTZ R11, R9, R12 ;  /* 0x0000000c090b7221 */ /* 0x000fe20000010000 */
[C---:B------:R-:W-:Y:S01]  /*46c0*/  IMAD.U32 R12, R4.reuse, 0x10000, RZ ;  /* 0x00010000040c7824 */ /* 0x040fe200078e00ff */
[----:B------:R-:W-:Y:S01]  /*46d0*/  PRMT R4, R4, 0x7632, R4 ;  /* 0x0000763204047816 */ /* 0x000fe20000000004 */
[----:B------:R-:W-:Y:S02]  /*46e0*/  IMAD.U32 R5, R5, 0x10000, RZ ;  /* 0x0001000005057824 */ /* 0x000fe400078e00ff */
[----:B------:R-:W-:Y:S01]  /*46f0*/  FMUL.FTZ R14, R16, R11 ;  /* 0x0000000b100e7220 */ /* 0x000fe20000410000 */
[----:B0-----:R-:W-:Y:S01]  /*4700*/  IMAD.U32 R11, R8, 0x10000, RZ ;  /* 0x00010000080b7824 */ /* 0x001fe200078e00ff */
[----:B------:R-:W0:Y:S03]  /*4710*/  F2F.BF16.F32 R9, R13 ;  /* 0x0000000d00097304 */ /* 0x000e260000202000 */
[----:B------:R-:W-:Y:S01]  /*4720*/  FMUL.FTZ R11, R11, R12 ;  /* 0x0000000c0b0b7220 */ /* 0x000fe20000410000 */
[----:B--2---:R-:W-:-:S04]  /*4730*/  IMAD.U32 R12, R10, 0x10000, RZ ;  /* 0x000100000a0c7824 */ /* 0x004fc800078e00ff */
[----:B------:R-:W2:Y:S01]  /*4740*/  F2F.BF16.F32 R8, R14 ;  /* 0x0000000e00087304 */ /* 0x000ea20000202000 */
[----:B------:R-:W-:Y:S01]  /*4750*/  FMUL.FTZ R15, R12, R15 ;  /* 0x0000000f0c0f7220 */ /* 0x000fe20000410000 */
[----:B------:R-:W-:Y:S02]  /*4760*/  IMAD.U32 R12, R4, 0x10000, RZ ;  /* 0x00010000040c7824 */ /* 0x000fe400078e00ff */
[----:B0-----:R-:W-:-:S04]  /*4770*/  IMAD.U32 R9, R9, 0x10000, RZ ;  /* 0x0001000009097824 */ /* 0x001fc800078e00ff */
[----:B------:R-:W0:Y:S01]  /*4780*/  F2F.BF16.F32 R10, R11 ;  /* 0x0000000b000a7304 */ /* 0x000e220000202000 */
[----:B------:R-:W-:Y:S01]  /*4790*/  FMUL.FTZ R9, R9, R12 ;  /* 0x0000000c09097220 */ /* 0x000fe20000410000 */
[----:B--2---:R-:W-:-:S06]  /*47a0*/  IMAD.U32 R8, R8, 0x10000, RZ ;  /* 0x0001000008087824 */ /* 0x004fcc00078e00ff */
        /* <DEDUP_REMOVED lines=12> */
[----:B------:R-:W-:Y:S06]  /*4870*/  @!P2 BRA `(.L_x_192) ;  /* 0xfffffff0004ca947 */ /* 0x000fec000383ffff */
.L_x_191:
[----:B------:R-:W-:Y:S05]  /*4880*/  BSYNC B0 ;  /* 0x0000000000007941 */ /* 0x000fea0003800000 */
.L_x_190:
[----:B------:R-:W-:Y:S04]  /*4890*/  BSSY B0, `(.L_x_193) ;  /* 0x00000ff000007945 */ /* 0x000fe80003800000 */
[----:B------:R-:W-:Y:S05]  /*48a0*/  @P0 BRA `(.L_x_194) ;  /* 0x0000000800500947 */ /* 0x000fea0003800000 */
[----:B0-----:R-:W-:Y:S01]  /*48b0*/  SHF.R.S32.HI R5, RZ, 0x1f, R20 ;  /* 0x0000001fff057819 */ /* 0x001fe20000011414 */
[----:B------:R-:W0:Y:S03]  /*48c0*/  S2R R10, SR_LANEID ;  /* 0x00000000000a7919 */ /* 0x000e260000000000 */
[----:B------:R-:W-:-:S04]  /*48d0*/  LEA.HI R20, R5, R20, RZ, 0x5 ;  /* 0x0000001405147211 */ /* 0x000fc800078f28ff */
[----:B------:R-:W-:-:S04]  /*48e0*/  LOP3.LUT R4, R20, 0xffffffe0, RZ, 0xc0, !PT ;  /* 0xffffffe014047812 */ /* 0x000fc800078ec0ff */
[----:B------:R-:W-:Y:S01]  /*48f0*/  LOP3.LUT R7, RZ, R4, RZ, 0x33, !PT ;  /* 0x00000004ff077212 */ /* 0x000fe200078e33ff */
[----:B------:R-:W-:-:S05]  /*4900*/  VIADD R5, R4, 0x20 ;  /* 0x0000002004057836 */ /* 0x000fca0000000000 */
[----:B------:R-:W-:Y:S01]  /*4910*/  ISETP.GT.AND P0, PT, R5, R0, PT ;  /* 0x000000000500720c */ /* 0x000fe20003f04270 */
[----:B------:R-:W-:-:S05]  /*4920*/  IMAD.IADD R5, R7, 0x1, R0 ;  /* 0x0000000107057824 */ /* 0x000fca00078e0200 */
[----:B------:R-:W-:-:S05]  /*4930*/  SEL R5, R5, 0x1f, P0 ;  /* 0x0000001f05057807 */ /* 0x000fca0000000000 */
[----:B------:R-:W3:Y:S01]  /*4940*/  SHFL.DOWN PT, R7, R6, 0x1, R5 ;  /* 0x0820000006077989 */ /* 0x000ee200000e0005 */
[C---:B0-----:R-:W-:Y:S01]  /*4950*/  VIADD R8, R10.reuse, 0x2 ;  /* 0x000000020a087836 */ /* 0x041fe20000000000 */
[C---:B------:R-:W-:Y:S01]  /*4960*/  ISETP.NE.AND P2, PT, R10.reuse, RZ, PT ;  /* 0x000000ff0a00720c */ /* 0x040fe20003f45270 */
[----:B------:R-:W-:-:S12]  /*4970*/  VIADD R12, R10, 0x4 ;  /* 0x000000040a0c7836 */ /* 0x000fd80000000000 */
[----:B------:R-:W0:Y:S01]  /*4980*/  @!P2 S2R R9, SR_CgaCtaId ;  /* 0x000000000009a919 */ /* 0x000e220000008800 */
[----:B---3--:R-:W-:-:S04]  /*4990*/  FSETP.GEU.FTZ.AND P0, PT, R6, R7, PT ;  /* 0x000000070600720b */ /* 0x008fc80003f1e000 */
[----:B------:R-:W-:-:S04]  /*49a0*/  ISETP.LT.AND P0, PT, R10, R5, !P0 ;  /* 0x000000050a00720c */ /* 0x000fc80004701270 */
[----:B------:R-:W-:-:S05]  /*49b0*/  FSEL R4, R7, R6, P0 ;  /* 0x0000000607047208 */ /* 0x000fca0000000000 */
[----:B------:R-:W3:Y:S02]  /*49c0*/  SHFL.DOWN PT, R7, R4, 0x2, R5 ;  /* 0x0840000004077989 */ /* 0x000ee400000e0005 */
[----:B---3--:R-:W-:-:S04]  /*49d0*/  FSETP.GEU.FTZ.AND P0, PT, R4, R7, PT ;  /* 0x000000070400720b */ /* 0x008fc80003f1e000 */
[----:B------:R-:W-:-:S04]  /*49e0*/  ISETP.LE.AND P0, PT, R8, R5, !P0 ;  /* 0x000000050800720c */ /* 0x000fc80004703270 */
[----:B------:R-:W-:Y:S01]  /*49f0*/  FSEL R8, R7, R4, P0 ;  /* 0x0000000407087208 */ /* 0x000fe20000000000 */
[C---:B------:R-:W-:Y:S02]  /*4a00*/  VIADD R4, R10.reuse, 0x8 ;  /* 0x000000080a047836 */ /* 0x040fe40000000000 */
[----:B------:R-:W-:Y:S02]  /*4a10*/  VIADD R10, R10, 0x10 ;  /* 0x000000100a0a7836 */ /* 0x000fe40000000000 */
[----:B------:R-:W3:Y:S02]  /*4a20*/  SHFL.DOWN PT, R7, R8, 0x4, R5 ;  /* 0x0880000008077989 */ /* 0x000ee400000e0005 */
[----:B---3--:R-:W-:-:S04]  /*4a30*/  FSETP.GEU.FTZ.AND P0, PT, R8, R7, PT ;  /* 0x000000070800720b */ /* 0x008fc80003f1e000 */
[----:B------:R-:W-:-:S04]  /*4a40*/  ISETP.LE.AND P0, PT, R12, R5, !P0 ;  /* 0x000000050c00720c */ /* 0x000fc80004703270 */
[----:B------:R-:W-:Y:S02]  /*4a50*/  FSEL R6, R7, R8, P0 ;  /* 0x0000000807067208 */ /* 0x000fe40000000000 */
[----:B------:R-:W-:-:S03]  /*4a60*/  @!P2 MOV R8, 0x400 ;  /* 0x000004000008a802 */ /* 0x000fc60000000f00 */
[----:B------:R-:W3:Y:S01]  /*4a70*/  SHFL.DOWN PT, R7, R6, 0x8, R5 ;  /* 0x0900000006077989 */ /* 0x000ee200000e0005 */
[----:B0-----:R-:W-:Y:S02]  /*4a80*/  @!P2 LEA R8, R9, R8, 0x18 ;  /* 0x000000080908a211 */ /* 0x001fe400078ec0ff */
[----:B------:R-:W-:-:S05]  /*4a90*/  SHF.R.S32.HI R9, RZ, 0x5, R20 ;  /* 0x00000005ff097819 */ /* 0x000fca0000011414 */
[----:B------:R-:W-:Y:S01]  /*4aa0*/  @!P2 IMAD R9, R9, 0x4, R8 ;  /* 0x000000040909a824 */ /* 0x000fe200078e0208 */
[----:B---3--:R-:W-:-:S04]  /*4ab0*/  FSETP.GEU.FTZ.AND P0, PT, R6, R7, PT ;  /* 0x000000070600720b */ /* 0x008fc80003f1e000 */
        /* <DEDUP_REMOVED lines=115> */
.L_x_194:
        /* <DEDUP_REMOVED lines=8> */
[----:B------:R-:W-:-:S04]  /*5270*/  @!P2 SHF.R.S32.HI R9, RZ, 0x1f, R20 ;  /* 0x0000001fff09a819 */ /* 0x000fc80000011414 */
[----:B------:R-:W-:-:S04]  /*5280*/  @!P2 LEA.HI R9, R9, R20, RZ, 0x5 ;  /* 0x000000140909a211 */ /* 0x000fc800078f28ff */
[----:B------:R-:W-:Y:S02]  /*5290*/  @!P2 SHF.R.S32.HI R9, RZ, 0x5, R9 ;  /* 0x00000005ff09a819 */ /* 0x000fe40000011409 */
[----:B0-----:R-:W-:-:S04]  /*52a0*/  FSETP.GEU.FTZ.AND P0, PT, R5, R4, PT ;  /* 0x000000040500720b */ /* 0x001fc80003f1e000 */
[----:B------:R-:W-:-:S04]  /*52b0*/  ISETP.LT.AND P0, PT, R8, 0x1e, !P0 ;  /* 0x0000001e0800780c */ /* 0x000fc80004701270 */
[----:B------:R-:W-:-:S05]  /*52c0*/  FSEL R4, R4, R5, P0 ;  /* 0x0000000504047208 */ /* 0x000fca0000000000 */
[----:B------:R-:W0:Y:S02]  /*52d0*/  SHFL.DOWN PT, R7, R4, 0x4, 0x1f ;  /* 0x08801f0004077f89 */ /* 0x000e2400000e0000 */
[----:B0-----:R-:W-:-:S04]  /*52e0*/  FSETP.GEU.FTZ.AND P0, PT, R4, R7, PT ;  /* 0x000000070400720b */ /* 0x001fc80003f1e000 */
[----:B------:R-:W-:-:S04]  /*52f0*/  ISETP.LT.AND P0, PT, R8, 0x1c, !P0 ;  /* 0x0000001c0800780c */ /* 0x000fc80004701270 */
[----:B------:R-:W-:Y:S02]  /*5300*/  FSEL R7, R7, R4, P0 ;  /* 0x0000000407077208 */ /* 0x000fe40000000000 */
[----:B------:R-:W-:-:S03]  /*5310*/  @!P2 MOV R4, 0x400 ;  /* 0x000004000004a802 */ /* 0x000fc60000000f00 */
[----:B------:R-:W0:Y:S01]  /*5320*/  SHFL.DOWN PT, R6, R7, 0x8, 0x1f ;  /* 0x09001f0007067f89 */ /* 0x000e2200000e0000 */
[----:B---3--:R-:W-:-:S05]  /*5330*/  @!P2 LEA R4, R11, R4, 0x18 ;  /* 0x000000040b04a211 */ /* 0x008fca00078ec0ff */
        /* <DEDUP_REMOVED lines=84> */
.L_x_195:
[----:B------:R-:W-:Y:S05]  /*5880*/  BSYNC B0 ;  /* 0x0000000000007941 */ /* 0x000fea0003800000 */
.L_x_193:
[----:B------:R-:W4:Y:S01]  /*5890*/  S2R R19, SR_TID.X ;  /* 0x0000000000137919 */ /* 0x000f220000002100 */
[----:B------:R-:W-:Y:S01]  /*58a0*/  BSSY B0, `(.L_x_196) ;  /* 0x0000013000007945 */ /* 0x000fe20003800000 */
[----:B----4-:R-:W-:-:S13]  /*58b0*/  ISETP.NE.AND P0, PT, R19, RZ, PT ;  /* 0x000000ff1300720c */ /* 0x010fda0003f05270 */
[----:B------:R-:W-:Y:S05]  /*58c0*/  @P0 BRA `(.L_x_197) ;  /* 0x0000000000400947 */ /* 0x000fea0003800000 */
[----:B------:R-:W-:Y:S01]  /*58d0*/  ULDC.64 UR4, c[0x0][0x230] ;  /* 0x00008c0000047ab9 */ /* 0x000fe20000000a00 */
[----:B------:R-:W4:Y:S01]  /*58e0*/  S2R R11, SR_CTAID.X ;  /* 0x00000000000b7919 */ /* 0x000f220000002500 */
[----:B------:R-:W-:Y:S01]  /*58f0*/  ISETP.NE.U32.AND P0, PT, RZ, UR4, PT ;  /* 0x00000004ff007c0c */ /* 0x000fe2000bf05070 */
[----:B------:R-:W4:Y:S03]  /*5900*/  LDC.64 R6, c[0x0][0x218] ;  /* 0x00008600ff067b82 */ /* 0x000f260000000a00 */
[----:B------:R-:W-:-:S13]  /*5910*/  ISETP.NE.AND.EX P0, PT, RZ, UR5, PT, P0 ;  /* 0x00000005ff007c0c */ /* 0x000fda000bf05300 */
[----:B------:R-:W5:Y:S02]  /*5920*/  @P0 LDC.64 R4, c[0x0][0x230] ;  /* 0x00008c00ff040b82 */ /* 0x000f640000000a00 */
[----:B-----5:R-:W0:Y:S06]  /*5930*/  @P0 LDG.E R5, desc[UR6][R4.64] ;  /* 0x0000000604050981 */ /* 0x020e2c000c1e1900 */
[----:B------:R-:W5:Y:S01]  /*5940*/  S2UR UR5, SR_CgaCtaId ;  /* 0x00000000000579c3 */ /* 0x000f620000008800 */
[----:B------:R-:W-:Y:S01]  /*5950*/  UMOV UR4, 0x400 ;  /* 0x0000040000047882 */ /* 0x000fe20000000000 */
[----:B----4-:R-:W-:Y:S01]  /*5960*/  IMAD.WIDE.U32 R6, R11, 0x4, R6 ;  /* 0x000000040b067825 */ /* 0x010fe200078e0006 */
[----:B-----5:R-:W-:Y:S01]  /*5970*/  ULEA UR4, UR5, UR4, 0x18 ;  /* 0x0000000405047291 */ /* 0x020fe2000f8ec03f */
[----:B0--3--:R-:W-:-:S05]  /*5980*/  @P0 FMNMX.FTZ R12, R12, R5, PT ;  /* 0x000000050c0c0209 */ /* 0x009fca0003810000 */
[----:B------:R-:W-:-:S05]  /*5990*/  FMUL.FTZ R12, R12, 0.0022321429569274187088 ;  /* 0x3b1249250c0c7820 */ /* 0x000fca0000410000 */
[----:B------:R-:W-:-:S05]  /*59a0*/  FMNMX.FTZ R9, R12, 4.3596542127488646656e-06, !PT ;  /* 0x369249250c097809 */ /* 0x000fca0007810000 */
[----:B------:R4:W-:Y:S04]  /*59b0*/  STS [UR4+0xa4], R9 ;  /* 0x0000a409ff007988 */ /* 0x0009e80008000804 */
[----:B------:R4:W-:Y:S02]  /*59c0*/  STG.E desc[UR6][R6.64], R9 ;  /* 0x0000000906007986 */ /* 0x0009e4000c101906 */
.L_x_197:
[----:B------:R-:W-:Y:S05]  /*59d0*/  BSYNC B0 ;  /* 0x0000000000007941 */ /* 0x000fea0003800000 */
.L_x_196:
[----:B------:R-:W5:Y:S08]  /*59e0*/  S2UR UR5, SR_CgaCtaId ;  /* 0x00000000000579c3 */ /* 0x000f700000008800 */
[----:B------:R-:W-:Y:S01]  /*59f0*/  BAR.SYNC.DEFER_BLOCKING 0x0 ;  /* 0x0000000000007b1d */ /* 0x000fe20000010000 */
[----:B------:R-:W-:-:S05]  /*5a00*/  ISETP.GE.U32.AND P1, PT, R19, R3, PT ;  /* 0x000000031300720c */ /* 0x000fca0003f26070 */
[----:B------:R-:W-:Y:S01]  /*5a10*/  ULDC.64 UR8, c[0x0][0x210] ;  /* 0x0000840000087ab9 */ /* 0x000fe20000000a00 */
[----:B------:R-:W-:Y:S01]  /*5a20*/  UMOV UR4, 0x400 ;  /* 0x0000040000047882 */ /* 0x000fe20000000000 */
[----:B------:R-:W-:-:S04]  /*5a30*/  IADD3 R22, P0, R22, UR8, RZ ;  /* 0x0000000816167c10 */ /* 0x000fc8000ff1e0ff */
[----:B------:R-:W-:Y:S01]  /*5a40*/  IADD3.X R2, R2, UR9, RZ, P0, !PT ;  /* 0x0000000902027c10 */ /* 0x000fe200087fe4ff */
[----:B-----5:R-:W-:Y:S01]  /*5a50*/  ULEA UR4, UR5, UR4, 0x18 ;  /* 0x0000000405047291 */ /* 0x020fe2000f8ec03f */
[----:B------:R-:W-:Y:S11]  /*5a60*/  @P1 EXIT ;  /* 0x000000000000194d */ /* 0x000ff60003800000 */
[----:B----4-:R-:W4:Y:S02]  /*5a70*/  LDS R6, [UR4+0xa4] ;  /* 0x0000a404ff067984 */ /* 0x010f240008000800 */
.L_x_230:
[C---:B------:R-:W-:Y:S01]  /*5a80*/  IMAD.WIDE.U32 R14, R19.reuse, 0x8, R26 ;  /* 0x00000008130e7825 */ /* 0x040fe200078e001a */
[----:B0-----:R-:W5:Y:S03]  /*5a90*/  LDC.64 R4, c[0x0][0x228] ;  /* 0x00008a00ff047b82 */ /* 0x001f660000000a00 */
[C---:B0--3--:R-:W-:Y:S02]  /*5aa0*/  IMAD.WIDE.U32 R8, R19.reuse, 0x8, R24 ;  /* 0x0000000813087825 */ /* 0x049fe400078e0018 */
[----:B------:R-:W3:Y:S04]  /*5ab0*/  LDG.E.64.CONSTANT R14, desc[UR6][R14.64] ;  /* 0x000000060e0e7981 */ /* 0x000ee8000c1e9b00 */
[----:B------:R-:W2:Y:S01]  /*5ac0*/  LDG.E.64 R12, desc[UR6][R8.64] ;  /* 0x00000006080c7981 */ /* 0x000ea2000c1e1b00 */
[----:B-----5:R-:W-:-:S06]  /*5ad0*/  IMAD.WIDE.U32 R10, R19, 0x8, R4 ;  /* 0x00000008130a7825 */ /* 0x020fcc00078e0004 */
[----:B------:R-:W5:Y:S01]  /*5ae0*/  LDG.E.64.CONSTANT R10, desc[UR6][R10.64] ;  /* 0x000000060a0a7981 */ /* 0x000f62000c1e9b00 */
[----:B------:R-:W-:Y:S01]  /*5af0*/  BSSY B0, `(.L_x_198) ;  /* 0x0000048000007945 */ /* 0x000fe20003800000 */
[C---:B---3--:R-:W-:Y:S01]  /*5b00*/  IMAD.U32 R17, R14.reuse, 0x10000, RZ ;  /* 0x000100000e117824 */ /* 0x048fe200078e00ff */
[----:B------:R-:W-:Y:S02]  /*5b10*/  PRMT R7, R14, 0x7632, R7 ;  /* 0x000076320e077816 */ /* 0x000fe40000000007 */
[C---:B------:R-:W-:Y:S01]  /*5b20*/  PRMT R14, R15.reuse, 0x7632, R14 ;  /* 0x000076320f0e7816 */ /* 0x040fe2000000000e */
[C---:B--2---:R-:W-:Y:S01]  /*5b30*/  IMAD.U32 R20, R12.reuse, 0x10000, RZ ;  /* 0x000100000c147824 */ /* 0x044fe200078e00ff */
[----:B------:R-:W-:Y:S01]  /*5b40*/  PRMT R18, R12, 0x7632, R18 ;  /* 0x000076320c127816 */ /* 0x000fe20000000012 */
[----:B------:R-:W-:Y:S02]  /*5b50*/  IMAD.U32 R15, R15, 0x10000, RZ ;  /* 0x000100000f0f7824 */ /* 0x000fe400078e00ff */
[----:B------:R-:W-:Y:S01]  /*5b60*/  FADD.FTZ R12, R17, R20 ;  /* 0x00000014110c7221 */ /* 0x000fe20000010000 */
[----:B------:R-:W-:-:S02]  /*5b70*/  IMAD.U32 R17, R7, 0x10000, RZ ;  /* 0x0001000007117824 */ /* 0x000fc400078e00ff */
[----:B------:R-:W-:Y:S02]  /*5b80*/  IMAD.U32 R18, R18, 0x10000, RZ ;  /* 0x0001000012127824 */ /* 0x000fe400078e00ff */
[----:B------:R-:W-:Y:S01]  /*5b90*/  FMUL.FTZ R7, R16, R12 ;  /* 0x0000000c10077220 */ /* 0x000fe20000410000 */
[----:B------:R-:W-:Y:S02]  /*5ba0*/  IMAD.U32 R20, R13, 0x10000, RZ ;  /* 0x000100000d147824 */ /* 0x000fe400078e00ff */
[--C-:B------:R-:W-:Y:S01]  /*5bb0*/  FADD.FTZ R17, R17, R18.reuse ;  /* 0x0000001211117221 */ /* 0x100fe20000010000 */
[----:B------:R-:W-:Y:S01]  /*5bc0*/  PRMT R18, R13, 0x7632, R18 ;  /* 0x000076320d127816 */ /* 0x000fe20000000012 */
[----:B------:R-:W-:Y:S01]  /*5bd0*/  IMAD.U32 R13, R14, 0x10000, RZ ;  /* 0x000100000e0d7824 */ /* 0x000fe200078e00ff */
[----:B------:R-:W0:Y:S01]  /*5be0*/  F2F.BF16.F32 R7, R7 ;  /* 0x0000000700077304 */ /* 0x000e220000202000 */
[----:B------:R-:W-:Y:S01]  /*5bf0*/  FMUL.FTZ R23, R16, R17 ;  /* 0x0000001110177220 */ /* 0x000fe20000410000 */
[----:B------:R-:W-:Y:S01]  /*5c00*/  FADD.FTZ R14, R15, R20 ;  /* 0x000000140f0e7221 */ /* 0x000fe20000010000 */
[----:B------:R-:W-:-:S03]  /*5c10*/  IMAD.U32 R18, R18, 0x10000, RZ ;  /* 0x0001000012127824 */ /* 0x000fc600078e00ff */
[----:B-1----:R-:W-:Y:S01]  /*5c20*/  FMUL.FTZ R28, R16, R14 ;  /* 0x0000000e101c7220 */ /* 0x002fe20000410000 */
[----:B------:R-:W-:Y:S01]  /*5c30*/  FADD.FTZ R13, R13, R18 ;  /* 0x000000120d0d7221 */ /* 0x000fe20000010000 */
[----:B------:R-:W1:Y:S01]  /*5c40*/  F2F.BF16.F32 R15, R23 ;  /* 0x00000017000f7304 */ /* 0x000e620000202000 */
[C---:B-----5:R-:W-:Y:S01]  /*5c50*/  IMAD.U32 R21, R10.reuse, 0x10000, RZ ;  /* 0x000100000a157824 */ /* 0x060fe200078e00ff */
[----:B------:R-:W-:Y:S01]  /*5c60*/  PRMT R20, R10, 0x7632, R20 ;  /* 0x000076320a147816 */ /* 0x000fe20000000014 */
[----:B------:R-:W-:Y:S01]  /*5c70*/  FMUL.FTZ R29, R16, R13 ;  /* 0x0000000d101d7220 */ /* 0x000fe20000410000 */
[----:B0-----:R-:W-:-:S04]  /*5c80*/  IMAD.U32 R18, R7, 0x10000, RZ ;  /* 0x0001000007127824 */ /* 0x001fc800078e00ff */
[----:B------:R-:W0:Y:S01]  /*5c90*/  F2F.BF16.F32 R10, R29 ;  /* 0x0000001d000a7304 */ /* 0x000e220000202000 */
[----:B------:R-:W-:Y:S02]  /*5ca0*/  IMAD.U32 R20, R20, 0x10000, RZ ;  /* 0x0001000014147824 */ /* 0x000fe400078e00ff */
[----:B------:R-:W-:Y:S01]  /*5cb0*/  FMUL.FTZ R18, R18, R21 ;  /* 0x0000001512127220 */ /* 0x000fe20000410000 */
[C---:B------:R-:W-:Y:S01]  /*5cc0*/  IMAD.U32 R21, R11.reuse, 0x10000, RZ ;  /* 0x000100000b157824 */ /* 0x040fe200078e00ff */
[----:B------:R-:W-:Y:S01]  /*5cd0*/  PRMT R11, R11, 0x7632, R11 ;  /* 0x000076320b0b7816 */ /* 0x000fe2000000000b */
[----:B-1----:R-:W-:Y:S02]  /*5ce0*/  IMAD.U32 R15, R15, 0x10000, RZ ;  /* 0x000100000f0f7824 */ /* 0x002fe400078e00ff */
[----:B------:R-:W1:Y:S02]  /*5cf0*/  F2F.BF16.F32 R7, R28 ;  /* 0x0000001c00077304 */ /* 0x000e640000202000 */
[----:B------:R-:W-:-:S02]  /*5d00*/  IMAD.U32 R11, R11, 0x10000, RZ ;  /* 0x000100000b0b7824 */ /* 0x000fc400078e00ff */
[----:B------:R-:W-:Y:S01]  /*5d10*/  FMUL.FTZ R20, R15, R20 ;  /* 0x000000140f147220 */ /* 0x000fe20000410000 */
[----:B0-----:R-:W-:-:S03]  /*5d20*/  IMAD.U32 R10, R10, 0x10000, RZ ;  /* 0x000100000a0a7824 */ /* 0x001fc600078e00ff */
[----:B------:R-:W0:Y:S01]  /*5d30*/  F2F.BF16.F32 R18, R18 ;  /* 0x0000001200127304 */ /* 0x000e220000202000 */
[----:B------:R-:W-:Y:S01]  /*5d40*/  FMUL.FTZ R23, R10, R11 ;  /* 0x0000000b0a177220 */ /* 0x000fe20000410000 */
[----:B------:R-:W-:Y:S01]  /*5d50*/  F2FP.BF16.F32.PACK_AB R11, R13, R14 ;  /* 0x0000000e0d0b723e */ /* 0x000fe200000010ff */
[----:B-1----:R-:W-:-:S05]  /*5d60*/  IMAD.U32 R15, R7, 0x10000, RZ ;  /* 0x00010000070f7824 */ /* 0x002fca00078e00ff */
[----:B------:R-:W1:Y:S01]  /*5d70*/  F2F.BF16.F32 R20, R20 ;  /* 0x0000001400147304 */ /* 0x000e620000202000 */
[----:B------:R-:W-:Y:S01]  /*5d80*/  FMUL.FTZ R15, R15, R21 ;  /* 0x000000150f0f7220 */ /* 0x000fe20000410000 */
[----:B0-----:R-:W-:-:S06]  /*5d90*/  IMAD.U32 R10, R18, 0x10000, RZ ;  /* 0x00010000120a7824 */ /* 0x001fcc00078e00ff */
[----:B----4-:R-:W0:Y:S01]  /*5da0*/  MUFU.RCP R7, R6 ;  /* 0x0000000600077308 */ /* 0x010e220000001000 */
[----:B-1----:R-:W-:-:S07]  /*5db0*/  IMAD.U32 R20, R20, 0x10000, RZ ;  /* 0x0001000014147824 */ /* 0x002fce00078e00ff */
[----:B------:R-:W1:Y:S08]  /*5dc0*/  F2F.BF16.F32 R15, R15 ;  /* 0x0000000f000f7304 */ /* 0x000e700000202000 */
[----:B------:R-:W2:Y:S01]  /*5dd0*/  F2F.BF16.F32 R18, R23 ;  /* 0x0000001700127304 */ /* 0x000ea20000202000 */
[-C--:B0-----:R-:W-:Y:S01]  /*5de0*/  FMUL.FTZ R21, R10, R7.reuse ;  /* 0x000000070a157220 */ /* 0x081fe20000410000 */
[----:B------:R-:W-:Y:S01]  /*5df0*/  F2FP.BF16.F32.PACK_AB R10, R17, R12 ;  /* 0x0000000c110a723e */ /* 0x000fe200000010ff */
[----:B------:R-:W-:Y:S01]  /*5e00*/  FMUL.FTZ R20, R20, R7 ;  /* 0x0000000714147220 */ /* 0x000fe20000410000 */
[----:B------:R-:W-:-:S02]  /*5e10*/  IMAD.MOV.U32 R17, RZ, RZ, 0x7f ;  /* 0x0000007fff117424 */ /* 0x000fc400078e00ff */
[----:B------:R-:W-:Y:S01]  /*5e20*/  FMNMX.FTZ R13, R21, 448, PT ;  /* 0x43e00000150d7809 */ /* 0x000fe20003810000 */
[----:B-1----:R-:W-:Y:S01]  /*5e30*/  IMAD.U32 R12, R15, 0x10000, RZ ;  /* 0x000100000f0c7824 */ /* 0x002fe200078e00ff */
[----:B------:R0:W-:Y:S01]  /*5e40*/  STG.E.64 desc[UR6][R8.64], R10 ;  /* 0x0000000a08007986 */ /* 0x0001e2000c101b06 */
[----:B------:R-:W-:Y:S02]  /*5e50*/  FMNMX.FTZ R20, R20, 448, PT ;  /* 0x43e0000014147809 */ /* 0x000fe40003810000 */
[----:B------:R-:W-:Y:S01]  /*5e60*/  FMNMX.FTZ R13, R13, -448, !PT ;  /* 0xc3e000000d0d7809 */ /* 0x000fe20007810000 */
[----:B------:R-:W-:Y:S01]  /*5e70*/  FMUL.FTZ R15, R12, R7 ;  /* 0x000000070c0f7220 */ /* 0x000fe20000410000 */
[----:B------:R-:W-:Y:S02]  /*5e80*/  IMAD.MOV.U32 R12, RZ, RZ, 0x7f ;  /* 0x0000007fff0c7424 */ /* 0x000fe400078e00ff */
[----:B------:R-:W-:Y:S01]  /*5e90*/  LOP3.LUT R14, R13, 0x7fffffff, RZ, 0xc0, !PT ;  /* 0x7fffffff0d0e7812 */ /* 0x000fe200078ec0ff */
[----:B--2---:R-:W-:Y:S01]  /*5ea0*/  IMAD.U32 R18, R18, 0x10000, RZ ;  /* 0x0001000012127824 */ /* 0x004fe200078e00ff */
[----:B------:R-:W-:-:S02]  /*5eb0*/  FMNMX.FTZ R15, R15, 448, PT ;  /* 0x43e000000f0f7809 */ /* 0x000fc40003810000 */
[----:B------:R-:W-:Y:S01]  /*5ec0*/  ISETP.GT.U32.AND P0, PT, R14, 0x43efffff, PT ;  /* 0x43efffff0e00780c */ /* 0x000fe20003f04070 */
[----:B------:R-:W-:-:S05]  /*5ed0*/  FMUL.FTZ R18, R18, R7 ;  /* 0x0000000712127220 */ /* 0x000fca0000410000 */
[----:B0-----:R-:W-:-:S07]  /*5ee0*/  FMNMX.FTZ R9, R18, 448, PT ;  /* 0x43e0000012097809 */ /* 0x001fce0003810000 */
        /* <DEDUP_REMOVED lines=8> */
.L_x_199:
[----:B------:R-:W-:Y:S05]  /*5f70*/  BSYNC B0 ;  /* 0x0000000000007941 */ /* 0x000fea0003800000 */
.L_x_198:
[----:B------:R-:W-:Y:S01]  /*5f80*/  FMNMX.FTZ R14, R20, -448, !PT ;  /* 0xc3e00000140e7809 */ /* 0x000fe20007810000 */
[----:B------:R-:W-:Y:S01]  /*5f90*/  BSSY B0, `(.L_x_200) ;  /* 0x0000017000007945 */ /* 0x000fe20003800000 */
[----:B------:R-:W-:Y:S02]  /*5fa0*/  FMNMX.FTZ R8, R15, -448, !PT ;  /* 0xc3e000000f087809 */ /* 0x000fe40007810000 */
[----:B------:R-:W-:Y:S02]  /*5fb0*/  LOP3.LUT R15, R13, 0x80000000, RZ, 0xc0, !PT ;  /* 0x800000000d0f7812 */ /* 0x000fe400078ec0ff */
[----:B------:R-:W-:Y:S02]  /*5fc0*/  LOP3.LUT R13, R14, 0x7fffffff, RZ, 0xc0, !PT ;  /* 0x7fffffff0e0d7812 */ /* 0x000fe400078ec0ff */
[----:B------:R-:W-:Y:S02]  /*5fd0*/  FMNMX.FTZ R9, R9, -448, !PT ;  /* 0xc3e0000009097809 */ /* 0x000fe40007810000 */
[----:B------:R-:W-:-:S02]  /*5fe0*/  ISETP.GT.U32.AND P0, PT, R13, 0x43efffff, PT ;  /* 0x43efffff0d00780c */ /* 0x000fc40003f04070 */
[----:B------:R-:W-:Y:S02]  /*5ff0*/  LOP3.LUT R10, R8, 0x7fffffff, RZ, 0xc0, !PT ;  /* 0x7fffffff080a7812 */ /* 0x000fe400078ec0ff */
[----:B------:R-:W-:Y:S02]  /*6000*/  LOP3.LUT R11, R9, 0x7fffffff, RZ, 0xc0, !PT ;  /* 0x7fffffff090b7812 */ /* 0x000fe400078ec0ff */
[----:B------:R-:W-:Y:S02]  /*6010*/  SHF.R.U32.HI R18, RZ, 0x18, R15 ;  /* 0x00000018ff127819 */ /* 0x000fe4000001160f */
[----:B------:R-:W-:Y:S02]  /*6020*/  LOP3.LUT R20, R14, 0x80000000, RZ, 0xc0, !PT ;  /* 0x800000000e147812 */ /* 0x000fe400078ec0ff */
[----:B------:R-:W-:Y:S02]  /*6030*/  ISETP.GT.U32.AND P1, PT, R10, 0x43efffff, PT ;  /* 0x43efffff0a00780c */ /* 0x000fe40003f24070 */
[----:B------:R-:W-:-:S02]  /*6040*/  ISETP.GT.U32.AND P2, PT, R11, 0x43efffff, PT ;  /* 0x43efffff0b00780c */ /* 0x000fc40003f44070 */
        /* <DEDUP_REMOVED lines=11> */
.L_x_201:
[----:B------:R-:W-:Y:S05]  /*6100*/  BSYNC B0 ;  /* 0x0000000000007941 */ /* 0x000fea0003800000 */
.L_x_200:
        /* <DEDUP_REMOVED lines=13> */
.L_x_203:
[----:B------:R-:W-:Y:S05]  /*61e0*/  BSYNC B0 ;  /* 0x0000000000007941 */ /* 0x000fea0003800000 */
.L_x_202:
        /* <DEDUP_REMOVED lines=12> */
.L_x_205:
[----:B------:R-:W-:Y:S05]  /*62b0*/  BSYNC B0 ;  /* 0x0000000000007941 */ /* 0x000fea0003800000 */
.L_x_204:
[----:B------:R-:W-:Y:S01]  /*62c0*/  PRMT R11, R14, 0x7054, R17 ;  /* 0x000070540e0b7816 */ /* 0x000fe20000000011 */
[----:B------:R-:W-:Y:S01]  /*62d0*/  IMAD.IADD R17, R0, 0x1, R19 ;  /* 0x0000000100117824 */ /* 0x000fe200078e0213 */
[----:B------:R-:W-:Y:S02]  /*62e0*/  SHF.R.U32.HI R9, RZ, 0x18, R10 ;  /* 0x00000018ff097819 */ /* 0x000fe4000001160a */
[----:B------:R-:W-:Y:S02]  /*62f0*/  LEA R8, P1, R19, R22, 0x2 ;  /* 0x0000001613087211 */ /* 0x000fe400078210ff */
[----:B------:R-:W-:Y:S02]  /*6300*/  ISETP.GE.U32.AND P0, PT, R17, R3, PT ;  /* 0x000000031100720c */ /* 0x000fe40003f06070 */
[----:B------:R-:W-:Y:S02]  /*6310*/  LOP3.LUT R12, R12, R9, RZ, 0xfc, !PT ;  /* 0x000000090c0c7212 */ /* 0x000fe400078efcff */
[----:B------:R-:W-:-:S02]  /*6320*/  LEA.HI.X R9, R19, R2, RZ, 0x2, P1 ;  /* 0x0000000213097211 */ /* 0x000fc400008f14ff */
[----:B------:R-:W-:-:S05]  /*6330*/  PRMT R11, R12, 0x654, R11 ;  /* 0x000006540c0b7816 */ /* 0x000fca000000000b */
[----:B------:R0:W-:Y:S02]  /*6340*/  STG.E desc[UR6][R8.64], R11 ;  /* 0x0000000b08007986 */ /* 0x0001e4000c101906 */
[----:B------:R-:W-:Y:S05]  /*6350*/  @P0 EXIT ;  /* 0x000000000000094d */ /* 0x000fea0003800000 */
[----:B------:R-:W-:-:S04]  /*6360*/  IMAD.WIDE.U32 R18, R17, 0x8, R26 ;  /* 0x0000000811127825 */ /* 0x000fc800078e001a */
[C---:B0-----:R-:W-:Y:S01]  /*6370*/  IMAD.WIDE.U32 R8, R17.reuse, 0x8, R24 ;  /* 0x0000000811087825 */ /* 0x041fe200078e0018 */
[----:B------:R-:W2:Y:S04]  /*6380*/  LDG.E.64.CONSTANT R10, desc[UR6][R18.64] ;  /* 0x00000006120a7981 */ /* 0x000ea8000c1e9b00 */
[----:B------:R-:W3:Y:S01]  /*6390*/  LDG.E.64 R12, desc[UR6][R8.64] ;  /* 0x00000006080c7981 */ /* 0x000ee2000c1e1b00 */
[----:B------:R-:W-:-:S06]  /*63a0*/  IMAD.WIDE.U32 R14, R17, 0x8, R4 ;  /* 0x00000008110e7825 */ /* 0x000fcc00078e0004 */
[----:B------:R-:W4:Y:S01]  /*63b0*/  LDG.E.64.CONSTANT R14, desc[UR6][R14.64] ;  /* 0x000000060e0e7981 */ /* 0x000f22000c1e9b00 */
[----:B------:R-:W-:Y:S01]  /*63c0*/  BSSY B0, `(.L_x_206) ;  /* 0x0000047000007945 */ /* 0x000fe20003800000 */
[----:B--2---:R-:W-:Y:S02]  /*63d0*/  IMAD.U32 R20, R10, 0x10000, RZ ;  /* 0x000100000a147824 */ /* 0x004fe400078e00ff */
[----:B---3--:R-:W-:Y:S01]  /*63e0*/  IMAD.U32 R23, R12, 0x10000, RZ ;  /* 0x000100000c177824 */ /* 0x008fe200078e00ff */
[----:B------:R-:W-:-:S03]  /*63f0*/  PRMT R12, R10, 0x7632, R12 ;  /* 0x000076320a0c7816 */ /* 0x000fc6000000000c */
[----:B------:R-:W-:Y:S01]  /*6400*/  FADD.FTZ R10, R20, R23 ;  /* 0x00000017140a7221 */ /* 0x000fe20000010000 */
[C---:B------:R-:W-:Y:S01]  /*6410*/  PRMT R21, R12.reuse, 0x7632, R21 ;  /* 0x000076320c157816 */ /* 0x040fe20000000015 */
[----:B------:R-:W-:Y:S02]  /*6420*/  IMAD.U32 R12, R12, 0x10000, RZ ;  /* 0x000100000c0c7824 */ /* 0x000fe400078e00ff */
[----:B------:R-:W-:Y:S02]  /*6430*/  FMUL.FTZ R18, R16, R10 ;  /* 0x0000000a10127220 */ /* 0x000fe40000410000 */
[----:B------:R-:W-:-:S04]  /*6440*/  IMAD.U32 R21, R21, 0x10000, RZ ;  /* 0x0001000015157824 */ /* 0x000fc800078e00ff */
[----:B------:R-:W0:Y:S01]  /*6450*/  F2F.BF16.F32 R18, R18 ;  /* 0x0000001200127304 */ /* 0x000e220000202000 */
[----:B------:R-:W-:Y:S01]  /*6460*/  FADD.FTZ R19, R12, R21 ;  /* 0x000000150c137221 */ /* 0x000fe20000010000 */
[C---:B------:R-:W-:Y:S01]  /*6470*/  IMAD.U32 R12, R11.reuse, 0x10000, RZ ;  /* 0x000100000b0c7824 */ /* 0x040fe200078e00ff */
[----:B------:R-:W-:Y:S01]  /*6480*/  PRMT R11, R11, 0x7632, R11 ;  /* 0x000076320b0b7816 */ /* 0x000fe2000000000b */
[C---:B------:R-:W-:Y:S01]  /*6490*/  IMAD.U32 R21, R13.reuse, 0x10000, RZ ;  /* 0x000100000d157824 */ /* 0x040fe200078e00ff */
[----:B------:R-:W-:Y:S02]  /*64a0*/  PRMT R13, R13, 0x7632, R13 ;  /* 0x000076320d0d7816 */ /* 0x000fe4000000000d */
[----:B------:R-:W-:Y:S01]  /*64b0*/  F2FP.BF16.F32.PACK_AB R10, R19, R10 ;  /* 0x0000000a130a723e */ /* 0x000fe200000010ff */
[----:B------:R-:W-:Y:S02]  /*64c0*/  IMAD.U32 R11, R11, 0x10000, RZ ;  /* 0x000100000b0b7824 */ /* 0x000fe400078e00ff */
[----:B------:R-:W-:Y:S01]  /*64d0*/  FADD.FTZ R12, R12, R21 ;  /* 0x000000150c0c7221 */ /* 0x000fe20000010000 */
[----:B------:R-:W-:-:S02]  /*64e0*/  IMAD.U32 R20, R13, 0x10000, RZ ;  /* 0x000100000d147824 */ /* 0x000fc400078e00ff */
[----:B------:R-:W-:Y:S01]  /*64f0*/  FMUL.FTZ R13, R16, R19 ;  /* 0x00000013100d7220 */ /* 0x000fe20000410000 */
[C---:B----4-:R-:W-:Y:S01]  /*6500*/  IMAD.U32 R21, R14.reuse, 0x10000, RZ ;  /* 0x000100000e157824 */ /* 0x050fe200078e00ff */
[----:B------:R-:W-:Y:S01]  /*6510*/  PRMT R14, R14, 0x7632, R14 ;  /* 0x000076320e0e7816 */ /* 0x000fe2000000000e */
[----:B------:R-:W-:Y:S01]  /*6520*/  FADD.FTZ R11, R11, R20 ;  /* 0x000000140b0b7221 */ /* 0x000fe20000010000 */
[----:B0-----:R-:W-:Y:S02]  /*6530*/  IMAD.U32 R20, R18, 0x10000, RZ ;  /* 0x0001000012147824 */ /* 0x001fe400078e00ff */
[CC--:B------:R-:W-:Y:S01]  /*6540*/  FMUL.FTZ R18, R16.reuse, R12.reuse ;  /* 0x0000000c10127220 */ /* 0x0c0fe20000410000 */
[----:B------:R-:W0:Y:S01]  /*6550*/  F2F.BF16.F32 R13, R13 ;  /* 0x0000000d000d7304 */ /* 0x000e220000202000 */
[----:B------:R-:W-:Y:S01]  /*6560*/  FMUL.FTZ R23, R16, R11 ;  /* 0x0000000b10177220 */ /* 0x000fe20000410000 */
[----:B------:R-:W-:Y:S01]  /*6570*/  FMUL.FTZ R20, R20, R21 ;  /* 0x0000001514147220 */ /* 0x000fe20000410000 */
[----:B------:R-:W-:Y:S01]  /*6580*/  IMAD.U32 R28, R14, 0x10000, RZ ;  /* 0x000100000e1c7824 */ /* 0x000fe200078e00ff */
[----:B------:R-:W-:-:S04]  /*6590*/  F2FP.BF16.F32.PACK_AB R11, R11, R12 ;  /* 0x0000000c0b0b723e */ /* 0x000fc800000010ff */
[----:B------:R-:W1:Y:S01]  /*65a0*/  F2F.BF16.F32 R18, R18 ;  /* 0x0000001200127304 */ /* 0x000e620000202000 */
[----:B------:R2:W-:Y:S01]  /*65b0*/  STG.E.64 desc[UR6][R8.64], R10 ;  /* 0x0000000a08007986 */ /* 0x0005e2000c101b06 */
[----:B0-----:R-:W-:-:S06]  /*65c0*/  IMAD.U32 R13, R13, 0x10000, RZ ;  /* 0x000100000d0d7824 */ /* 0x001fcc00078e00ff */
        /* <DEDUP_REMOVED lines=8> */
[----:B0-----:R-:W-:-:S04]  /*6650*/  IMAD.U32 R18, R20, 0x10000, RZ ;  /* 0x0001000014127824 */ /* 0x001fc800078e00ff */
[----:B------:R-:W0:Y:S01]  /*6660*/  F2F.BF16.F32 R15, R21 ;  /* 0x00000015000f7304 */ /* 0x000e220000202000 */
[----:B------:R-:W-:Y:S01]  /*6670*/  FMUL.FTZ R18, R18, R7 ;  /* 0x0000000712127220 */ /* 0x000fe20000410000 */
[----:B-1----:R-:W-:-:S06]  /*6680*/  IMAD.U32 R14, R14, 0x10000, RZ ;  /* 0x000100000e0e7824 */ /* 0x002fcc00078e00ff */
[----:B------:R-:W1:Y:S01]  /*6690*/  F2F.BF16.F32 R13, R13 ;  /* 0x0000000d000d7304 */ /* 0x000e620000202000 */
[----:B------:R-:W-:Y:S01]  /*66a0*/  FMNMX.FTZ R18, R18, 448, PT ;  /* 0x43e0000012127809 */ /* 0x000fe20003810000 */
[----:B------:R-:W-:-:S03]  /*66b0*/  FMUL.FTZ R14, R14, R29 ;  /* 0x0000001d0e0e7220 */ /* 0x000fc60000410000 */
[----:B------:R-:W-:Y:S01]  /*66c0*/  FMNMX.FTZ R18, R18, -448, !PT ;  /* 0xc3e0000012127809 */ /* 0x000fe20007810000 */
[----:B0-----:R-:W-:Y:S02]  /*66d0*/  IMAD.U32 R12, R15, 0x10000, RZ ;  /* 0x000100000f0c7824 */ /* 0x001fe400078e00ff */
[----:B------:R-:W0:Y:S01]  /*66e0*/  F2F.BF16.F32 R14, R14 ;  /* 0x0000000e000e7304 */ /* 0x000e220000202000 */
[----:B------:R-:W-:Y:S02]  /*66f0*/  IMAD.MOV.U32 R15, RZ, RZ, 0x7f ;  /* 0x0000007fff0f7424 */ /* 0x000fe400078e00ff */
[----:B-1----:R-:W-:Y:S01]  /*6700*/  IMAD.U32 R20, R13, 0x10000, RZ ;  /* 0x000100000d147824 */ /* 0x002fe200078e00ff */
[----:B------:R-:W-:-:S03]  /*6710*/  LOP3.LUT R13, R18, 0x7fffffff, RZ, 0xc0, !PT ;  /* 0x7fffffff120d7812 */ /* 0x000fc600078ec0ff */
[-C--:B------:R-:W-:Y:S01]  /*6720*/  FMUL.FTZ R20, R20, R7.reuse ;  /* 0x0000000714147220 */ /* 0x080fe20000410000 */
[----:B------:R-:W-:Y:S01]  /*6730*/  ISETP.GT.U32.AND P0, PT, R13, 0x43efffff, PT ;  /* 0x43efffff0d00780c */ /* 0x000fe20003f04070 */
[----:B0-----:R-:W-:Y:S02]  /*6740*/  IMAD.U32 R28, R14, 0x10000, RZ ;  /* 0x000100000e1c7824 */ /* 0x001fe400078e00ff */
[-C--:B------:R-:W-:Y:S01]  /*6750*/  FMUL.FTZ R14, R12, R7.reuse ;  /* 0x000000070c0e7220 */ /* 0x080fe20000410000 */
[----:B------:R-:W-:Y:S01]  /*6760*/  IMAD.MOV.U32 R12, RZ, RZ, 0x7f ;  /* 0x0000007fff0c7424 */ /* 0x000fe200078e00ff */
[----:B------:R-:W-:Y:S01]  /*6770*/  FMNMX.FTZ R20, R20, 448, PT ;  /* 0x43e0000014147809 */ /* 0x000fe20003810000 */
[----:B------:R-:W-:Y:S02]  /*6780*/  FMUL.FTZ R28, R28, R7 ;  /* 0x000000071c1c7220 */ /* 0x000fe40000410000 */
[----:B------:R-:W-:-:S03]  /*6790*/  FMNMX.FTZ R14, R14, 448, PT ;  /* 0x43e000000e0e7809 */ /* 0x000fc60003810000 */
[----:B------:R-:W-:Y:S02]  /*67a0*/  FMNMX.FTZ R28, R28, 448, PT ;  /* 0x43e000001c1c7809 */ /* 0x000fe40003810000 */
[----:B--2---:R-:W-:Y:S05]  /*67b0*/  @P0 BRA `(.L_x_207) ;  /* 0x00000000001c0947 */ /* 0x004fea0003800000 */
[----:B------:R-:W-:-:S13]  /*67c0*/  ISETP.GE.U32.AND P0, PT, R13, 0x3c800000, PT ;  /* 0x3c8000000d00780c */ /* 0x000fda0003f06070 */
[----:B------:R-:W-:Y:S01]  /*67d0*/  @P0 SHF.R.U32.HI R8, RZ, 0x14, R18 ;  /* 0x00000014ff080819 */ /* 0x000fe20000011612 */
[----:B------:R-:W-:-:S03]  /*67e0*/  @!P0 FADD.FTZ R13, R13, 16384 ;  /* 0x468000000d0d8421 */ /* 0x000fc60000010000 */
[----:B------:R-:W-:-:S04]  /*67f0*/  @P0 LOP3.LUT R9, R8, 0x1, RZ, 0xc0, !PT ;  /* 0x0000000108090812 */ /* 0x000fc800078ec0ff */
[----:B------:R-:W-:-:S04]  /*6800*/  @P0 IADD3 R9, R18, 0x407ffff, R9 ;  /* 0x0407ffff12090810 */ /* 0x000fc80007ffe009 */
[----:B------:R-:W-:Y:S01]  /*6810*/  @P0 SHF.R.U32.HI R15, RZ, 0x14, R9 ;  /* 0x00000014ff0f0819 */ /* 0x000fe20000011609 */
[----:B------:R-:W-:-:S07]  /*6820*/  @!P0 VIADD R15, R13, 0xb9800000 ;  /* 0xb98000000d0f8836 */ /* 0x000fce0000000000 */
.L_x_207:
[----:B------:R-:W-:Y:S05]  /*6830*/  BSYNC B0 ;  /* 0x0000000000007941 */ /* 0x000fea0003800000 */
.L_x_206:
[----:B------:R-:W-:Y:S01]  /*6840*/  FMNMX.FTZ R13, R14, -448, !PT ;  /* 0xc3e000000e0d7809 */ /* 0x000fe20007810000 */
[----:B------:R-:W-:Y:S01]  /*6850*/  BSSY B0, `(.L_x_208) ;  /* 0x0000017000007945 */ /* 0x000fe20003800000 */
[----:B------:R-:W-:Y:S02]  /*6860*/  LOP3.LUT R18, R18, 0x80000000, RZ, 0xc0, !PT ;  /* 0x8000000012127812 */ /* 0x000fe400078ec0ff */
[----:B------:R-:W-:Y:S02]  /*6870*/  LOP3.LUT R14, R13, 0x7fffffff, RZ, 0xc0, !PT ;  /* 0x7fffffff0d0e7812 */ /* 0x000fe400078ec0ff */
[----:B------:R-:W-:Y:S02]  /*6880*/  FMNMX.FTZ R8, R20, -448, !PT ;  /* 0xc3e0000014087809 */ /* 0x000fe40007810000 */
[----:B------:R-:W-:Y:S02]  /*6890*/  ISETP.GT.U32.AND P0, PT, R14, 0x43efffff, PT ;  /* 0x43efffff0e00780c */ /* 0x000fe40003f04070 */
[----:B------:R-:W-:-:S02]  /*68a0*/  FMNMX.FTZ R9, R28, -448, !PT ;  /* 0xc3e000001c097809 */ /* 0x000fc40007810000 */
[----:B------:R-:W-:Y:S02]  /*68b0*/  SHF.R.U32.HI R18, RZ, 0x18, R18 ;  /* 0x00000018ff127819 */ /* 0x000fe40000011612 */
[----:B------:R-:W-:Y:S02]  /*68c0*/  LOP3.LUT R10, R8, 0x7fffffff, RZ, 0xc0, !PT ;  /* 0x7fffffff080a7812 */ /* 0x000fe400078ec0ff */
[----:B------:R-:W-:Y:S02]  /*68d0*/  LOP3.LUT R11, R9, 0x7fffffff, RZ, 0xc0, !PT ;  /* 0x7fffffff090b7812 */ /* 0x000fe400078ec0ff */
[----:B------:R-:W-:Y:S02]  /*68e0*/  LOP3.LUT R19, R13, 0x80000000, RZ, 0xc0, !PT ;  /* 0x800000000d137812 */ /* 0x000fe400078ec0ff */
[----:B------:R-:W-:Y:S02]  /*68f0*/  LOP3.LUT R18, R15, R18, RZ, 0xfc, !PT ;  /* 0x000000120f127212 */ /* 0x000fe400078efcff */
[----:B------:R-:W-:-:S02]  /*6900*/  ISETP.GT.U32.AND P1, PT, R10, 0x43efffff, PT ;  /* 0x43efffff0a00780c */ /* 0x000fc40003f24070 */
[----:B------:R-:W-:Y:S02]  /*6910*/  ISETP.GT.U32.AND P2, PT, R11, 0x43efffff, PT ;  /* 0x43efffff0b00780c */ /* 0x000fe40003f44070 */
[----:B------:R-:W-:Y:S02]  /*6920*/  LOP3.LUT R15, R8, 0x80000000, RZ, 0xc0, !PT ;  /* 0x80000000080f7812 */ /* 0x000fe400078ec0ff */
[----:B------:R-:W-:Y:S01]  /*6930*/  SHF.R.U32.HI R19, RZ, 0x18, R19 ;  /* 0x00000018ff137819 */ /* 0x000fe20000011613 */
[----:B------:R-:W-:Y:S08]  /*6940*/  @P0 BRA `(.L_x_209) ;  /* 0x00000000001c0947 */ /* 0x000ff00003800000 */
[----:B------:R-:W-:-:S13]  /*6950*/  ISETP.GE.U32.AND P0, PT, R14, 0x3c800000, PT ;  /* 0x3c8000000e00780c */ /* 0x000fda0003f06070 */
[----:B------:R-:W-:Y:S01]  /*6960*/  @P0 SHF.R.U32.HI R12, RZ, 0x14, R13 ;  /* 0x00000014ff0c0819 */ /* 0x000fe2000001160d */
[----:B------:R-:W-:-:S03]  /*6970*/  @!P0 FADD.FTZ R14, R14, 16384 ;  /* 0x468000000e0e8421 */ /* 0x000fc60000010000 */
[----:B------:R-:W-:-:S04]  /*6980*/  @P0 LOP3.LUT R12, R12, 0x1, RZ, 0xc0, !PT ;  /* 0x000000010c0c0812 */ /* 0x000fc800078ec0ff */
[----:B------:R-:W-:-:S04]  /*6990*/  @P0 IADD3 R12, R13, 0x407ffff, R12 ;  /* 0x0407ffff0d0c0810 */ /* 0x000fc80007ffe00c */
[----:B------:R-:W-:Y:S01]  /*69a0*/  @P0 SHF.R.U32.HI R12, RZ, 0x14, R12 ;  /* 0x00000014ff0c0819 */ /* 0x000fe2000001160c */
[----:B------:R-:W-:-:S07]  /*69b0*/  @!P0 VIADD R12, R14, 0xb9800000 ;  /* 0xb98000000e0c8836 */ /* 0x000fce0000000000 */
.L_x_209:
[----:B------:R-:W-:Y:S05]  /*69c0*/  BSYNC B0 ;  /* 0x0000000000007941 */ /* 0x000fea0003800000 */
.L_x_208:
        /* <DEDUP_REMOVED lines=13> */
.L_x_211:
[----:B------:R-:W-:Y:S05]  /*6aa0*/  BSYNC B0 ;  /* 0x0000000000007941 */ /* 0x000fea0003800000 */
.L_x_210:
        /* <DEDUP_REMOVED lines=12> */
.L_x_213:
[----:B------:R-:W-:Y:S05]  /*6b70*/  BSYNC B0 ;  /* 0x0000000000007941 */ /* 0x000fea0003800000 */
.L_x_212:
[----:B------:R-:W-:Y:S01]  /*6b80*/  IMAD.IADD R19, R17, 0x1, R0 ;  /* 0x0000000111137824 */ /* 0x000fe200078e0200 */
[----:B------:R-:W-:Y:S02]  /*6b90*/  SHF.R.U32.HI R9, RZ, 0x18, R10 ;  /* 0x00000018ff097819 */ /* 0x000fe4000001160a */
[----:B------:R-:W-:Y:S02]  /*6ba0*/  PRMT R11, R13, 0x7054, R18 ;  /* 0x000070540d0b7816 */ /* 0x000fe40000000012 */
[----:B------:R-:W-:Y:S02]  /*6bb0*/  ISETP.GE.U32.AND P0, PT, R19, R3, PT ;  /* 0x000000031300720c */ /* 0x000fe40003f06070 */
[C---:B------:R-:W-:Y:S02]  /*6bc0*/  LEA R8, P1, R17.reuse, R22, 0x2 ;  /* 0x0000001611087211 */ /* 0x040fe400078210ff */
[----:B------:R-:W-:Y:S02]  /*6bd0*/  LOP3.LUT R12, R12, R9, RZ, 0xfc, !PT ;  /* 0x000000090c0c7212 */ /* 0x000fe400078efcff */
[----:B------:R-:W-:-:S02]  /*6be0*/  LEA.HI.X R9, R17, R2, RZ, 0x2, P1 ;  /* 0x0000000211097211 */ /* 0x000fc400008f14ff */
[----:B------:R-:W-:-:S05]  /*6bf0*/  PRMT R11, R12, 0x654, R11 ;  /* 0x000006540c0b7816 */ /* 0x000fca000000000b */
[----:B------:R0:W-:Y:S01]  /*6c00*/  STG.E desc[UR6][R8.64], R11 ;  /* 0x0000000b08007986 */ /* 0x0001e2000c101906 */
[----:B------:R-:W-:Y:S05]  /*6c10*/  @P0 EXIT ;  /* 0x000000000000094d */ /* 0x000fea0003800000 */
[----:B0-----:R-:W-:-:S04]  /*6c20*/  IMAD.WIDE.U32 R8, R19, 0x8, R24 ;  /* 0x0000000813087825 */ /* 0x001fc800078e0018 */
[C---:B------:R-:W-:Y:S01]  /*6c30*/  IMAD.WIDE.U32 R20, R19.reuse, 0x8, R26 ;  /* 0x0000000813147825 */ /* 0x040fe200078e001a */
[----:B------:R-:W2:Y:S04]  /*6c40*/  LDG.E.64 R12, desc[UR6][R8.64] ;  /* 0x00000006080c7981 */ /* 0x000ea8000c1e1b00 */
[----:B------:R-:W3:Y:S01]  /*6c50*/  LDG.E.64.CONSTANT R10, desc[UR6][R20.64] ;  /* 0x00000006140a7981 */ /* 0x000ee2000c1e9b00 */
[----:B------:R-:W-:-:S06]  /*6c60*/  IMAD.WIDE.U32 R14, R19, 0x8, R4 ;  /* 0x00000008130e7825 */ /* 0x000fcc00078e0004 */
[----:B------:R-:W4:Y:S01]  /*6c70*/  LDG.E.64.CONSTANT R14, desc[UR6][R14.64] ;  /* 0x000000060e0e7981 */ /* 0x000f22000c1e9b00 */
[----:B------:R-:W-:Y:S01]  /*6c80*/  BSSY B0, `(.L_x_214) ;  /* 0x0000047000007945 */ /* 0x000fe20003800000 */
[----:B--2---:R-:W-:Y:S01]  /*6c90*/  IMAD.U32 R28, R12, 0x10000, RZ ;  /* 0x000100000c1c7824 */ /* 0x004fe200078e00ff */
[C---:B---3--:R-:W-:Y:S01]  /*6ca0*/  PRMT R12, R10.reuse, 0x7632, R12 ;  /* 0x000076320a0c7816 */ /* 0x048fe2000000000c */
[----:B------:R-:W-:-:S03]  /*6cb0*/  IMAD.U32 R17, R10, 0x10000, RZ ;  /* 0x000100000a117824 */ /* 0x000fc600078e00ff */
[----:B------:R-:W-:Y:S01]  /*6cc0*/  PRMT R18, R12, 0x7632, R18 ;  /* 0x000076320c127816 */ /* 0x000fe20000000012 */
[----:B------:R-:W-:-:S04]  /*6cd0*/  FADD.FTZ R10, R17, R28 ;  /* 0x0000001c110a7221 */ /* 0x000fc80000010000 */
[----:B------:R-:W-:Y:S02]  /*6ce0*/  IMAD.U32 R17, R18, 0x10000, RZ ;  /* 0x0001000012117824 */ /* 0x000fe400078e00ff */
[----:B------:R-:W-:Y:S01]  /*6cf0*/  FMUL.FTZ R18, R16, R10 ;  /* 0x0000000a10127220 */ /* 0x000fe20000410000 */
[----:B------:R-:W-:-:S05]  /*6d00*/  IMAD.U32 R12, R12, 0x10000, RZ ;  /* 0x000100000c0c7824 */ /* 0x000fca00078e00ff */
[----:B------:R-:W0:Y:S01]  /*6d10*/  F2F.BF16.F32 R18, R18 ;  /* 0x0000001200127304 */ /* 0x000e220000202000 */
[----:B------:R-:W-:Y:S01]  /*6d20*/  FADD.FTZ R17, R12, R17 ;  /* 0x000000110c117221 */ /* 0x000fe20000010000 */
[C---:B------:R-:W-:Y:S01]  /*6d30*/  IMAD.U32 R12, R11.reuse, 0x10000, RZ ;  /* 0x000100000b0c7824 */ /* 0x040fe200078e00ff */
[----:B------:R-:W-:Y:S01]  /*6d40*/  PRMT R11, R11, 0x7632, R11 ;  /* 0x000076320b0b7816 */ /* 0x000fe2000000000b */
[C---:B------:R-:W-:Y:S01]  /*6d50*/  IMAD.U32 R21, R13.reuse, 0x10000, RZ ;  /* 0x000100000d157824 */ /* 0x040fe200078e00ff */
[----:B------:R-:W-:-:S03]  /*6d60*/  PRMT R13, R13, 0x7632, R13 ;  /* 0x000076320d0d7816 */ /* 0x000fc6000000000d */
[----:B------:R-:W-:Y:S02]  /*6d70*/  IMAD.U32 R11, R11, 0x10000, RZ ;  /* 0x000100000b0b7824 */ /* 0x000fe400078e00ff */
[----:B------:R-:W-:Y:S02]  /*6d80*/  IMAD.U32 R20, R13, 0x10000, RZ ;  /* 0x000100000d147824 */ /* 0x000fe400078e00ff */
[----:B------:R-:W-:Y:S01]  /*6d90*/  FMUL.FTZ R13, R16, R17 ;  /* 0x00000011100d7220 */ /* 0x000fe20000410000 */
[----:B------:R-:W-:Y:S01]  /*6da0*/  FADD.FTZ R12, R12, R21 ;  /* 0x000000150c0c7221 */ /* 0x000fe20000010000 */
[----:B------:R-:W-:Y:S01]  /*6db0*/  FADD.FTZ R11, R11, R20 ;  /* 0x000000140b0b7221 */ /* 0x000fe20000010000 */
[----:B0-----:R-:W-:Y:S02]  /*6dc0*/  IMAD.U32 R20, R18, 0x10000, RZ ;  /* 0x0001000012147824 */ /* 0x001fe400078e00ff */
[----:B------:R-:W-:Y:S01]  /*6dd0*/  FMUL.FTZ R18, R16, R12 ;  /* 0x0000000c10127220 */ /* 0x000fe20000410000 */
[----:B------:R-:W0:Y:S01]  /*6de0*/  F2F.BF16.F32 R13, R13 ;  /* 0x0000000d000d7304 */ /* 0x000e220000202000 */
[C---:B----4-:R-:W-:Y:S01]  /*6df0*/  IMAD.U32 R21, R14.reuse, 0x10000, RZ ;  /* 0x000100000e157824 */ /* 0x050fe200078e00ff */
[----:B------:R-:W-:-:S03]  /*6e00*/  PRMT R14, R14, 0x7632, R14 ;  /* 0x000076320e0e7816 */ /* 0x000fc6000000000e */
[----:B------:R-:W-:-:S03]  /*6e10*/  FMUL.FTZ R20, R20, R21 ;  /* 0x0000001514147220 */ /* 0x000fc60000410000 */
[----:B------:R-:W1:Y:S01]  /*6e20*/  F2F.BF16.F32 R18, R18 ;  /* 0x0000001200127304 */ /* 0x000e620000202000 */
[----:B------:R-:W-:Y:S01]  /*6e30*/  FMUL.FTZ R23, R16, R11 ;  /* 0x0000000b10177220 */ /* 0x000fe20000410000 */
[----:B------:R-:W-:Y:S02]  /*6e40*/  IMAD.U32 R28, R14, 0x10000, RZ ;  /* 0x000100000e1c7824 */ /* 0x000fe400078e00ff */
[----:B0-----:R-:W-:-:S04]  /*6e50*/  IMAD.U32 R13, R13, 0x10000, RZ ;  /* 0x000100000d0d7824 */ /* 0x001fc800078e00ff */
[----:B------:R-:W0:Y:S01]  /*6e60*/  F2F.BF16.F32 R20, R20 ;  /* 0x0000001400147304 */ /* 0x000e220000202000 */
[----:B------:R-:W-:Y:S01]  /*6e70*/  FMUL.FTZ R21, R13, R28 ;  /* 0x0000001c0d157220 */ /* 0x000fe20000410000 */
[----:B------:R-:W-:-:S06]  /*6e80*/  IMAD.U32 R28, R15, 0x10000, RZ ;  /* 0x000100000f1c7824 */ /* 0x000fcc00078e00ff */
[----:B------:R-:W2:Y:S01]  /*6e90*/  F2F.BF16.F32 R14, R23 ;  /* 0x00000017000e7304 */ /* 0x000ea20000202000 */
[----:B-1----:R-:W-:Y:S01]  /*6ea0*/  IMAD.U32 R13, R18, 0x10000, RZ ;  /* 0x00010000120d7824 */ /* 0x002fe200078e00ff */
[----:B------:R-:W-:-:S03]  /*6eb0*/  PRMT R15, R15, 0x7632, R15 ;  /* 0x000076320f0f7816 */ /* 0x000fc6000000000f */
[----:B------:R-:W-:Y:S01]  /*6ec0*/  FMUL.FTZ R13, R13, R28 ;  /* 0x0000001c0d0d7220 */ /* 0x000fe20000410000 */
[----:B0-----:R-:W-:Y:S02]  /*6ed0*/  IMAD.U32 R18, R20, 0x10000, RZ ;  /* 0x0001000014127824 */ /* 0x001fe400078e00ff */
[----:B------:R-:W-:-:S03]  /*6ee0*/  IMAD.U32 R29, R15, 0x10000, RZ ;  /* 0x000100000f1d7824 */ /* 0x000fc600078e00ff */
[----:B------:R-:W0:Y:S01]  /*6ef0*/  F2F.BF16.F32 R13, R13 ;  /* 0x0000000d000d7304 */ /* 0x000e220000202000 */
[----:B------:R-:W-:Y:S01]  /*6f00*/  FMUL.FTZ R18, R18, R7 ;  /* 0x0000000712127220 */ /* 0x000fe20000410000 */
[----:B--2---:R-:W-:Y:S01]  /*6f10*/  IMAD.U32 R14, R14, 0x10000, RZ ;  /* 0x000100000e0e7824 */ /* 0x004fe200078e00ff */
[----:B------:R-:W-:-:S03]  /*6f20*/  F2FP.BF16.F32.PACK_AB R10, R17, R10 ;  /* 0x0000000a110a723e */ /* 0x000fc600000010ff */
[----:B------:R-:W-:Y:S01]  /*6f30*/  FMUL.FTZ R14, R14, R29 ;  /* 0x0000001d0e0e7220 */ /* 0x000fe20000410000 */
[----:B------:R-:W-:Y:S01]  /*6f40*/  FMNMX.FTZ R17, R18, 448, PT ;  /* 0x43e0000012117809 */ /* 0x000fe20003810000 */
[----:B------:R-:W1:Y:S03]  /*6f50*/  F2F.BF16.F32 R15, R21 ;  /* 0x00000015000f7304 */ /* 0x000e660000202000 */
[----:B------:R-:W-:-:S05]  /*6f60*/  FMNMX.FTZ R17, R17, -448, !PT ;  /* 0xc3e0000011117809 */ /* 0x000fca0007810000 */
[----:B------:R-:W2:Y:S01]  /*6f70*/  F2F.BF16.F32 R14, R14 ;  /* 0x0000000e000e7304 */ /* 0x000ea20000202000 */
[----:B0-----:R-:W-:Y:S01]  /*6f80*/  IMAD.U32 R18, R13, 0x10000, RZ ;  /* 0x000100000d127824 */ /* 0x001fe200078e00ff */
[----:B------:R-:W-:-:S04]  /*6f90*/  LOP3.LUT R13, R17, 0x7fffffff, RZ, 0xc0, !PT ;  /* 0x7fffffff110d7812 */ /* 0x000fc800078ec0ff */
[----:B------:R-:W-:Y:S02]  /*6fa0*/  ISETP.GT.U32.AND P0, PT, R13, 0x43efffff, PT ;  /* 0x43efffff0d00780c */ /* 0x000fe40003f04070 */
[----:B------:R-:W-:Y:S01]  /*6fb0*/  F2FP.BF16.F32.PACK_AB R11, R11, R12 ;  /* 0x0000000c0b0b723e */ /* 0x000fe200000010ff */
[----:B-1----:R-:W-:Y:S02]  /*6fc0*/  IMAD.U32 R12, R15, 0x10000, RZ ;  /* 0x000100000f0c7824 */ /* 0x002fe400078e00ff */
[-C--:B------:R-:W-:Y:S01]  /*6fd0*/  FMUL.FTZ R18, R18, R7.reuse ;  /* 0x0000000712127220 */ /* 0x080fe20000410000 */
[----:B--2---:R-:W-:Y:S02]  /*6fe0*/  IMAD.U32 R20, R14, 0x10000, RZ ;  /* 0x000100000e147824 */ /* 0x004fe400078e00ff */
[-C--:B------:R-:W-:Y:S02]  /*6ff0*/  FMUL.FTZ R14, R12, R7.reuse ;  /* 0x000000070c0e7220 */ /* 0x080fe40000410000 */
[----:B------:R-:W-:Y:S01]  /*7000*/  FMUL.FTZ R20, R20, R7 ;  /* 0x0000000714147220 */ /* 0x000fe20000410000 */
[----:B------:R0:W-:Y:S01]  /*7010*/  STG.E.64 desc[UR6][R8.64], R10 ;  /* 0x0000000a08007986 */ /* 0x0001e2000c101b06 */
[----:B------:R-:W-:Y:S01]  /*7020*/  IMAD.MOV.U32 R12, RZ, RZ, 0x7f ;  /* 0x0000007fff0c7424 */ /* 0x000fe200078e00ff */
[----:B------:R-:W-:Y:S01]  /*7030*/  FMNMX.FTZ R18, R18, 448, PT ;  /* 0x43e0000012127809 */ /* 0x000fe20003810000 */
[----:B------:R-:W-:Y:S01]  /*7040*/  IMAD.MOV.U32 R15, RZ, RZ, 0x7f ;  /* 0x0000007fff0f7424 */ /* 0x000fe200078e00ff */
[----:B------:R-:W-:-:S02]  /*7050*/  FMNMX.FTZ R14, R14, 448, PT ;  /* 0x43e000000e0e7809 */ /* 0x000fc40003810000 */
[----:B0-----:R-:W-:Y:S01]  /*7060*/  FMNMX.FTZ R9, R20, 448, PT ;  /* 0x43e0000014097809 */ /* 0x001fe20003810000 */
        /* <DEDUP_REMOVED lines=8> */
.L_x_215:
[----:B------:R-:W-:Y:S05]  /*70f0*/  BSYNC B0 ;  /* 0x0000000000007941 */ /* 0x000fea0003800000 */
.L_x_214:
        /* <DEDUP_REMOVED lines=24> */
.L_x_217:
[----:B------:R-:W-:Y:S05]  /*7280*/  BSYNC B0 ;  /* 0x0000000000007941 */ /* 0x000fea0003800000 */
.L_x_216:
        /* <DEDUP_REMOVED lines=13> */
.L_x_219:
[----:B------:R-:W-:Y:S05]  /*7360*/  BSYNC B0 ;  /* 0x0000000000007941 */ /* 0x000fea0003800000 */
.L_x_218:
        /* <DEDUP_REMOVED lines=12> */
.L_x_221:
[----:B------:R-:W-:Y:S05]  /*7430*/  BSYNC B0 ;  /* 0x0000000000007941 */ /* 0x000fea0003800000 */
.L_x_220:
        /* <DEDUP_REMOVED lines=10> */
[----:B------:R-:W-:-:S04]  /*74e0*/  IMAD.WIDE.U32 R10, R15, 0x8, R26 ;  /* 0x000000080f0a7825 */ /* 0x000fc800078e001a */
[C---:B0-----:R-:W-:Y:S02]  /*74f0*/  IMAD.WIDE.U32 R8, R15.reuse, 0x8, R24 ;  /* 0x000000080f087825 */ /* 0x041fe400078e0018 */
[----:B------:R-:W2:Y:S04]  /*7500*/  LDG.E.64.CONSTANT R10, desc[UR6][R10.64] ;  /* 0x000000060a0a7981 */ /* 0x000ea8000c1e9b00 */
[----:B------:R-:W3:Y:S01]  /*7510*/  LDG.E.64 R12, desc[UR6][R8.64] ;  /* 0x00000006080c7981 */ /* 0x000ee2000c1e1b00 */
[----:B------:R-:W-:-:S06]  /*7520*/  IMAD.WIDE.U32 R4, R15, 0x8, R4 ;  /* 0x000000080f047825 */ /* 0x000fcc00078e0004 */
[----:B------:R-:W4:Y:S01]  /*7530*/  LDG.E.64.CONSTANT R4, desc[UR6][R4.64] ;  /* 0x0000000604047981 */ /* 0x000f22000c1e9b00 */
[----:B------:R-:W-:Y:S01]  /*7540*/  BSSY B0, `(.L_x_222) ;  /* 0x0000053000007945 */ /* 0x000fe20003800000 */
[----:B--2---:R-:W-:Y:S02]  /*7550*/  IMAD.U32 R17, R10, 0x10000, RZ ;  /* 0x000100000a117824 */ /* 0x004fe400078e00ff */
[----:B------:R-:W-:Y:S02]  /*7560*/  IMAD.U32 R19, R11, 0x10000, RZ ;  /* 0x000100000b137824 */ /* 0x000fe400078e00ff */
[----:B---3--:R-:W-:Y:S01]  /*7570*/  IMAD.U32 R14, R12, 0x10000, RZ ;  /* 0x000100000c0e7824 */ /* 0x008fe200078e00ff */
[----:B------:R-:W-:-:S03]  /*7580*/  PRMT R12, R10, 0x7632, R12 ;  /* 0x000076320a0c7816 */ /* 0x000fc6000000000c */
[----:B------:R-:W-:Y:S01]  /*7590*/  FADD.FTZ R17, R17, R14 ;  /* 0x0000000e11117221 */ /* 0x000fe20000010000 */
[----:B------:R-:W-:Y:S01]  /*75a0*/  PRMT R11, R12, 0x7632, R11 ;  /* 0x000076320c0b7816 */ /* 0x000fe2000000000b */
[----:B------:R-:W-:Y:S02]  /*75b0*/  IMAD.U32 R14, R13, 0x10000, RZ ;  /* 0x000100000d0e7824 */ /* 0x000fe400078e00ff */
[----:B------:R-:W-:Y:S01]  /*75c0*/  FMUL.FTZ R18, R16, R17 ;  /* 0x0000001110127220 */ /* 0x000fe20000410000 */
[----:B------:R-:W-:Y:S01]  /*75d0*/  PRMT R13, R11, 0x7632, R13 ;  /* 0x000076320b0d7816 */ /* 0x000fe2000000000d */
[--C-:B------:R-:W-:Y:S01]  /*75e0*/  FADD.FTZ R19, R19, R14.reuse ;  /* 0x0000000e13137221 */ /* 0x100fe20000010000 */
[----:B------:R-:W-:Y:S01]  /*75f0*/  IMAD.U32 R12, R12, 0x10000, RZ ;  /* 0x000100000c0c7824 */ /* 0x000fe200078e00ff */
[----:B------:R-:W0:Y:S01]  /*7600*/  F2F.BF16.F32 R10, R18 ;  /* 0x00000012000a7304 */ /* 0x000e220000202000 */
[----:B------:R-:W-:Y:S01]  /*7610*/  PRMT R14, R13, 0x7632, R14 ;  /* 0x000076320d0e7816 */ /* 0x000fe2000000000e */
[----:B------:R-:W-:-:S02]  /*7620*/  IMAD.U32 R21, R11, 0x10000, RZ ;  /* 0x000100000b157824 */ /* 0x000fc400078e00ff */
[----:B------:R-:W-:Y:S01]  /*7630*/  FMUL.FTZ R23, R16, R19 ;  /* 0x0000001310177220 */ /* 0x000fe20000410000 */
[----:B------:R-:W-:Y:S02]  /*7640*/  IMAD.U32 R13, R13, 0x10000, RZ ;  /* 0x000100000d0d7824 */ /* 0x000fe400078e00ff */
[----:B------:R-:W-:Y:S02]  /*7650*/  IMAD.U32 R14, R14, 0x10000, RZ ;  /* 0x000100000e0e7824 */ /* 0x000fe400078e00ff */
[----:B------:R-:W-:Y:S01]  /*7660*/  FADD.FTZ R11, R12, R21 ;  /* 0x000000150c0b7221 */ /* 0x000fe20000010000 */
[----:B----4-:R-:W-:Y:S01]  /*7670*/  IMAD.U32 R21, R4, 0x10000, RZ ;  /* 0x0001000004157824 */ /* 0x010fe200078e00ff */
[----:B------:R-:W1:Y:S01]  /*7680*/  F2F.BF16.F32 R12, R23 ;  /* 0x00000017000c7304 */ /* 0x000e620000202000 */
[----:B------:R-:W-:Y:S01]  /*7690*/  FADD.FTZ R13, R13, R14 ;  /* 0x0000000e0d0d7221 */ /* 0x000fe20000010000 */
[----:B------:R-:W-:Y:S01]  /*76a0*/  FMUL.FTZ R20, R16, R11 ;  /* 0x0000000b10147220 */ /* 0x000fe20000410000 */
[----:B------:R-:W-:Y:S01]  /*76b0*/  IMAD.U32 R28, R5, 0x10000, RZ ;  /* 0x00010000051c7824 */ /* 0x000fe200078e00ff */
[----:B------:R-:W-:Y:S01]  /*76c0*/  PRMT R4, R4, 0x7632, R4 ;  /* 0x0000763204047816 */ /* 0x000fe20000000004 */
[----:B0-----:R-:W-:-:S02]  /*76d0*/  IMAD.U32 R18, R10, 0x10000, RZ ;  /* 0x000100000a127824 */ /* 0x001fc400078e00ff */
[----:B------:R-:W-:Y:S01]  /*76e0*/  FMUL.FTZ R10, R16, R13 ;  /* 0x0000000d100a7220 */ /* 0x000fe20000410000 */
[----:B------:R-:W0:Y:S01]  /*76f0*/  F2F.BF16.F32 R14, R20 ;  /* 0x00000014000e7304 */ /* 0x000e220000202000 */
[----:B------:R-:W-:Y:S01]  /*7700*/  FMUL.FTZ R18, R18, R21 ;  /* 0x0000001512127220 */ /* 0x000fe20000410000 */
[----:B-1----:R-:W-:-:S06]  /*7710*/  IMAD.U32 R21, R12, 0x10000, RZ ;  /* 0x000100000c157824 */ /* 0x002fcc00078e00ff */
[----:B------:R-:W1:Y:S01]  /*7720*/  F2F.BF16.F32 R10, R10 ;  /* 0x0000000a000a7304 */ /* 0x000e620000202000 */
[----:B------:R-:W-:Y:S01]  /*7730*/  FMUL.FTZ R28, R21, R28 ;  /* 0x0000001c151c7220 */ /* 0x000fe20000410000 */
[----:B------:R-:W-:Y:S01]  /*7740*/  IMAD.U32 R21, R4, 0x10000, RZ ;  /* 0x0001000004157824 */ /* 0x000fe200078e00ff */
[----:B------:R-:W-:Y:S01]  /*7750*/  PRMT R4, R5, 0x7632, R4 ;  /* 0x0000763205047816 */ /* 0x000fe20000000004 */
[----:B0-----:R-:W-:-:S04]  /*7760*/  IMAD.U32 R14, R14, 0x10000, RZ ;  /* 0x000100000e0e7824 */ /* 0x001fc800078e00ff */
[----:B------:R-:W0:Y:S01]  /*7770*/  F2F.BF16.F32 R12, R18 ;  /* 0x00000012000c7304 */ /* 0x000e220000202000 */
[----:B------:R-:W-:Y:S01]  /*7780*/  FMUL.FTZ R14, R14, R21 ;  /* 0x000000150e0e7220 */ /* 0x000fe20000410000 */
[----:B------:R-:W-:Y:S01]  /*7790*/  IMAD.U32 R21, R4, 0x10000, RZ ;  /* 0x0001000004157824 */ /* 0x000fe200078e00ff */
[----:B------:R-:W-:Y:S01]  /*77a0*/  F2FP.BF16.F32.PACK_AB R4, R11, R17 ;  /* 0x000000110b04723e */ /* 0x000fe200000010ff */
        /* <DEDUP_REMOVED lines=8> */
[----:B------:R-:W-:Y:S01]  /*7830*/  FMNMX.FTZ R12, R12, 448, PT ;  /* 0x43e000000c0c7809 */ /* 0x000fe20003810000 */
[----:B------:R-:W-:Y:S01]  /*7840*/  FMUL.FTZ R18, R18, R7 ;  /* 0x0000000712127220 */ /* 0x000fe20000410000 */
[----:B------:R-:W-:Y:S02]  /*7850*/  F2FP.BF16.F32.PACK_AB R5, R13, R19 ;  /* 0x000000130d05723e */ /* 0x000fe400000010ff */
[----:B------:R-:W-:Y:S01]  /*7860*/  FMNMX.FTZ R13, R12, -448, !PT ;  /* 0xc3e000000c0d7809 */ /* 0x000fe20007810000 */
[----:B0-----:R-:W-:Y:S02]  /*7870*/  IMAD.U32 R10, R14, 0x10000, RZ ;  /* 0x000100000e0a7824 */ /* 0x001fe400078e00ff */
[----:B------:R0:W-:Y:S02]  /*7880*/  STG.E.64 desc[UR6][R8.64], R4 ;  /* 0x0000000408007986 */ /* 0x0001e4000c101b06 */
[----:B------:R-:W-:Y:S01]  /*7890*/  FMUL.FTZ R10, R10, R7 ;  /* 0x000000070a0a7220 */ /* 0x000fe20000410000 */
[----:B-1----:R-:W-:-:S04]  /*78a0*/  IMAD.U32 R20, R21, 0x10000, RZ ;  /* 0x0001000015147824 */ /* 0x002fc800078e00ff */
[----:B------:R-:W-:Y:S01]  /*78b0*/  FMNMX.FTZ R10, R10, 448, PT ;  /* 0x43e000000a0a7809 */ /* 0x000fe20003810000 */
[----:B------:R-:W-:Y:S01]  /*78c0*/  FMUL.FTZ R20, R20, R7 ;  /* 0x0000000714147220 */ /* 0x000fe20000410000 */
[----:B------:R-:W-:Y:S02]  /*78d0*/  FMNMX.FTZ R7, R18, 448, PT ;  /* 0x43e0000012077809 */ /* 0x000fe40003810000 */
[----:B------:R-:W-:Y:S01]  /*78e0*/  LOP3.LUT R18, R13, 0x7fffffff, RZ, 0xc0, !PT ;  /* 0x7fffffff0d127812 */ /* 0x000fe200078ec0ff */
[----:B0-----:R-:W-:Y:S01]  /*78f0*/  IMAD.MOV.U32 R9, RZ, RZ, 0x7f ;  /* 0x0000007fff097424 */ /* 0x001fe200078e00ff */
[----:B------:R-:W-:Y:S02]  /*7900*/  FMNMX.FTZ R20, R20, 448, PT ;  /* 0x43e0000014147809 */ /* 0x000fe40003810000 */
[----:B------:R-:W-:Y:S02]  /*7910*/  ISETP.GT.U32.AND P0, PT, R18, 0x43efffff, PT ;  /* 0x43efffff1200780c */ /* 0x000fe40003f04070 */
[----:B------:R-:W-:-:S02]  /*7920*/  FMNMX.FTZ R12, R10, -448, !PT ;  /* 0xc3e000000a0c7809 */ /* 0x000fc40007810000 */
[----:B------:R-:W-:Y:S02]  /*7930*/  FMNMX.FTZ R7, R7, -448, !PT ;  /* 0xc3e0000007077809 */ /* 0x000fe40007810000 */
[----:B------:R-:W-:Y:S02]  /*7940*/  FMNMX.FTZ R10, R20, -448, !PT ;  /* 0xc3e00000140a7809 */ /* 0x000fe40007810000 */
[----:B------:R-:W-:Y:S02]  /*7950*/  LOP3.LUT R8, R13, 0x80000000, RZ, 0xc0, !PT ;  /* 0x800000000d087812 */ /* 0x000fe400078ec0ff */
[----:B------:R-:W-:Y:S02]  /*7960*/  LOP3.LUT R11, R7, 0x7fffffff, RZ, 0xc0, !PT ;  /* 0x7fffffff070b7812 */ /* 0x000fe400078ec0ff */
[----:B------:R-:W-:Y:S02]  /*7970*/  LOP3.LUT R5, R12, 0x7fffffff, RZ, 0xc0, !PT ;  /* 0x7fffffff0c057812 */ /* 0x000fe400078ec0ff */
[----:B------:R-:W-:-:S02]  /*7980*/  LOP3.LUT R4, R10, 0x7fffffff, RZ, 0xc0, !PT ;  /* 0x7fffffff0a047812 */ /* 0x000fc400078ec0ff */
[----:B------:R-:W-:Y:S01]  /*7990*/  SHF.R.U32.HI R17, RZ, 0x18, R8 ;  /* 0x00000018ff117819 */ /* 0x000fe20000011608 */
[----:B------:R-:W-:Y:S01]  /*79a0*/  IMAD.MOV.U32 R8, RZ, RZ, 0x7f ;  /* 0x0000007fff087424 */ /* 0x000fe200078e00ff */
[----:B------:R-:W-:Y:S02]  /*79b0*/  ISETP.GT.U32.AND P2, PT, R11, 0x43efffff, PT ;  /* 0x43efffff0b00780c */ /* 0x000fe40003f44070 */
        /* <DEDUP_REMOVED lines=11> */
.L_x_223:
[----:B------:R-:W-:Y:S05]  /*7a70*/  BSYNC B0 ;  /* 0x0000000000007941 */ /* 0x000fea0003800000 */
.L_x_222:
        /* <DEDUP_REMOVED lines=12> */
.L_x_225:
[----:B------:R-:W-:Y:S05]  /*7b40*/  BSYNC B0 ;  /* 0x0000000000007941 */ /* 0x000fea0003800000 */
.L_x_224:
        /* <DEDUP_REMOVED lines=12> */
.L_x_227:
[----:B------:R-:W-:Y:S05]  /*7c10*/  BSYNC B0 ;  /* 0x0000000000007941 */ /* 0x000fea0003800000 */
.L_x_226:
        /* <DEDUP_REMOVED lines=11> */
.L_x_229:
[----:B------:R-:W-:Y:S05]  /*7cd0*/  BSYNC B0 ;  /* 0x0000000000007941 */ /* 0x000fea0003800000 */
.L_x_228:
[----:B------:R-:W-:Y:S01]  /*7ce0*/  LOP3.LUT R10, R10, 0x80000000, RZ, 0xc0, !PT ;  /* 0x800000000a0a7812 */ /* 0x000fe200078ec0ff */
[----:B------:R-:W-:Y:S01]  /*7cf0*/  IMAD.IADD R19, R15, 0x1, R0 ;  /* 0x000000010f137824 */ /* 0x000fe200078e0200 */
[----:B------:R-:W-:Y:S02]  /*7d00*/  PRMT R8, R9, 0x7604, R8 ;  /* 0x0000760409087816 */ /* 0x000fe40000000008 */
[----:B------:R-:W-:Y:S02]  /*7d10*/  SHF.R.U32.HI R10, RZ, 0x18, R10 ;  /* 0x00000018ff0a7819 */ /* 0x000fe4000001160a */
[----:B------:R-:W-:Y:S02]  /*7d20*/  LEA R4, P0, R15, R22, 0x2 ;  /* 0x000000160f047211 */ /* 0x000fe400078010ff */
[----:B------:R-:W-:Y:S02]  /*7d30*/  PRMT R7, R7, 0x7054, R8 ;  /* 0x0000705407077816 */ /* 0x000fe40000000008 */
[----:B------:R-:W-:-:S02]  /*7d40*/  LOP3.LUT R10, R5, R10, RZ, 0xfc, !PT ;  /* 0x0000000a050a7212 */ /* 0x000fc400078efcff */
[----:B------:R-:W-:Y:S02]  /*7d50*/  LEA.HI.X R5, R15, R2, RZ, 0x2, P0 ;  /* 0x000000020f057211 */ /* 0x000fe400000f14ff */
[----:B------:R-:W-:Y:S02]  /*7d60*/  PRMT R7, R10, 0x654, R7 ;  /* 0x000006540a077816 */ /* 0x000fe40000000007 */
[----:B------:R-:W-:-:S03]  /*7d70*/  ISETP.GE.U32.AND P0, PT, R19, R3, PT ;  /* 0x000000031300720c */ /* 0x000fc60003f06070 */
[----:B------:R0:W-:Y:S10]  /*7d80*/  STG.E desc[UR6][R4.64], R7 ;  /* 0x0000000704007986 */ /* 0x0001f4000c101906 */
[----:B------:R-:W-:Y:S05]  /*7d90*/  @!P0 BRA `(.L_x_230) ;  /* 0xffffffdc00388947 */ /* 0x000fea000383ffff */
[----:B------:R-:W-:Y:S05]  /*7da0*/  EXIT ;  /* 0x000000000000794d */ /* 0x000fea0003800000 */
.L_x_231:
        /* <DEDUP_REMOVED lines=13> */
.L_x_3388:


//--------------------- .text._ZN4vllm39rms_norm_dynamic_per_token_quant_kernelIN3c104HalfEaLb0EEEvPT0_PfPKT_S8_PKffiiPS6_ --------------------------
	.section	.text._ZN4vllm39rms_norm_dynamic_per_token_quant_kernelIN3c104HalfEaLb0EEEvPT0_PfPKT_S8_PKffiiPS6_,"ax",@progbits
	.align	128
        .global         _ZN4vllm39rms_norm_dynamic_per_token_quant_kernelIN3c104HalfEaLb0EEEvPT0_PfPKT_S8_PKffiiPS6_
        .type           _ZN4vllm39rms_norm_dynamic_per_token_quant_kernelIN3c104HalfEaLb0EEEvPT0_PfPKT_S8_PKffiiPS6_,@function
        .size           _ZN4vllm39rms_norm_dynamic_per_token_quant_kernelIN3c104HalfEaLb0EEEvPT0_PfPKT_S8_PKffiiPS6_,(.L_x_3389 - _ZN4vllm39rms_norm_dynamic_per_token_quant_kernelIN3c104HalfEaLb0EEEvPT0_PfPKT_S8_PKffiiPS6_)
        .other          _ZN4vllm39rms_norm_dynamic_per_token_quant_kernelIN3c104HalfEaLb0EEEvPT0_PfPKT_S8_PKffiiPS6_,@"STO_CUDA_ENTRY STV_DEFAULT"
_ZN4vllm39rms_norm_dynamic_per_token_quant_kernelIN3c104HalfEaLb0EEEvPT0_PfPKT_S8_PKffiiPS6_:
.text._ZN4vllm39rms_norm_dynamic_per_token_quant_kernelIN3c104HalfEaLb0EEEvPT0_PfPKT_S8_PKffiiPS6_:
        /* <DEDUP_REMOVED lines=19> */
.L_x_235:
[----:B------:R-:W-:-:S05]  /*0130*/  IADD3 R5, P0, R3, R24, RZ ;  /* 0x0000001803057210 */ /* 0x000fca0007f1e0ff */
[----:B------:R-:W-:Y:S01]  /*0140*/  IMAD.X R10, RZ, RZ, R2, P0 ;  /* 0x000000ffff0a7224 */ /* 0x000fe200000e0602 */
[----:B------:R-:W-:-:S04]  /*0150*/  LEA R4, P0, R5, UR4, 0x1 ;  /* 0x0000000405047c11 */ /* 0x000fc8000f8008ff */
[----:B------:R-:W-:-:S05]  /*0160*/  LEA.HI.X R5, R5, UR5, R10, 0x1, P0 ;  /* 0x0000000505057c11 */ /* 0x000fca00080f0c0a */
[----:B------:R-:W2:Y:S01]  /*0170*/  LDG.E.U16.CONSTANT R4, desc[UR8][R4.64] ;  /* 0x0000000804047981 */ /* 0x000ea2000c1e9500 */
[----:B0-----:R-:W-:-:S05]  /*0180*/  IMAD.IADD R3, R8, 0x1, R3 ;  /* 0x0000000108037824 */ /* 0x001fca00078e0203 */
[----:B------:R-:W-:Y:S01]  /*0190*/  ISETP.GE.U32.AND P0, PT, R3, R0, PT ;  /* 0x000000000300720c */ /* 0x000fe20003f06070 */
[----:B--2---:R-:W-:-:S05]  /*01a0*/  HADD2.F32 R7, -RZ, R4.H0_H0 ;  /* 0x20000004ff077230 */ /* 0x004fca0000004100 */
[----:B------:R-:W-:-:S07]  /*01b0*/  FFMA.FTZ R6, R7, R7, R6 ;  /* 0x0000000707067223 */ /* 0x000fce0000010006 */
[----:B------:R-:W-:Y:S05]  /*01c0*/  @!P0 BRA `(.L_x_235) ;  /* 0xfffffffc00d88947 */ /* 0x000fea000383ffff */
.L_x_234:
[----:B------:R-:W-:Y:S05]  /*01d0*/  BSYNC B0 ;  /* 0x0000000000007941 */ /* 0x000fea0003800000 */
.L_x_233:
        /* <DEDUP_REMOVED lines=110> */
.L_x_237:
        /* <DEDUP_REMOVED lines=23> */
.L_x_240:
[----:B------:R-:W-:Y:S05]  /*0a30*/  BSYNC B1 ;  /* 0x0000000000017941 */ /* 0x000fea0003800000 */
.L_x_239:
        /* <DEDUP_REMOVED lines=46> */
.L_x_238:
[----:B------:R-:W-:Y:S05]  /*0d20*/  BSYNC B0 ;  /* 0x0000000000007941 */ /* 0x000fea0003800000 */
.L_x_236:
        /* <DEDUP_REMOVED lines=14> */
.L_x_242:
[----:B------:R-:W-:Y:S05]  /*0e10*/  BSYNC B0 ;  /* 0x0000000000007941 */ /* 0x000fea0003800000 */
.L_x_241:
        /* <DEDUP_REMOVED lines=11> */
.L_x_245:
        /* <DEDUP_REMOVED lines=9> */
[----:B-----5:R-:W-:-:S05]  /*0f60*/  HADD2.F32 R14, -RZ, R6.H0_H0 ;  /* 0x20000006ff0e7230 */ /* 0x020fca0000004100 */
[----:B----4-:R-:W-:Y:S01]  /*0f70*/  FMUL.FTZ R14, R17, R14 ;  /* 0x0000000e110e7220 */ /* 0x010fe20000410000 */
[----:B--2---:R-:W-:-:S04]  /*0f80*/  HADD2.F32 R15, -RZ, R8.H0_H0 ;  /* 0x20000008ff0f7230 */ /* 0x004fc80000004100 */
[----:B------:R-:W-:-:S05]  /*0f90*/  F2FP.F16.F32.PACK_AB R14, RZ, R14 ;  /* 0x0000000eff0e723e */ /* 0x000fca00000000ff */
[----:B------:R-:W-:-:S05]  /*0fa0*/  HADD2.F32 R14, -RZ, R14.H0_H0 ;  /* 0x2000000eff0e7230 */ /* 0x000fca0000004100 */
[----:B------:R-:W-:-:S05]  /*0fb0*/  FMUL.FTZ R14, R14, R15 ;  /* 0x0000000f0e0e7220 */ /* 0x000fca0000410000 */
[----:B------:R-:W-:-:S05]  /*0fc0*/  F2FP.F16.F32.PACK_AB R14, RZ, R14 ;  /* 0x0000000eff0e723e */ /* 0x000fca00000000ff */
[----:B------:R-:W-:-:S05]  /*0fd0*/  HADD2.F32 R7, -RZ, R14.H0_H0 ;  /* 0x2000000eff077230 */ /* 0x000fca0000004100 */
[----:B------:R-:W-:Y:S01]  /*0fe0*/  FMNMX.FTZ R12, |R7|, R12, !PT ;  /* 0x0000000c070c7209 */ /* 0x000fe20007810200 */
[----:B------:R-:W-:Y:S06]  /*0ff0*/  @!P4 BRA `(.L_x_245) ;  /* 0xfffffffc00b4c947 */ /* 0x000fec000383ffff */
.L_x_244:
[----:B------:R-:W-:Y:S05]  /*1000*/  BSYNC B0 ;  /* 0x0000000000007941 */ /* 0x000fea0003800000 */
.L_x_243:
        /* <DEDUP_REMOVED lines=145> */
.L_x_247:
        /* <DEDUP_REMOVED lines=100> */
.L_x_248:
[----:B------:R-:W-:Y:S05]  /*1f60*/  BSYNC B0 ;  /* 0x0000000000007941 */ /* 0x000fea0003800000 */
.L_x_246:
        /* <DEDUP_REMOVED lines=10> */
.L_x_251:
[----:B01----:R-:W-:Y:S01]  /*2010*/  FMUL.FTZ R18, R18, 0.0078740157186985015869 ;  /* 0x3c01020412127820 */ /* 0x003fe20000410000 */
[----:B------:R-:W-:-:S04]  /*2020*/  IMAD.WIDE.U32 R4, R23, 0x4, R6 ;  /* 0x0000000417047825 */ /* 0x000fc800078e0006 */
[----:B------:R-:W-:-:S05]  /*2030*/  FMNMX.FTZ R9, R18, 1.1920928955078125e-07, !PT ;  /* 0x3400000012097809 */ /* 0x000fca0007810000 */
[----:B------:R0:W-:Y:S04]  /*2040*/  STS [R16+0x14c], R9 ;  /* 0x00014c0910007388 */ /* 0x0001e80000000800 */
[----:B------:R0:W-:Y:S02]  /*2050*/  STG.E desc[UR8][R4.64], R9 ;  /* 0x0000000904007986 */ /* 0x0001e4000c101908 */
.L_x_250:
[----:B------:R-:W-:Y:S05]  /*2060*/  BSYNC B0 ;  /* 0x0000000000007941 */ /* 0x000fea0003800000 */
.L_x_249:
        /* <DEDUP_REMOVED lines=11> */
.L_x_252:
[----:B0-----:R-:W-:-:S05]  /*2120*/  IADD3 R10, P0, R21, R24, RZ ;  /* 0x00000018150a7210 */ /* 0x001fca0007f1e0ff */
[----:B-1----:R-:W-:Y:S01]  /*2130*/  IMAD.X R11, RZ, RZ, R2, P0 ;  /* 0x000000ffff0b7224 */ /* 0x002fe200000e0602 */
[----:B------:R-:W-:-:S04]  /*2140*/  LEA R12, P0, R10, UR6, 0x1 ;  /* 0x000000060a0c7c11 */ /* 0x000fc8000f8008ff */
[----:B------:R-:W-:-:S05]  /*2150*/  LEA.HI.X R13, R10, UR7, R11, 0x1, P0 ;  /* 0x000000070a0d7c11 */ /* 0x000fca00080f0c0b */
[----:B------:R-:W5:Y:S01]  /*2160*/  LDG.E.U16.CONSTANT R12, desc[UR8][R12.64] ;  /* 0x000000080c0c7981 */ /* 0x000f62000c1e9500 */
[----:B0-----:R-:W-:-:S06]  /*2170*/  IMAD.WIDE.U32 R10, R21, 0x2, R4 ;  /* 0x00000002150a7825 */ /* 0x001fcc00078e0004 */
[----:B------:R-:W2:Y:S01]  /*2180*/  LDG.E.U16.CONSTANT R10, desc[UR8][R10.64] ;  /* 0x000000080a0a7981 */ /* 0x000ea2000c1e9500 */
[----:B-----5:R-:W-:-:S05]  /*2190*/  HADD2.F32 R14, -RZ, R12.H0_H0 ;  /* 0x2000000cff0e7230 */ /* 0x020fca0000004100 */
[----:B----4-:R-:W-:Y:S01]  /*21a0*/  FMUL.FTZ R14, R17, R14 ;  /* 0x0000000e110e7220 */ /* 0x010fe20000410000 */
[----:B--2---:R-:W-:Y:S01]  /*21b0*/  HADD2.F32 R15, -RZ, R10.H0_H0 ;  /* 0x2000000aff0f7230 */ /* 0x004fe20000004100 */
[--C-:B------:R-:W-:Y:S01]  /*21c0*/  IADD3 R10, P0, P1, R6, UR4, R21.reuse ;  /* 0x00000004060a7c10 */ /* 0x100fe2000f91e015 */
[----:B------:R-:W-:Y:S02]  /*21d0*/  IMAD.IADD R21, R3, 0x1, R21 ;  /* 0x0000000103157824 */ /* 0x000fe400078e0215 */
[----:B------:R-:W-:Y:S02]  /*21e0*/  F2FP.F16.F32.PACK_AB R14, RZ, R14 ;  /* 0x0000000eff0e723e */ /* 0x000fe400000000ff */
[----:B------:R-:W-:Y:S02]  /*21f0*/  IADD3.X R11, R9, UR5, RZ, P0, P1 ;  /* 0x00000005090b7c10 */ /* 0x000fe400087e24ff */
[----:B------:R-:W-:Y:S01]  /*2200*/  ISETP.GE.U32.AND P0, PT, R21, R0, PT ;  /* 0x000000001500720c */ /* 0x000fe20003f06070 */
[----:B------:R-:W-:-:S05]  /*2210*/  HADD2.F32 R14, -RZ, R14.H0_H0 ;  /* 0x2000000eff0e7230 */ /* 0x000fca0000004100 */
[----:B------:R-:W-:-:S05]  /*2220*/  FMUL.FTZ R14, R14, R15 ;  /* 0x0000000f0e0e7220 */ /* 0x000fca0000410000 */
[----:B------:R-:W-:-:S05]  /*2230*/  F2FP.F16.F32.PACK_AB R14, RZ, R14 ;  /* 0x0000000eff0e723e */ /* 0x000fca00000000ff */
[----:B------:R-:W-:-:S05]  /*2240*/  HADD2.F32 R15, -RZ, R14.H0_H0 ;  /* 0x2000000eff0f7230 */ /* 0x000fca0000004100 */
[----:B------:R-:W-:-:S06]  /*2250*/  FMUL.FTZ R15, R8, R15 ;  /* 0x0000000f080f7220 */ /* 0x000fcc0000410000 */
[----:B------:R-:W0:Y:S02]  /*2260*/  F2I.S8.NTZ R15, R15 ;  /* 0x0000000f000f7305 */ /* 0x000e240000202100 */
[----:B0-----:R0:W-:Y:S01]  /*2270*/  STG.E.U8 desc[UR8][R10.64], R15 ;  /* 0x0000000f0a007986 */ /* 0x0011e2000c101108 */
[----:B------:R-:W-:Y:S05]  /*2280*/  @!P0 BRA `(.L_x_252) ;  /* 0xfffffffc00a48947 */ /* 0x000fea000383ffff */
[----:B------:R-:W-:Y:S05]  /*2290*/  EXIT ;  /* 0x000000000000794d */ /* 0x000fea0003800000 */
.L_x_232:
        /* <DEDUP_REMOVED lines=11> */
.L_x_255:
[----:B------:R-:W-:-:S06]  /*2350*/  IMAD.WIDE.U32 R6, R5, 0x8, R22 ;  /* 0x0000000805067825 */ /* 0x000fcc00078e0016 */
[----:B------:R-:W2:Y:S01]  /*2360*/  LDG.E.64.CONSTANT R6, desc[UR8][R6.64] ;  /* 0x0000000806067981 */ /* 0x000ea2000c1e9b00 */
[----:B0-----:R-:W-:-:S05]  /*2370*/  IMAD.IADD R11, R2, 0x1, R5 ;  /* 0x00000001020b7824 */ /* 0x001fca00078e0205 */
[----:B------:R-:W-:Y:S01]  /*2380*/  ISETP.GE.U32.AND P0, PT, R11, R0, PT ;  /* 0x000000000b00720c */ /* 0x000fe20003f06070 */
[--C-:B--2---:R-:W-:Y:S02]  /*2390*/  HADD2.F32 R9, -RZ, R6.reuse.H0_H0 ;  /* 0x20000006ff097230 */ /* 0x104fe40000004100 */
[----:B------:R-:W-:Y:S02]  /*23a0*/  HADD2.F32 R8, -RZ, R6.H1_H1 ;  /* 0x30000006ff087230 */ /* 0x000fe40000004100 */
[--C-:B------:R-:W-:Y:S02]  /*23b0*/  HADD2.F32 R5, -RZ, R7.reuse.H1_H1 ;  /* 0x30000007ff057230 */ /* 0x100fe40000004100 */
[----:B------:R-:W-:Y:S01]  /*23c0*/  FFMA.FTZ R9, R9, R9, R4 ;  /* 0x0000000909097223 */ /* 0x000fe20000010004 */
[----:B------:R-:W-:-:S03]  /*23d0*/  HADD2.F32 R4, -RZ, R7.H0_H0 ;  /* 0x20000007ff047230 */ /* 0x000fc60000004100 */
[----:B------:R-:W-:-:S04]  /*23e0*/  FFMA.FTZ R9, R8, R8, R9 ;  /* 0x0000000808097223 */ /* 0x000fc80000010009 */
[----:B------:R-:W-:-:S04]  /*23f0*/  FFMA.FTZ R4, R4, R4, R9 ;  /* 0x0000000404047223 */ /* 0x000fc80000010009 */
[----:B------:R-:W-:Y:S01]  /*2400*/  FFMA.FTZ R4, R5, R5, R4 ;  /* 0x0000000505047223 */ /* 0x000fe20000010004 */
[----:B------:R-:W-:Y:S06]  /*2410*/  @P0 BRA `(.L_x_254) ;  /* 0x00000000009c0947 */ /* 0x000fec0003800000 */
[----:B------:R-:W-:-:S06]  /*2420*/  IMAD.WIDE.U32 R6, R11, 0x8, R22 ;  /* 0x000000080b067825 */ /* 0x000fcc00078e0016 */
[----:B------:R-:W2:Y:S01]  /*2430*/  LDG.E.64.CONSTANT R6, desc[UR8][R6.64] ;  /* 0x0000000806067981 */ /* 0x000ea2000c1e9b00 */
[----:B------:R-:W-:-:S05]  /*2440*/  IMAD.IADD R11, R11, 0x1, R2 ;  /* 0x000000010b0b7824 */ /* 0x000fca00078e0202 */
[----:B------:R-:W-:Y:S01]  /*2450*/  ISETP.GE.U32.AND P0, PT, R11, R0, PT ;  /* 0x000000000b00720c */ /* 0x000fe20003f06070 */
[--C-:B--2---:R-:W-:Y:S02]  /*2460*/  HADD2.F32 R5, -RZ, R6.reuse.H0_H0 ;  /* 0x20000006ff057230 */ /* 0x104fe40000004100 */
[----:B------:R-:W-:-:S03]  /*2470*/  HADD2.F32 R8, -RZ, R6.H1_H1 ;  /* 0x30000006ff087230 */ /* 0x000fc60000004100 */
[----:B------:R-:W-:Y:S01]  /*2480*/  FFMA.FTZ R5, R5, R5, R4 ;  /* 0x0000000505057223 */ /* 0x000fe20000010004 */
[----:B------:R-:W-:-:S03]  /*2490*/  HADD2.F32 R4, -RZ, R7.H0_H0 ;  /* 0x20000007ff047230 */ /* 0x000fc60000004100 */
[----:B------:R-:W-:Y:S01]  /*24a0*/  FFMA.FTZ R9, R8, R8, R5 ;  /* 0x0000000808097223 */ /* 0x000fe20000010005 */
[----:B------:R-:W-:-:S03]  /*24b0*/  HADD2.F32 R5, -RZ, R7.H1_H1 ;  /* 0x30000007ff057230 */ /* 0x000fc60000004100 */
        /* <DEDUP_REMOVED lines=17> */
[----:B------:R-:W2:Y:S02]  /*25d0*/  LDG.E.64.CONSTANT R6, desc[UR8][R6.64] ;  /* 0x0000000806067981 */ /* 0x000ea4000c1e9b00 */
[--C-:B--2---:R-:W-:Y:S02]  /*25e0*/  HADD2.F32 R5, -RZ, R6.reuse.H0_H0 ;  /* 0x20000006ff057230 */ /* 0x104fe40000004100 */
[----:B------:R-:W-:-:S03]  /*25f0*/  HADD2.F32 R8, -RZ, R6.H1_H1 ;  /* 0x30000006ff087230 */ /* 0x000fc60000004100 */
[----:B------:R-:W-:Y:S01]  /*2600*/  FFMA.FTZ R9, R5, R5, R4 ;  /* 0x0000000505097223 */ /* 0x000fe20000010004 */
[----:B------:R-:W-:Y:S02]  /*2610*/  IMAD.IADD R5, R11, 0x1, R2 ;  /* 0x000000010b057824 */ /* 0x000fe400078e0202 */
[--C-:B------:R-:W-:Y:S02]  /*2620*/  HADD2.F32 R4, -RZ, R7.reuse.H0_H0 ;  /* 0x20000007ff047230 */ /* 0x100fe40000004100 */
[----:B------:R-:W-:Y:S01]  /*2630*/  FFMA.FTZ R9, R8, R8, R9 ;  /* 0x0000000808097223 */ /* 0x000fe20000010009 */
[----:B------:R-:W-:Y:S01]  /*2640*/  HADD2.F32 R8, -RZ, R7.H1_H1 ;  /* 0x30000007ff087230 */ /* 0x000fe20000004100 */
[----:B------:R-:W-:Y:S02]  /*2650*/  ISETP.GE.U32.AND P0, PT, R5, R0, PT ;  /* 0x000000000500720c */ /* 0x000fe40003f06070 */
[----:B------:R-:W-:-:S04]  /*2660*/  FFMA.FTZ R9, R4, R4, R9 ;  /* 0x0000000404097223 */ /* 0x000fc80000010009 */
[----:B------:R-:W-:-:S07]  /*2670*/  FFMA.FTZ R4, R8, R8, R9 ;  /* 0x0000000808047223 */ /* 0x000fce0000010009 */
[----:B------:R-:W-:Y:S05]  /*2680*/  @!P0 BRA `(.L_x_255) ;  /* 0xfffffffc00308947 */ /* 0x000fea000383ffff */
.L_x_254:
[----:B------:R-:W-:Y:S05]  /*2690*/  BSYNC B0 ;  /* 0x0000000000007941 */ /* 0x000fea0003800000 */
.L_x_253:
        /* <DEDUP_REMOVED lines=109> */
.L_x_257:
        /* <DEDUP_REMOVED lines=23> */
.L_x_260:
[----:B------:R-:W-:Y:S05]  /*2ee0*/  BSYNC B1 ;  /* 0x0000000000017941 */ /* 0x000fea0003800000 */
.L_x_259:
        /* <DEDUP_REMOVED lines=45> */
.L_x_258:
[----:B------:R-:W-:Y:S05]  /*31c0*/  BSYNC B0 ;  /* 0x0000000000007941 */ /* 0x000fea0003800000 */
.L_x_256:
        /* <DEDUP_REMOVED lines=11> */
.L_x_262:
[----:B------:R-:W-:Y:S05]  /*3280*/  BSYNC B0 ;  /* 0x0000000000007941 */ /* 0x000fea0003800000 */
.L_x_261:
        /* <DEDUP_REMOVED lines=12> */
.L_x_265:
[----:B------:R-:W-:-:S06]  /*3350*/  IMAD.WIDE.U32 R10, R7, 0x8, R22 ;  /* 0x00000008070a7825 */ /* 0x000fcc00078e0016 */
[----:B------:R-:W4:Y:S01]  /*3360*/  LDG.E.64.CONSTANT R10, desc[UR8][R10.64] ;  /* 0x000000080a0a7981 */ /* 0x000f22000c1e9b00 */
[----:B0-----:R-:W-:-:S06]  /*3370*/  IMAD.WIDE.U32 R8, R7, 0x8, R4 ;  /* 0x0000000807087825 */ /* 0x001fcc00078e0004 */
[----:B------:R-:W5:Y:S01]  /*3380*/  LDG.E.64.CONSTANT R8, desc[UR8][R8.64] ;  /* 0x0000000808087981 */ /* 0x000f62000c1e9b00 */
[----:B------:R-:W-:-:S05]  /*3390*/  IMAD.IADD R7, R2, 0x1, R7 ;  /* 0x0000000102077824 */ /* 0x000fca00078e0207 */
[----:B------:R-:W-:Y:S01]  /*33a0*/  ISETP.GE.U32.AND P2, PT, R7, R0, PT ;  /* 0x000000000700720c */ /* 0x000fe20003f46070 */
[--C-:B----4-:R-:W-:Y:S02]  /*33b0*/  HADD2.F32 R13, -RZ, R10.reuse.H0_H0 ;  /* 0x2000000aff0d7230 */ /* 0x110fe40000004100 */
[----:B------:R-:W-:-:S03]  /*33c0*/  HADD2.F32 R15, -RZ, R10.H1_H1 ;  /* 0x3000000aff0f7230 */ /* 0x000fc60000004100 */
[C---:B---3--:R-:W-:Y:S02]  /*33d0*/  FMUL.FTZ R13, R16.reuse, R13 ;  /* 0x0000000d100d7220 */ /* 0x048fe40000410000 */
[----:B------:R-:W-:-:S03]  /*33e0*/  FMUL.FTZ R15, R16, R15 ;  /* 0x0000000f100f7220 */ /* 0x000fc60000410000 */
[----:B------:R-:W-:Y:S01]  /*33f0*/  F2FP.F16.F32.PACK_AB R12, RZ, R13 ;  /* 0x0000000dff0c723e */ /* 0x000fe200000000ff */
[--C-:B------:R-:W-:Y:S01]  /*3400*/  HADD2.F32 R13, -RZ, R11.reuse.H0_H0 ;  /* 0x2000000bff0d7230 */ /* 0x100fe20000004100 */
[----:B------:R-:W-:Y:S01]  /*3410*/  F2FP.F16.F32.PACK_AB R14, RZ, R15 ;  /* 0x0000000fff0e723e */ /* 0x000fe200000000ff */
[----:B------:R-:W-:Y:S02]  /*3420*/  HADD2.F32 R15, -RZ, R11.H1_H1 ;  /* 0x3000000bff0f7230 */ /* 0x000fe40000004100 */
[----:B------:R-:W-:Y:S02]  /*3430*/  HADD2.F32 R12, -RZ, R12.H0_H0 ;  /* 0x2000000cff0c7230 */ /* 0x000fe40000004100 */
[C---:B------:R-:W-:Y:S01]  /*3440*/  FMUL.FTZ R10, R16.reuse, R13 ;  /* 0x0000000d100a7220 */ /* 0x040fe20000410000 */
[----:B-----5:R-:W-:Y:S02]  /*3450*/  HADD2.F32 R11, -RZ, R8.H0_H0 ;  /* 0x20000008ff0b7230 */ /* 0x020fe40000004100 */
[----:B------:R-:W-:Y:S01]  /*3460*/  FMUL.FTZ R15, R16, R15 ;  /* 0x0000000f100f7220 */ /* 0x000fe20000410000 */
[----:B------:R-:W-:Y:S01]  /*3470*/  HADD2.F32 R14, -RZ, R14.H0_H0 ;  /* 0x2000000eff0e7230 */ /* 0x000fe20000004100 */
[----:B------:R-:W-:Y:S01]  /*3480*/  F2FP.F16.F32.PACK_AB R10, RZ, R10 ;  /* 0x0000000aff0a723e */ /* 0x000fe200000000ff */
[----:B------:R-:W-:-:S02]  /*3490*/  HADD2.F32 R13, -RZ, R8.H1_H1 ;  /* 0x30000008ff0d7230 */ /* 0x000fc40000004100 */
[----:B------:R-:W-:Y:S01]  /*34a0*/  FMUL.FTZ R11, R12, R11 ;  /* 0x0000000b0c0b7220 */ /* 0x000fe20000410000 */
[----:B------:R-:W-:Y:S01]  /*34b0*/  F2FP.F16.F32.PACK_AB R8, RZ, R15 ;  /* 0x0000000fff08723e */ /* 0x000fe200000000ff */
[--C-:B------:R-:W-:Y:S02]  /*34c0*/  HADD2.F32 R15, -RZ, R9.reuse.H0_H0 ;  /* 0x20000009ff0f7230 */ /* 0x100fe40000004100 */
[----:B------:R-:W-:Y:S02]  /*34d0*/  HADD2.F32 R10, -RZ, R10.H0_H0 ;  /* 0x2000000aff0a7230 */ /* 0x000fe40000004100 */
[----:B------:R-:W-:Y:S01]  /*34e0*/  FMUL.FTZ R13, R14, R13 ;  /* 0x0000000d0e0d7220 */ /* 0x000fe20000410000 */
[----:B------:R-:W-:Y:S01]  /*34f0*/  F2FP.F16.F32.PACK_AB R11, RZ, R11 ;  /* 0x0000000bff0b723e */ /* 0x000fe200000000ff */
[----:B------:R-:W-:Y:S02]  /*3500*/  HADD2.F32 R8, -RZ, R8.H0_H0 ;  /* 0x20000008ff087230 */ /* 0x000fe40000004100 */
[----:B------:R-:W-:-:S02]  /*3510*/  HADD2.F32 R9, -RZ, R9.H1_H1 ;  /* 0x30000009ff097230 */ /* 0x000fc40000004100 */
[----:B------:R-:W-:Y:S01]  /*3520*/  FMUL.FTZ R10, R10, R15 ;  /* 0x0000000f0a0a7220 */ /* 0x000fe20000410000 */
[----:B------:R-:W-:Y:S01]  /*3530*/  F2FP.F16.F32.PACK_AB R13, RZ, R13 ;  /* 0x0000000dff0d723e */ /* 0x000fe200000000ff */
[----:B------:R-:W-:Y:S02]  /*3540*/  HADD2.F32 R11, -RZ, R11.H0_H0 ;  /* 0x2000000bff0b7230 */ /* 0x000fe40000004100 */
[----:B------:R-:W-:Y:S01]  /*3550*/  FMUL.FTZ R9, R8, R9 ;  /* 0x0000000908097220 */ /* 0x000fe20000410000 */
[----:B------:R-:W-:Y:S01]  /*3560*/  F2FP.F16.F32.PACK_AB R10, RZ, R10 ;  /* 0x0000000aff0a723e */ /* 0x000fe200000000ff */
[----:B------:R-:W-:Y:S01]  /*3570*/  HADD2.F32 R8, -RZ, R13.H0_H0 ;  /* 0x2000000dff087230 */ /* 0x000fe20000004100 */
[----:B------:R-:W-:Y:S02]  /*3580*/  FMNMX.FTZ R11, |R11|, R6, !PT ;  /* 0x000000060b0b7209 */ /* 0x000fe40007810200 */
[----:B------:R-:W-:Y:S01]  /*3590*/  F2FP.F16.F32.PACK_AB R6, RZ, R9 ;  /* 0x00000009ff06723e */ /* 0x000fe200000000ff */
[----:B------:R-:W-:Y:S01]  /*35a0*/  HADD2.F32 R9, -RZ, R10.H0_H0 ;  /* 0x2000000aff097230 */ /* 0x000fe20000004100 */
[----:B------:R-:W-:-:S03]  /*35b0*/  FMNMX.FTZ R8, R11, |R8|, !PT ;  /* 0x400000080b087209 */ /* 0x000fc60007810000 */
[----:B------:R-:W-:Y:S01]  /*35c0*/  HADD2.F32 R11, -RZ, R6.H0_H0 ;  /* 0x20000006ff0b7230 */ /* 0x000fe20000004100 */
        /* <DEDUP_REMOVED lines=9> */
[--C-:B---3--:R-:W-:Y:S02]  /*3660*/  HADD2.F32 R13, -RZ, R10.reuse.H0_H0 ;  /* 0x2000000aff0d7230 */ /* 0x108fe40000004100 */
[----:B------:R-:W-:-:S03]  /*3670*/  HADD2.F32 R15, -RZ, R10.H1_H1 ;  /* 0x3000000aff0f7230 */ /* 0x000fc60000004100 */
[C---:B------:R-:W-:Y:S02]  /*3680*/  FMUL.FTZ R13, R16.reuse, R13 ;  /* 0x0000000d100d7220 */ /* 0x040fe40000410000 */
[----:B------:R-:W-:-:S03]  /*3690*/  FMUL.FTZ R15, R16, R15 ;  /* 0x0000000f100f7220 */ /* 0x000fc60000410000 */
[----:B------:R-:W-:Y:S01]  /*36a0*/  F2FP.F16.F32.PACK_AB R12, RZ, R13 ;  /* 0x0000000dff0c723e */ /* 0x000fe200000000ff */
[--C-:B------:R-:W-:Y:S01]  /*36b0*/  HADD2.F32 R13, -RZ, R11.reuse.H0_H0 ;  /* 0x2000000bff0d7230 */ /* 0x100fe20000004100 */
[----:B------:R-:W-:Y:S01]  /*36c0*/  F2FP.F16.F32.PACK_AB R14, RZ, R15 ;  /* 0x0000000fff0e723e */ /* 0x000fe200000000ff */
[----:B------:R-:W-:Y:S02]  /*36d0*/  HADD2.F32 R15, -RZ, R11.H1_H1 ;  /* 0x3000000bff0f7230 */ /* 0x000fe40000004100 */
[----:B------:R-:W-:Y:S02]  /*36e0*/  HADD2.F32 R12, -RZ, R12.H0_H0 ;  /* 0x2000000cff0c7230 */ /* 0x000fe40000004100 */
[C---:B------:R-:W-:Y:S01]  /*36f0*/  FMUL.FTZ R10, R16.reuse, R13 ;  /* 0x0000000d100a7220 */ /* 0x040fe20000410000 */
[----:B----4-:R-:W-:Y:S02]  /*3700*/  HADD2.F32 R11, -RZ, R8.H0_H0 ;  /* 0x20000008ff0b7230 */ /* 0x010fe40000004100 */
        /* <DEDUP_REMOVED lines=18> */
[----:B------:R-:W-:Y:S02]  /*3830*/  FMNMX.FTZ R11, R6, |R11|, !PT ;  /* 0x4000000b060b7209 */ /* 0x000fe40007810000 */
        /* <DEDUP_REMOVED lines=92> */
[----:B------:R-:W-:Y:S06]  /*3e00*/  @!P2 BRA `(.L_x_265) ;  /* 0xfffffff40050a947 */ /* 0x000fec000383ffff */
.L_x_264:
[----:B------:R-:W-:Y:S05]  /*3e10*/  BSYNC B0 ;  /* 0x0000000000007941 */ /* 0x000fea0003800000 */
.L_x_263:
        /* <DEDUP_REMOVED lines=150> */
.L_x_267:
        /* <DEDUP_REMOVED lines=105> */
.L_x_268:
[----:B------:R-:W-:Y:S05]  /*4e10*/  BSYNC B0 ;  /* 0x0000000000007941 */ /* 0x000fea0003800000 */
.L_x_266:
        /* <DEDUP_REMOVED lines=20> */
.L_x_270:
[----:B------:R-:W-:Y:S05]  /*4f60*/  BSYNC B0 ;  /* 0x0000000000007941 */ /* 0x000fea0003800000 */
.L_x_269:
        /* <DEDUP_REMOVED lines=20> */
.L_x_271:
[----:B----4-:R-:W-:-:S06]  /*50b0*/  IMAD.WIDE.U32 R8, R13, 0x8, R22 ;  /* 0x000000080d087825 */ /* 0x010fcc00078e0016 */
[----:B------:R-:W4:Y:S01]  /*50c0*/  LDG.E.64.CONSTANT R8, desc[UR8][R8.64] ;  /* 0x0000000808087981 */ /* 0x000f22000c1e9b00 */
[----:B-1----:R-:W-:-:S06]  /*50d0*/  IMAD.WIDE.U32 R10, R13, 0x8, R6 ;  /* 0x000000080d0a7825 */ /* 0x002fcc00078e0006 */
[----:B------:R-:W5:Y:S01]  /*50e0*/  LDG.E.64.CONSTANT R10, desc[UR8][R10.64] ;  /* 0x000000080a0a7981 */ /* 0x000f62000c1e9b00 */
        /* <DEDUP_REMOVED lines=12> */
[----:B------:R-:W-:-:S02]  /*51b0*/  HADD2.F32 R14, -RZ, R14.H0_H0 ;  /* 0x2000000eff0e7230 */ /* 0x000fc40000004100 */
[----:B------:R-:W-:Y:S01]  /*51c0*/  HADD2.F32 R15, -RZ, R10.H1_H1 ;  /* 0x3000000aff0f7230 */ /* 0x000fe20000004100 */
[----:B------:R-:W-:Y:S01]  /*51d0*/  F2FP.F16.F32.PACK_AB R8, RZ, R8 ;  /* 0x00000008ff08723e */ /* 0x000fe200000000ff */
[----:B------:R-:W-:Y:S01]  /*51e0*/  FMUL.FTZ R9, R12, R9 ;  /* 0x000000090c097220 */ /* 0x000fe20000410000 */
[----:B------:R-:W-:Y:S01]  /*51f0*/  F2FP.F16.F32.PACK_AB R17, RZ, R17 ;  /* 0x00000011ff11723e */ /* 0x000fe200000000ff */
[--C-:B------:R-:W-:Y:S02]  /*5200*/  HADD2.F32 R12, -RZ, R11.reuse.H1_H1 ;  /* 0x3000000bff0c7230 */ /* 0x100fe40000004100 */
[----:B------:R-:W-:Y:S01]  /*5210*/  FMUL.FTZ R14, R14, R15 ;  /* 0x0000000f0e0e7220 */ /* 0x000fe20000410000 */
[----:B------:R-:W-:Y:S01]  /*5220*/  HADD2.F32 R10, -RZ, R8.H0_H0 ;  /* 0x20000008ff0a7230 */ /* 0x000fe20000004100 */
[----:B------:R-:W-:Y:S01]  /*5230*/  F2FP.F16.F32.PACK_AB R9, RZ, R9 ;  /* 0x00000009ff09723e */ /* 0x000fe200000000ff */
[----:B------:R-:W-:Y:S02]  /*5240*/  HADD2.F32 R15, -RZ, R11.H0_H0 ;  /* 0x2000000bff0f7230 */ /* 0x000fe40000004100 */
[----:B------:R-:W-:Y:S01]  /*5250*/  F2FP.F16.F32.PACK_AB R14, RZ, R14 ;  /* 0x0000000eff0e723e */ /* 0x000fe200000000ff */
[----:B------:R-:W-:-:S02]  /*5260*/  HADD2.F32 R17, -RZ, R17.H0_H0 ;  /* 0x20000011ff117230 */ /* 0x000fc40000004100 */
[----:B------:R-:W-:Y:S01]  /*5270*/  FMUL.FTZ R10, R10, R15 ;  /* 0x0000000f0a0a7220 */ /* 0x000fe20000410000 */
[----:B------:R-:W-:Y:S02]  /*5280*/  HADD2.F32 R8, -RZ, R9.H0_H0 ;  /* 0x20000009ff087230 */ /* 0x000fe40000004100 */
[----:B------:R-:W-:Y:S02]  /*5290*/  HADD2.F32 R14, -RZ, R14.H0_H0 ;  /* 0x2000000eff0e7230 */ /* 0x000fe40000004100 */
[----:B------:R-:W-:Y:S01]  /*52a0*/  FMUL.FTZ R12, R17, R12 ;  /* 0x0000000c110c7220 */ /* 0x000fe20000410000 */
[----:B------:R-:W-:Y:S01]  /*52b0*/  F2FP.F16.F32.PACK_AB R10, RZ, R10 ;  /* 0x0000000aff0a723e */ /* 0x000fe200000000ff */
[C---:B0-----:R-:W-:Y:S01]  /*52c0*/  FMUL.FTZ R8, R3.reuse, R8 ;  /* 0x0000000803087220 */ /* 0x041fe20000410000 */
[----:B------:R-:W-:Y:S02]  /*52d0*/  FMUL.FTZ R14, R3, R14 ;  /* 0x0000000e030e7220 */ /* 0x000fe40000410000 */
[----:B------:R-:W-:Y:S01]  /*52e0*/  F2FP.F16.F32.PACK_AB R12, RZ, R12 ;  /* 0x0000000cff0c723e */ /* 0x000fe200000000ff */
[----:B------:R-:W-:-:S02]  /*52f0*/  HADD2.F32 R10, -RZ, R10.H0_H0 ;  /* 0x2000000aff0a7230 */ /* 0x000fc40000004100 */
[----:B------:R-:W-:Y:S02]  /*5300*/  F2I.S8.NTZ R8, R8 ;  /* 0x0000000800087305 */ /* 0x000fe40000202100 */
[----:B------:R-:W-:Y:S02]  /*5310*/  HADD2.F32 R18, -RZ, R12.H0_H0 ;  /* 0x2000000cff127230 */ /* 0x000fe40000004100 */
[----:B------:R-:W-:-:S03]  /*5320*/  FMUL.FTZ R12, R3, R10 ;  /* 0x0000000a030c7220 */ /* 0x000fc60000410000 */
[----:B------:R-:W-:Y:S01]  /*5330*/  FMUL.FTZ R18, R3, R18 ;  /* 0x0000001203127220 */ /* 0x000fe20000410000 */
[----:B------:R-:W0:Y:S08]  /*5340*/  F2I.S8.NTZ R9, R14 ;  /* 0x0000000e00097305 */ /* 0x000e300000202100 */
        /* <DEDUP_REMOVED lines=10> */
[----:B0-----:R-:W-:-:S06]  /*53f0*/  IMAD.WIDE.U32 R10, R9, 0x8, R22 ;  /* 0x00000008090a7825 */ /* 0x001fcc00078e0016 */
[----:B------:R-:W3:Y:S01]  /*5400*/  LDG.E.64.CONSTANT R10, desc[UR8][R10.64] ;  /* 0x000000080a0a7981 */ /* 0x000ee2000c1e9b00 */
[----:B------:R-:W-:-:S06]  /*5410*/  IMAD.WIDE.U32 R12, R9, 0x8, R6 ;  /* 0x00000008090c7825 */ /* 0x000fcc00078e0006 */
[----:B------:R-:W4:Y:S01]  /*5420*/  LDG.E.64.CONSTANT R12, desc[UR8][R12.64] ;  /* 0x000000080c0c7981 */ /* 0x000f22000c1e9b00 */
        /* <DEDUP_REMOVED lines=12> */
[----:B------:R-:W-:-:S02]  /*54f0*/  HADD2.F32 R14, -RZ, R14.H0_H0 ;  /* 0x2000000eff0e7230 */ /* 0x000fc40000004100 */
[----:B------:R-:W-:Y:S01]  /*5500*/  HADD2.F32 R15, -RZ, R12.H1_H1 ;  /* 0x3000000cff0f7230 */ /* 0x000fe20000004100 */
[----:B------:R-:W-:Y:S01]  /*5510*/  F2FP.F16.F32.PACK_AB R10, RZ, R10 ;  /* 0x0000000aff0a723e */ /* 0x000fe200000000ff */
[----:B------:R-:W-:Y:S01]  /*5520*/  FMUL.FTZ R8, R8, R11 ;  /* 0x0000000b08087220 */ /* 0x000fe20000410000 */
[----:B------:R-:W-:Y:S01]  /*5530*/  F2FP.F16.F32.PACK_AB R17, RZ, R17 ;  /* 0x00000011ff11723e */ /* 0x000fe200000000ff */
[----:B------:R-:W-:Y:S02]  /*5540*/  HADD2.F32 R11, -RZ, R13.H0_H0 ;  /* 0x2000000dff0b7230 */ /* 0x000fe40000004100 */
[----:B------:R-:W-:Y:S01]  /*5550*/  FMUL.FTZ R14, R14, R15 ;  /* 0x0000000f0e0e7220 */ /* 0x000fe20000410000 */
[----:B------:R-:W-:Y:S01]  /*5560*/  HADD2.F32 R10, -RZ, R10.H0_H0 ;  /* 0x2000000aff0a7230 */ /* 0x000fe20000004100 */
[----:B------:R-:W-:Y:S01]  /*5570*/  F2FP.F16.F32.PACK_AB R8, RZ, R8 ;  /* 0x00000008ff08723e */ /* 0x000fe200000000ff */
[----:B------:R-:W-:Y:S02]  /*5580*/  HADD2.F32 R17, -RZ, R17.H0_H0 ;  /* 0x20000011ff117230 */ /* 0x000fe40000004100 */
[----:B------:R-:W-:Y:S01]  /*5590*/  F2FP.F16.F32.PACK_AB R14, RZ, R14 ;  /* 0x0000000eff0e723e */ /* 0x000fe200000000ff */
[----:B------:R-:W-:-:S02]  /*55a0*/  HADD2.F32 R12, -RZ, R13.H1_H1 ;  /* 0x3000000dff0c7230 */ /* 0x000fc40000004100 */
[----:B------:R-:W-:Y:S01]  /*55b0*/  FMUL.FTZ R10, R10, R11 ;  /* 0x0000000b0a0a7220 */ /* 0x000fe20000410000 */
[----:B------:R-:W-:Y:S02]  /*55c0*/  HADD2.F32 R8, -RZ, R8.H0_H0 ;  /* 0x20000008ff087230 */ /* 0x000fe40000004100 */
[----:B------:R-:W-:Y:S02]  /*55d0*/  HADD2.F32 R14, -RZ, R14.H0_H0 ;  /* 0x2000000eff0e7230 */ /* 0x000fe40000004100 */
[----:B------:R-:W-:Y:S01]  /*55e0*/  FMUL.FTZ R12, R17, R12 ;  /* 0x0000000c110c7220 */ /* 0x000fe20000410000 */
[----:B------:R-:W-:Y:S01]  /*55f0*/  F2FP.F16.F32.PACK_AB R10, RZ, R10 ;  /* 0x0000000aff0a723e */ /* 0x000fe200000000ff */
[C---:B------:R-:W-:Y:S01]  /*5600*/  FMUL.FTZ R8, R3.reuse, R8 ;  /* 0x0000000803087220 */ /* 0x040fe20000410000 */
        /* <DEDUP_REMOVED lines=11> */
[C---:B------:R-:W-:Y:S02]  /*56c0*/  IMAD.IADD R11, R9.reuse, 0x1, R2 ;  /* 0x00000001090b7824 */ /* 0x040fe400078e0202 */
[----:B------:R-:W-:-:S03]  /*56d0*/  IMAD.WIDE.U32 R8, R9, 0x4, R4 ;  /* 0x0000000409087825 */ /* 0x000fc600078e0004 */
[----:B------:R-:W-:Y:S02]  /*56e0*/  ISETP.GE.U32.AND P0, PT, R11, R0, PT ;  /* 0x000000000b00720c */ /* 0x000fe40003f06070 */
[----:B-1----:R-:W-:-:S04]  /*56f0*/  PRMT R13, R10, 0x7054, R13 ;  /* 0x000070540a0d7816 */ /* 0x002fc8000000000d */
        /* <DEDUP_REMOVED lines=29> */
[----:B------:R-:W-:Y:S01]  /*58d0*/  HADD2.F32 R17, -RZ, R17.H0_H0 ;  /* 0x20000011ff117230 */ /* 0x000fe20000004100 */
[----:B------:R-:W-:Y:S01]  /*58e0*/  F2FP.F16.F32.PACK_AB R14, RZ, R14 ;  /* 0x0000000eff0e723e */ /* 0x000fe200000000ff */
[----:B------:R-:W-:-:S02]  /*58f0*/  HADD2.F32 R8, -RZ, R9.H0_H0 ;  /* 0x20000009ff087230 */ /* 0x000fc40000004100 */
[----:B------:R-:W-:Y:S01]  /*5900*/  FMUL.FTZ R10, R10, R15 ;  /* 0x0000000f0a0a7220 */ /* 0x000fe20000410000 */
[----:B------:R-:W-:Y:S01]  /*5910*/  FMUL.FTZ R12, R17, R12 ;  /* 0x0000000c110c7220 */ /* 0x000fe20000410000 */
[----:B------:R-:W-:Y:S02]  /*5920*/  HADD2.F32 R14, -RZ, R14.H0_H0 ;  /* 0x2000000eff0e7230 */ /* 0x000fe40000004100 */
[C---:B------:R-:W-:Y:S01]  /*5930*/  FMUL.FTZ R8, R3.reuse, R8 ;  /* 0x0000000803087220 */ /* 0x040fe20000410000 */
[----:B------:R-:W-:Y:S02]  /*5940*/  F2FP.F16.F32.PACK_AB R10, RZ, R10 ;  /* 0x0000000aff0a723e */ /* 0x000fe400000000ff */
[----:B------:R-:W-:Y:S01]  /*5950*/  F2FP.F16.F32.PACK_AB R12, RZ, R12 ;  /* 0x0000000cff0c723e */ /* 0x000fe200000000ff */
[----:B------:R-:W-:Y:S02]  /*5960*/  FMUL.FTZ R14, R3, R14 ;  /* 0x0000000e030e7220 */ /* 0x000fe40000410000 */
[----:B------:R-:W-:Y:S01]  /*5970*/  HADD2.F32 R10, -RZ, R10.H0_H0 ;  /* 0x2000000aff0a7230 */ /* 0x000fe20000004100 */
[----:B------:R-:W-:Y:S01]  /*5980*/  F2I.S8.NTZ R8, R8 ;  /* 0x0000000800087305 */ /* 0x000fe20000202100 */
[----:B------:R-:W-:-:S03]  /*5990*/  HADD2.F32 R12, -RZ, R12.H0_H0 ;  /* 0x2000000cff0c7230 */ /* 0x000fc60000004100 */
[C---:B------:R-:W-:Y:S02]  /*59a0*/  FMUL.FTZ R10, R3.reuse, R10 ;  /* 0x0000000a030a7220 */ /* 0x040fe40000410000 */
[----:B------:R-:W-:Y:S02]  /*59b0*/  FMUL.FTZ R12, R3, R12 ;  /* 0x0000000c030c7220 */ /* 0x000fe40000410000 */
[----:B------:R-:W0:Y:S08]  /*59c0*/  F2I.S8.NTZ R9, R14 ;  /* 0x0000000e00097305 */ /* 0x000e300000202100 */
[----:B------:R-:W1:Y:S01]  /*59d0*/  F2I.S8.NTZ R10, R10 ;  /* 0x0000000a000a7305 */ /* 0x000e620000202100 */
[----:B0-----:R-:W-:-:S07]  /*59e0*/  PRMT R9, R9, 0x7604, R8 ;  /* 0x0000760409097816 */ /* 0x001fce0000000008 */
[----:B------:R-:W0:Y:S01]  /*59f0*/  F2I.S8.NTZ R12, R12 ;  /* 0x0000000c000c7305 */ /* 0x000e220000202100 */
[----:B-1----:R-:W-:Y:S01]  /*5a00*/  PRMT R13, R10, 0x7054, R9 ;  /* 0x000070540a0d7816 */ /* 0x002fe20000000009 */
[----:B------:R-:W-:-:S03]  /*5a10*/  IMAD.WIDE.U32 R8, R11, 0x4, R4 ;  /* 0x000000040b087825 */ /* 0x000fc600078e0004 */
[----:B0-----:R-:W-:Y:S01]  /*5a20*/  PRMT R15, R12, 0x654, R13 ;  /* 0x000006540c0f7816 */ /* 0x001fe2000000000d */
[----:B------:R-:W-:-:S04]  /*5a30*/  IMAD.IADD R13, R11, 0x1, R2 ;  /* 0x000000010b0d7824 */ /* 0x000fc800078e0202 */
[----:B------:R0:W-:Y:S01]  /*5a40*/  STG.E desc[UR8][R8.64], R15 ;  /* 0x0000000f08007986 */ /* 0x0001e2000c101908 */
[----:B------:R-:W-:-:S13]  /*5a50*/  ISETP.GE.U32.AND P0, PT, R13, R0, PT ;  /* 0x000000000d00720c */ /* 0x000fda0003f06070 */
[----:B0-----:R-:W-:Y:S05]  /*5a60*/  @P0 EXIT ;  /* 0x000000000000094d */ /* 0x001fea0003800000 */
[----:B------:R-:W-:-:S06]  /*5a70*/  IMAD.WIDE.U32 R8, R13, 0x8, R22 ;  /* 0x000000080d087825 */ /* 0x000fcc00078e0016 */
        /* <DEDUP_REMOVED lines=13> */
[----:B------:R-:W-:Y:S02]  /*5b50*/  HADD2.F32 R14, -RZ, R14.H0_H0 ;  /* 0x2000000eff0e7230 */ /* 0x000fe40000004100 */
[----:B------:R-:W-:Y:S01]  /*5b60*/  FMUL.FTZ R17, R16, R17 ;  /* 0x0000001110117220 */ /* 0x000fe20000410000 */
[--C-:B----4-:R-:W-:Y:S01]  /*5b70*/  HADD2.F32 R15, -RZ, R10.reuse.H1_H1 ;  /* 0x3000000aff0f7230 */ /* 0x110fe20000004100 */
[----:B------:R-:W-:Y:S01]  /*5b80*/  F2FP.F16.F32.PACK_AB R8, RZ, R8 ;  /* 0x00000008ff08723e */ /* 0x000fe200000000ff */
[----:B------:R-:W-:-:S02]  /*5b90*/  HADD2.F32 R9, -RZ, R10.H0_H0 ;  /* 0x2000000aff097230 */ /* 0x000fc40000004100 */
[----:B------:R-:W-:Y:S01]  /*5ba0*/  F2FP.F16.F32.PACK_AB R17, RZ, R17 ;  /* 0x00000011ff11723e */ /* 0x000fe200000000ff */
[----:B------:R-:W-:Y:S01]  /*5bb0*/  FMUL.FTZ R14, R14, R15 ;  /* 0x0000000f0e0e7220 */ /* 0x000fe20000410000 */
[----:B------:R-:W-:Y:S02]  /*5bc0*/  HADD2.F32 R15, -RZ, R11.H0_H0 ;  /* 0x2000000bff0f7230 */ /* 0x000fe40000004100 */
[----:B------:R-:W-:Y:S02]  /*5bd0*/  HADD2.F32 R10, -RZ, R8.H0_H0 ;  /* 0x20000008ff0a7230 */ /* 0x000fe40000004100 */
[----:B------:R-:W-:Y:S01]  /*5be0*/  FMUL.FTZ R9, R12, R9 ;  /* 0x000000090c097220 */ /* 0x000fe20000410000 */
[----:B------:R-:W-:Y:S01]  /*5bf0*/  HADD2.F32 R17, -RZ, R17.H0_H0 ;  /* 0x20000011ff117230 */ /* 0x000fe20000004100 */
[----:B------:R-:W-:Y:S01]  /*5c00*/  F2FP.F16.F32.PACK_AB R14, RZ, R14 ;  /* 0x0000000eff0e723e */ /* 0x000fe200000000ff */
[----:B------:R-:W-:Y:S02]  /*5c10*/  HADD2.F32 R12, -RZ, R11.H1_H1 ;  /* 0x3000000bff0c7230 */ /* 0x000fe40000004100 */
[----:B------:R-:W-:Y:S01]  /*5c20*/  FMUL.FTZ R10, R10, R15 ;  /* 0x0000000f0a0a7220 */ /* 0x000fe20000410000 */
[----:B------:R-:W-:Y:S01]  /*5c30*/  F2FP.F16.F32.PACK_AB R9, RZ, R9 ;  /* 0x00000009ff09723e */ /* 0x000fe200000000ff */
[----:B------:R-:W-:-:S02]  /*5c40*/  HADD2.F32 R14, -RZ, R14.H0_H0 ;  /* 0x2000000eff0e7230 */ /* 0x000fc40000004100 */
[----:B------:R-:W-:Y:S01]  /*5c50*/  FMUL.FTZ R12, R17, R12 ;  /* 0x0000000c110c7220 */ /* 0x000fe20000410000 */
[----:B------:R-:W-:Y:S01]  /*5c60*/  F2FP.F16.F32.PACK_AB R10, RZ, R10 ;  /* 0x0000000aff0a723e */ /* 0x000fe200000000ff */
[----:B------:R-:W-:Y:S02]  /*5c70*/  HADD2.F32 R8, -RZ, R9.H0_H0 ;  /* 0x20000009ff087230 */ /* 0x000fe40000004100 */
[C---:B------:R-:W-:Y:S01]  /*5c80*/  FMUL.FTZ R14, R3.reuse, R14 ;  /* 0x0000000e030e7220 */ /* 0x040fe20000410000 */
[----:B------:R-:W-:Y:S01]  /*5c90*/  F2FP.F16.F32.PACK_AB R12, RZ, R12 ;  /* 0x0000000cff0c723e */ /* 0x000fe200000000ff */
[----:B------:R-:W-:Y:S02]  /*5ca0*/  HADD2.F32 R10, -RZ, R10.H0_H0 ;  /* 0x2000000aff0a7230 */ /* 0x000fe40000004100 */
[----:B------:R-:W-:Y:S01]  /*5cb0*/  FMUL.FTZ R8, R3, R8 ;  /* 0x0000000803087220 */ /* 0x000fe20000410000 */
[----:B------:R-:W-:Y:S01]  /*5cc0*/  F2I.S8.NTZ R9, R14 ;  /* 0x0000000e00097305 */ /* 0x000fe20000202100 */
[----:B------:R-:W-:-:S02]  /*5cd0*/  HADD2.F32 R12, -RZ, R12.H0_H0 ;  /* 0x2000000cff0c7230 */ /* 0x000fc40000004100 */
[----:B------:R-:W-:-:S03]  /*5ce0*/  FMUL.FTZ R10, R3, R10 ;  /* 0x0000000a030a7220 */ /* 0x000fc60000410000 */
[----:B------:R-:W-:Y:S02]  /*5cf0*/  FMUL.FTZ R12, R3, R12 ;  /* 0x0000000c030c7220 */ /* 0x000fe40000410000 */
[----:B------:R-:W0:Y:S08]  /*5d00*/  F2I.S8.NTZ R8, R8 ;  /* 0x0000000800087305 */ /* 0x000e300000202100 */
        /* <DEDUP_REMOVED lines=11> */
.L_x_272:
        /* <DEDUP_REMOVED lines=12> */
.L_x_3389:


//--------------------- .text._ZN4vllm39rms_norm_dynamic_per_token_quant_kernelIN3c104HalfENS1_13Float8_e4m3fnELb0EEEvPT0_PfPKT_S9_PKffiiPS7_ --------------------------
	.section	.text._ZN4vllm39rms_norm_dynamic_per_token_quant_kernelIN3c104HalfENS1_13Float8_e4m3fnELb0EEEvPT0_PfPKT_S9_PKffiiPS7_,"ax",@progbits
	.align	128
        .global         _ZN4vllm39rms_norm_dynamic_per_token_quant_kernelIN3c104HalfENS1_13Float8_e4m3fnELb0EEEvPT0_PfPKT_S9_PKffiiPS7_
        .type           _ZN4vllm39rms_norm_dynamic_per_token_quant_kernelIN3c104HalfENS1_13Float8_e4m3fnELb0EEEvPT0_PfPKT_S9_PKffiiPS7_,@function
        .size           _ZN4vllm39rms_norm_dynamic_per_token_quant_kernelIN3c104HalfENS1_13Float8_e4m3fnELb0EEEvPT0_PfPKT_S9_PKffiiPS7_,(.L_x_3390 - _ZN4vllm39rms_norm_dynamic_per_token_quant_kernelIN3c104HalfENS1_13Float8_e4m3fnELb0EEEvPT0_PfPKT_S9_PKffiiPS7_)
        .other          _ZN4vllm39rms_norm_dynamic_per_token_quant_kernelIN3c104HalfENS1_13Float8_e4m3fnELb0EEEvPT0_PfPKT_S9_PKffiiPS7_,@"STO_CUDA_ENTRY STV_DEFAULT"
_ZN4vllm39rms_norm_dynamic_per_token_quant_kernelIN3c104HalfENS1_13Float8_e4m3fnELb0EEEvPT0_PfPKT_S9_PKffiiPS7_:
.text._ZN4vllm39rms_norm_dynamic_per_token_quant_kernelIN3c104HalfENS1_13Float8_e4m3fnELb0EEEvPT0_PfPKT_S9_PKffiiPS7_:
        /* <DEDUP_REMOVED lines=19> */
.L_x_276:
        /* <DEDUP_REMOVED lines=10> */
.L_x_275:
[----:B------:R-:W-:Y:S05]  /*01d0*/  BSYNC B0 ;  /* 0x0000000000007941 */ /* 0x000fea0003800000 */
.L_x_274:
        /* <DEDUP_REMOVED lines=110> */
.L_x_278:
        /* <DEDUP_REMOVED lines=23> */
.L_x_281:
[----:B------:R-:W-:Y:S05]  /*0a30*/  BSYNC B1 ;  /* 0x0000000000017941 */ /* 0x000fea0003800000 */
.L_x_280:
        /* <DEDUP_REMOVED lines=46> */
.L_x_279:
[----:B------:R-:W-:Y:S05]  /*0d20*/  BSYNC B0 ;  /* 0x0000000000007941 */ /* 0x000fea0003800000 */
.L_x_277:
        /* <DEDUP_REMOVED lines=14> */
.L_x_283:
[----:B------:R-:W-:Y:S05]  /*0e10*/  BSYNC B0 ;  /* 0x0000000000007941 */ /* 0x000fea0003800000 */
.L_x_282:
        /* <DEDUP_REMOVED lines=11> */
.L_x_286:
        /* <DEDUP_REMOVED lines=19> */
.L_x_285:
[----:B------:R-:W-:Y:S05]  /*1000*/  BSYNC B0 ;  /* 0x0000000000007941 */ /* 0x000fea0003800000 */
.L_x_284:
        /* <DEDUP_REMOVED lines=145> */
.L_x_288:
        /* <DEDUP_REMOVED lines=100> */
.L_x_289:
[----:B------:R-:W-:Y:S05]  /*1f60*/  BSYNC B0 ;  /* 0x0000000000007941 */ /* 0x000fea0003800000 */
.L_x_287:
        /* <DEDUP_REMOVED lines=10> */
.L_x_292:
[----:B01----:R-:W-:Y:S01]  /*2010*/  FMUL.FTZ R18, R18, 0.0022321429569274187088 ;  /* 0x3b12492512127820 */ /* 0x003fe20000410000 */
[----:B------:R-:W-:-:S04]  /*2020*/  IMAD.WIDE.U32 R4, R23, 0x4, R6 ;  /* 0x0000000417047825 */ /* 0x000fc800078e0006 */
[----:B------:R-:W-:-:S05]  /*2030*/  FMNMX.FTZ R9, R18, 4.3596542127488646656e-06, !PT ;  /* 0x3692492512097809 */ /* 0x000fca0007810000 */
[----:B------:R0:W-:Y:S04]  /*2040*/  STS [R16+0x14c], R9 ;  /* 0x00014c0910007388 */ /* 0x0001e80000000800 */
[----:B------:R0:W-:Y:S02]  /*2050*/  STG.E desc[UR8][R4.64], R9 ;  /* 0x0000000904007986 */ /* 0x0001e4000c101908 */
.L_x_291:
[----:B------:R-:W-:Y:S05]  /*2060*/  BSYNC B0 ;  /* 0x0000000000007941 */ /* 0x000fea0003800000 */
.L_x_290:
        /* <DEDUP_REMOVED lines=12> */
.L_x_295:
[----:B------:R-:W-:-:S05]  /*2130*/  IADD3 R9, P0, R21, R24, RZ ;  /* 0x0000001815097210 */ /* 0x000fca0007f1e0ff */
[----:B------:R-:W-:Y:S01]  /*2140*/  IMAD.X R10, RZ, RZ, R2, P0 ;  /* 0x000000ffff0a7224 */ /* 0x000fe200000e0602 */
[----:B------:R-:W-:-:S04]  /*2150*/  LEA R12, P0, R9, UR6, 0x1 ;  /* 0x00000006090c7c11 */ /* 0x000fc8000f8008ff */
[----:B------:R-:W-:-:S05]  /*2160*/  LEA.HI.X R13, R9, UR7, R10, 0x1, P0 ;  /* 0x00000007090d7c11 */ /* 0x000fca00080f0c0a */
[----:B------:R-:W5:Y:S01]  /*2170*/  LDG.E.U16.CONSTANT R12, desc[UR8][R12.64] ;  /* 0x000000080c0c7981 */ /* 0x000f62000c1e9500 */
[----:B01----:R-:W-:-:S06]  /*2180*/  IMAD.WIDE.U32 R10, R21, 0x2, R4 ;  /* 0x00000002150a7825 */ /* 0x003fcc00078e0004 */
[----:B------:R-:W2:Y:S01]  /*2190*/  LDG.E.U16.CONSTANT R10, desc[UR8][R10.64] ;  /* 0x000000080a0a7981 */ /* 0x000ea2000c1e9500 */
[----:B------:R-:W-:Y:S01]  /*21a0*/  BSSY B0, `(.L_x_293) ;  /* 0x000001b000007945 */ /* 0x000fe20003800000 */
[----:B-----5:R-:W-:-:S05]  /*21b0*/  HADD2.F32 R14, -RZ, R12.H0_H0 ;  /* 0x2000000cff0e7230 */ /* 0x020fca0000004100 */
[----:B----4-:R-:W-:Y:S01]  /*21c0*/  FMUL.FTZ R14, R17, R14 ;  /* 0x0000000e110e7220 */ /* 0x010fe20000410000 */
[----:B--2---:R-:W-:Y:S01]  /*21d0*/  HADD2.F32 R9, -RZ, R10.H0_H0 ;  /* 0x2000000aff097230 */ /* 0x004fe20000004100 */
[----:B------:R-:W-:-:S03]  /*21e0*/  IADD3 R10, P1, P2, R6, UR4, R21 ;  /* 0x00000004060a7c10 */ /* 0x000fc6000fa3e015 */
[----:B------:R-:W-:Y:S02]  /*21f0*/  F2FP.F16.F32.PACK_AB R14, RZ, R14 ;  /* 0x0000000eff0e723e */ /* 0x000fe400000000ff */
[----:B------:R-:W-:-:S03]  /*2200*/  IADD3.X R11, R0, UR5, RZ, P1, P2 ;  /* 0x00000005000b7c10 */ /* 0x000fc60008fe44ff */
[----:B------:R-:W-:-:S05]  /*2210*/  HADD2.F32 R14, -RZ, R14.H0_H0 ;  /* 0x2000000eff0e7230 */ /* 0x000fca0000004100 */
[----:B------:R-:W-:-:S05]  /*2220*/  FMUL.FTZ R9, R14, R9 ;  /* 0x000000090e097220 */ /* 0x000fca0000410000 */
[----:B------:R-:W-:-:S05]  /*2230*/  F2FP.F16.F32.PACK_AB R9, RZ, R9 ;  /* 0x00000009ff09723e */ /* 0x000fca00000000ff */
[----:B------:R-:W-:-:S05]  /*2240*/  HADD2.F32 R9, -RZ, R9.H0_H0 ;  /* 0x20000009ff097230 */ /* 0x000fca0000004100 */
        /* <DEDUP_REMOVED lines=16> */
.L_x_294:
[----:B------:R-:W-:Y:S05]  /*2350*/  BSYNC B0 ;  /* 0x0000000000007941 */ /* 0x000fea0003800000 */
.L_x_293:
[----:B------:R-:W-:Y:S01]  /*2360*/  LOP3.LUT R9, R9, R14, RZ, 0xfc, !PT ;  /* 0x0000000e09097212 */ /* 0x000fe200078efcff */
[----:B------:R-:W-:-:S04]  /*2370*/  IMAD.IADD R21, R3, 0x1, R21 ;  /* 0x0000000103157824 */ /* 0x000fc800078e0215 */
[----:B------:R0:W-:Y:S01]  /*2380*/  STG.E.U8 desc[UR8][R10.64], R9 ;  /* 0x000000090a007986 */ /* 0x0001e2000c101108 */
[----:B------:R-:W-:-:S13]  /*2390*/  ISETP.GE.U32.AND P0, PT, R21, UR10, PT ;  /* 0x0000000a15007c0c */ /* 0x000fda000bf06070 */
[----:B0-----:R-:W-:Y:S05]  /*23a0*/  @!P0 BRA `(.L_x_295) ;  /* 0xfffffffc00608947 */ /* 0x001fea000383ffff */
[----:B------:R-:W-:Y:S05]  /*23b0*/  EXIT ;  /* 0x000000000000794d */ /* 0x000fea0003800000 */
.L_x_273:
        /* <DEDUP_REMOVED lines=11> */
.L_x_298:
        /* <DEDUP_REMOVED lines=52> */
.L_x_297:
[----:B------:R-:W-:Y:S05]  /*27b0*/  BSYNC B0 ;  /* 0x0000000000007941 */ /* 0x000fea0003800000 */
.L_x_296:
        /* <DEDUP_REMOVED lines=109> */
.L_x_300:
        /* <DEDUP_REMOVED lines=23> */
.L_x_303:
[----:B------:R-:W-:Y:S05]  /*3000*/  BSYNC B1 ;  /* 0x0000000000017941 */ /* 0x000fea0003800000 */
.L_x_302:
        /* <DEDUP_REMOVED lines=45> */
.L_x_301:
[----:B------:R-:W-:Y:S05]  /*32e0*/  BSYNC B0 ;  /* 0x0000000000007941 */ /* 0x000fea0003800000 */
.L_x_299:
        /* <DEDUP_REMOVED lines=11> */
.L_x_305:
[----:B------:R-:W-:Y:S05]  /*33a0*/  BSYNC B0 ;  /* 0x0000000000007941 */ /* 0x000fea0003800000 */
.L_x_304:
        /* <DEDUP_REMOVED lines=12> */
.L_x_308:
[----:B------:R-:W-:-:S06]  /*3470*/  IMAD.WIDE.U32 R10, R7, 0x8, R22 ;  /* 0x00000008070a7825 */ /* 0x000fcc00078e0016 */
[----:B------:R-:W3:Y:S01]  /*3480*/  LDG.E.64.CONSTANT R10, desc[UR8][R10.64] ;  /* 0x000000080a0a7981 */ /* 0x000ee2000c1e9b00 */
[----:B0-----:R-:W-:-:S06]  /*3490*/  IMAD.WIDE.U32 R8, R7, 0x8, R4 ;  /* 0x0000000807087825 */ /* 0x001fcc00078e0004 */
[----:B------:R-:W4:Y:S01]  /*34a0*/  LDG.E.64.CONSTANT R8, desc[UR8][R8.64] ;  /* 0x0000000808087981 */ /* 0x000f22000c1e9b00 */
[----:B------:R-:W-:-:S05]  /*34b0*/  IMAD.IADD R7, R2, 0x1, R7 ;  /* 0x0000000102077824 */ /* 0x000fca00078e0207 */
[----:B------:R-:W-:Y:S01]  /*34c0*/  ISETP.GE.U32.AND P2, PT, R7, R0, PT ;  /* 0x000000000700720c */ /* 0x000fe20003f46070 */
[--C-:B---3--:R-:W-:Y:S02]  /*34d0*/  HADD2.F32 R13, -RZ, R10.reuse.H0_H0 ;  /* 0x2000000aff0d7230 */ /* 0x108fe40000004100 */
[----:B------:R-:W-:-:S03]  /*34e0*/  HADD2.F32 R15, -RZ, R10.H1_H1 ;  /* 0x3000000aff0f7230 */ /* 0x000fc60000004100 */
[C---:B--2---:R-:W-:Y:S02]  /*34f0*/  FMUL.FTZ R13, R16.reuse, R13 ;  /* 0x0000000d100d7220 */ /* 0x044fe40000410000 */
        /* <DEDUP_REMOVED lines=40> */
[--C-:B--2---:R-:W-:Y:S02]  /*3780*/  HADD2.F32 R13, -RZ, R10.reuse.H0_H0 ;  /* 0x2000000aff0d7230 */ /* 0x104fe40000004100 */
        /* <DEDUP_REMOVED lines=9> */
[----:B---3--:R-:W-:Y:S02]  /*3820*/  HADD2.F32 R11, -RZ, R8.H0_H0 ;  /* 0x20000008ff0b7230 */ /* 0x008fe40000004100 */
        /* <DEDUP_REMOVED lines=112> */
.L_x_307:
[----:B------:R-:W-:Y:S05]  /*3f30*/  BSYNC B0 ;  /* 0x0000000000007941 */ /* 0x000fea0003800000 */
.L_x_306:
        /* <DEDUP_REMOVED lines=150> */
.L_x_310:
        /* <DEDUP_REMOVED lines=105> */
.L_x_311:
[----:B------:R-:W-:Y:S05]  /*4f30*/  BSYNC B0 ;  /* 0x0000000000007941 */ /* 0x000fea0003800000 */
.L_x_309:
        /* <DEDUP_REMOVED lines=20> */
.L_x_313:
[----:B------:R-:W-:Y:S05]  /*5080*/  BSYNC B0 ;  /* 0x0000000000007941 */ /* 0x000fea0003800000 */
.L_x_312:
        /* <DEDUP_REMOVED lines=14> */
[----:B------:R-:W-:Y:S01]  /*5170*/  IMAD.MOV.U32 R7, RZ, RZ, R9 ;  /* 0x000000ffff077224 */ /* 0x000fe200078e0009 */
[----:B------:R-:W-:Y:S01]  /*5180*/  UIADD3 UR6, UR6, UR5, URZ ;  /* 0x0000000506067290 */ /* 0x000fe2000fffe03f */
[----:B0-----:R0:W4:Y:S11]  /*5190*/  MUFU.RCP R3, R6 ;  /* 0x0000000600037308 */ /* 0x0011360000001000 */
.L_x_346:
[----:B------:R-:W-:-:S06]  /*51a0*/  IMAD.WIDE.U32 R8, R7, 0x8, R22 ;  /* 0x0000000807087825 */ /* 0x000fcc00078e0016 */
[----:B------:R-:W5:Y:S01]  /*51b0*/  LDG.E.64.CONSTANT R8, desc[UR8][R8.64] ;  /* 0x0000000808087981 */ /* 0x000f62000c1e9b00 */
[----:B---3--:R-:W-:-:S06]  /*51c0*/  IMAD.WIDE.U32 R10, R7, 0x8, R4 ;  /* 0x00000008070a7825 */ /* 0x008fcc00078e0004 */
[----:B------:R-:W3:Y:S01]  /*51d0*/  LDG.E.64.CONSTANT R10, desc[UR8][R10.64] ;  /* 0x000000080a0a7981 */ /* 0x000ee2000c1e9b00 */
[----:B------:R-:W-:Y:S01]  /*51e0*/  BSSY B0, `(.L_x_314) ;  /* 0x0000043000007945 */ /* 0x000fe20003800000 */
[----:B-----5:R-:W-:Y:S02]  /*51f0*/  HADD2.F32 R13, -RZ, R8.H0_H0 ;  /* 0x20000008ff0d7230 */ /* 0x020fe40000004100 */
[--C-:B------:R-:W-:Y:S02]  /*5200*/  HADD2.F32 R15, -RZ, R9.reuse.H0_H0 ;  /* 0x20000009ff0f7230 */ /* 0x100fe40000004100 */
[----:B------:R-:W-:Y:S02]  /*5210*/  HADD2.F32 R17, -RZ, R9.H1_H1 ;  /* 0x30000009ff117230 */ /* 0x000fe40000004100 */
[C---:B--2---:R-:W-:Y:S01]  /*5220*/  FMUL.FTZ R13, R16.reuse, R13 ;  /* 0x0000000d100d7220 */ /* 0x044fe20000410000 */
[----:B---3--:R-:W-:Y:S02]  /*5230*/  HADD2.F32 R12, -RZ, R10.H0_H0 ;  /* 0x2000000aff0c7230 */ /* 0x008fe40000004100 */
[----:B------:R-:W-:-:S02]  /*5240*/  FMUL.FTZ R14, R16, R17 ;  /* 0x00000011100e7220 */ /* 0x000fc40000410000 */
[----:B------:R-:W-:Y:S01]  /*5250*/  F2FP.F16.F32.PACK_AB R13, RZ, R13 ;  /* 0x0000000dff0d723e */ /* 0x000fe200000000ff */
[----:B------:R-:W-:Y:S02]  /*5260*/  HADD2.F32 R10, -RZ, R10.H1_H1 ;  /* 0x3000000aff0a7230 */ /* 0x000fe40000004100 */
[----:B------:R-:W-:Y:S02]  /*5270*/  F2FP.F16.F32.PACK_AB R14, RZ, R14 ;  /* 0x0000000eff0e723e */ /* 0x000fe400000000ff */
[----:B------:R-:W-:-:S03]  /*5280*/  HADD2.F32 R13, -RZ, R13.H0_H0 ;  /* 0x2000000dff0d7230 */ /* 0x000fc60000004100 */
[----:B------:R-:W-:Y:S02]  /*5290*/  HADD2.F32 R14, -RZ, R14.H0_H0 ;  /* 0x2000000eff0e7230 */ /* 0x000fe40000004100 */
[----:B------:R-:W-:Y:S01]  /*52a0*/  FMUL.FTZ R12, R13, R12 ;  /* 0x0000000c0d0c7220 */ /* 0x000fe20000410000 */
[----:B------:R-:W-:-:S04]  /*52b0*/  HADD2.F32 R13, -RZ, R8.H1_H1 ;  /* 0x30000008ff0d7230 */ /* 0x000fc80000004100 */
[----:B------:R-:W-:Y:S01]  /*52c0*/  F2FP.F16.F32.PACK_AB R12, RZ, R12 ;  /* 0x0000000cff0c723e */ /* 0x000fe200000000ff */
[C---:B------:R-:W-:Y:S01]  /*52d0*/  FMUL.FTZ R9, R16.reuse, R13 ;  /* 0x0000000d10097220 */ /* 0x040fe20000410000 */
[----:B------:R-:W-:Y:S01]  /*52e0*/  FMUL.FTZ R13, R16, R15 ;  /* 0x0000000f100d7220 */ /* 0x000fe20000410000 */
[----:B------:R-:W-:Y:S02]  /*52f0*/  IMAD.MOV.U32 R15, RZ, RZ, 0x7f ;  /* 0x0000007fff0f7424 */ /* 0x000fe400078e00ff */
[----:B------:R-:W-:Y:S01]  /*5300*/  HADD2.F32 R8, -RZ, R12.H0_H0 ;  /* 0x2000000cff087230 */ /* 0x000fe20000004100 */
[----:B------:R-:W-:Y:S01]  /*5310*/  F2FP.F16.F32.PACK_AB R9, RZ, R9 ;  /* 0x00000009ff09723e */ /* 0x000fe200000000ff */
[--C-:B------:R-:W-:Y:S01]  /*5320*/  HADD2.F32 R12, -RZ, R11.reuse.H0_H0 ;  /* 0x2000000bff0c7230 */ /* 0x100fe20000004100 */
[----:B------:R-:W-:Y:S01]  /*5330*/  F2FP.F16.F32.PACK_AB R13, RZ, R13 ;  /* 0x0000000dff0d723e */ /* 0x000fe200000000ff */
[----:B------:R-:W-:Y:S02]  /*5340*/  HADD2.F32 R11, -RZ, R11.H1_H1 ;  /* 0x3000000bff0b7230 */ /* 0x000fe40000004100 */
[----:B----4-:R-:W-:Y:S01]  /*5350*/  FMUL.FTZ R8, R8, R3 ;  /* 0x0000000308087220 */ /* 0x010fe20000410000 */
[----:B------:R-:W-:Y:S01]  /*5360*/  HADD2.F32 R9, -RZ, R9.H0_H0 ;  /* 0x20000009ff097230 */ /* 0x000fe20000004100 */
[----:B------:R-:W2:Y:S01]  /*5370*/  MUFU.RCP R3, R6 ;  /* 0x0000000600037308 */ /* 0x000ea20000001000 */
[----:B------:R-:W-:-:S02]  /*5380*/  HADD2.F32 R13, -RZ, R13.H0_H0 ;  /* 0x2000000dff0d7230 */ /* 0x000fc40000004100 */
[----:B------:R-:W-:Y:S01]  /*5390*/  FMUL.FTZ R11, R14, R11 ;  /* 0x0000000b0e0b7220 */ /* 0x000fe20000410000 */
[----:B------:R-:W-:Y:S01]  /*53a0*/  FMNMX.FTZ R8, R8, 448, PT ;  /* 0x43e0000008087809 */ /* 0x000fe20003810000 */
[----:B------:R-:W-:Y:S01]  /*53b0*/  FMUL.FTZ R9, R9, R10 ;  /* 0x0000000a09097220 */ /* 0x000fe20000410000 */
[----:B------:R-:W-:Y:S02]  /*53c0*/  FMUL.FTZ R12, R13, R12 ;  /* 0x0000000c0d0c7220 */ /* 0x000fe40000410000 */
[----:B------:R-:W-:Y:S02]  /*53d0*/  F2FP.F16.F32.PACK_AB R11, RZ, R11 ;  /* 0x0000000bff0b723e */ /* 0x000fe400000000ff */
[----:B------:R-:W-:Y:S02]  /*53e0*/  F2FP.F16.F32.PACK_AB R9, RZ, R9 ;  /* 0x00000009ff09723e */ /* 0x000fe400000000ff */
[----:B------:R-:W-:Y:S01]  /*53f0*/  F2FP.F16.F32.PACK_AB R12, RZ, R12 ;  /* 0x0000000cff0c723e */ /* 0x000fe200000000ff */
[----:B------:R-:W-:Y:S01]  /*5400*/  HADD2.F32 R14, -RZ, R11.H0_H0 ;  /* 0x2000000bff0e7230 */ /* 0x000fe20000004100 */
[----:B------:R-:W-:Y:S01]  /*5410*/  FMNMX.FTZ R17, R8, -448, !PT ;  /* 0xc3e0000008117809 */ /* 0x000fe20007810000 */
[----:B------:R-:W-:-:S02]  /*5420*/  HADD2.F32 R10, -RZ, R9.H0_H0 ;  /* 0x20000009ff0a7230 */ /* 0x000fc40000004100 */
[----:B------:R-:W-:Y:S01]  /*5430*/  HADD2.F32 R12, -RZ, R12.H0_H0 ;  /* 0x2000000cff0c7230 */ /* 0x000fe20000004100 */
[----:B-1----:R-:W-:Y:S01]  /*5440*/  LOP3.LUT R20, R17, 0x7fffffff, RZ, 0xc0, !PT ;  /* 0x7fffffff11147812 */ /* 0x002fe200078ec0ff */
[-C--:B--2---:R-:W-:Y:S01]  /*5450*/  FMUL.FTZ R14, R14, R3.reuse ;  /* 0x000000030e0e7220 */ /* 0x084fe20000410000 */
[-C--:B------:R-:W-:Y:S02]  /*5460*/  FMUL.FTZ R10, R10, R3.reuse ;  /* 0x000000030a0a7220 */ /* 0x080fe40000410000 */
[----:B------:R-:W-:Y:S01]  /*5470*/  FMUL.FTZ R12, R12, R3 ;  /* 0x000000030c0c7220 */ /* 0x000fe20000410000 */
[----:B------:R-:W-:Y:S02]  /*5480*/  ISETP.GT.U32.AND P0, PT, R20, 0x43efffff, PT ;  /* 0x43efffff1400780c */ /* 0x000fe40003f04070 */
[----:B------:R-:W-:Y:S02]  /*5490*/  FMNMX.FTZ R10, R10, 448, PT ;  /* 0x43e000000a0a7809 */ /* 0x000fe40003810000 */
[----:B------:R-:W-:-:S02]  /*54a0*/  FMNMX.FTZ R12, R12, 448, PT ;  /* 0x43e000000c0c7809 */ /* 0x000fc40003810000 */
[----:B------:R-:W-:Y:S02]  /*54b0*/  FMNMX.FTZ R9, R14, 448, PT ;  /* 0x43e000000e097809 */ /* 0x000fe40003810000 */
[----:B------:R-:W-:Y:S02]  /*54c0*/  FMNMX.FTZ R13, R10, -448, !PT ;  /* 0xc3e000000a0d7809 */ /* 0x000fe40007810000 */
[----:B------:R-:W-:Y:S02]  /*54d0*/  FMNMX.FTZ R8, R12, -448, !PT ;  /* 0xc3e000000c087809 */ /* 0x000fe40007810000 */
[----:B------:R-:W-:Y:S02]  /*54e0*/  FMNMX.FTZ R9, R9, -448, !PT ;  /* 0xc3e0000009097809 */ /* 0x000fe40007810000 */
[----:B------:R-:W-:Y:S02]  /*54f0*/  LOP3.LUT R14, R17, 0x80000000, RZ, 0xc0, !PT ;  /* 0x80000000110e7812 */ /* 0x000fe400078ec0ff */
[----:B------:R-:W-:-:S02]  /*5500*/  LOP3.LUT R12, R13, 0x7fffffff, RZ, 0xc0, !PT ;  /* 0x7fffffff0d0c7812 */ /* 0x000fc400078ec0ff */
[----:B------:R-:W-:Y:S02]  /*5510*/  LOP3.LUT R10, R8, 0x7fffffff, RZ, 0xc0, !PT ;  /* 0x7fffffff080a7812 */ /* 0x000fe400078ec0ff */
[----:B------:R-:W-:Y:S02]  /*5520*/  LOP3.LUT R11, R9, 0x7fffffff, RZ, 0xc0, !PT ;  /* 0x7fffffff090b7812 */ /* 0x000fe400078ec0ff */
[----:B------:R-:W-:Y:S01]  /*5530*/  SHF.R.U32.HI R19, RZ, 0x18, R14 ;  /* 0x00000018ff137819 */ /* 0x000fe2000001160e */
[----:B------:R-:W-:Y:S01]  /*5540*/  IMAD.MOV.U32 R14, RZ, RZ, 0x7f ;  /* 0x0000007fff0e7424 */ /* 0x000fe200078e00ff */
[----:B------:R-:W-:Y:S02]  /*5550*/  ISETP.GT.U32.AND P1, PT, R12, 0x43efffff, PT ;  /* 0x43efffff0c00780c */ /* 0x000fe40003f24070 */
[----:B------:R-:W-:Y:S02]  /*5560*/  ISETP.GT.U32.AND P2, PT, R10, 0x43efffff, PT ;  /* 0x43efffff0a00780c */ /* 0x000fe40003f44070 */
[----:B------:R-:W-:-:S02]  /*5570*/  ISETP.GT.U32.AND P3, PT, R11, 0x43efffff, PT ;  /* 0x43efffff0b00780c */ /* 0x000fc40003f64070 */
        /* <DEDUP_REMOVED lines=9> */
.L_x_315:
[----:B------:R-:W-:Y:S05]  /*5610*/  BSYNC B0 ;  /* 0x0000000000007941 */ /* 0x000fea0003800000 */
.L_x_314:
        /* <DEDUP_REMOVED lines=12> */
.L_x_317:
[----:B------:R-:W-:Y:S05]  /*56e0*/  BSYNC B0 ;  /* 0x0000000000007941 */ /* 0x000fea0003800000 */
.L_x_316:
        /* <DEDUP_REMOVED lines=13> */
.L_x_319:
[----:B------:R-:W-:Y:S05]  /*57c0*/  BSYNC B0 ;  /* 0x0000000000007941 */ /* 0x000fea0003800000 */
.L_x_318:
        /* <DEDUP_REMOVED lines=12> */
.L_x_321:
[----:B------:R-:W-:Y:S05]  /*5890*/  BSYNC B0 ;  /* 0x0000000000007941 */ /* 0x000fea0003800000 */
.L_x_320:
[----:B------:R-:W-:Y:S01]  /*58a0*/  SHF.R.U32.HI R11, RZ, 0x18, R10 ;  /* 0x00000018ff0b7819 */ /* 0x000fe2000001160a */
[----:B------:R-:W-:Y:S01]  /*58b0*/  IMAD.IADD R9, R2, 0x1, R7 ;  /* 0x0000000102097824 */ /* 0x000fe200078e0207 */
        /* <DEDUP_REMOVED lines=13> */
[--C-:B--2---:R-:W-:Y:S02]  /*5990*/  HADD2.F32 R15, -RZ, R12.reuse.H1_H1 ;  /* 0x3000000cff0f7230 */ /* 0x104fe40000004100 */
[----:B------:R-:W-:Y:S02]  /*59a0*/  HADD2.F32 R7, -RZ, R12.H0_H0 ;  /* 0x2000000cff077230 */ /* 0x000fe40000004100 */
[--C-:B------:R-:W-:Y:S02]  /*59b0*/  HADD2.F32 R19, -RZ, R13.reuse.H1_H1 ;  /* 0x3000000dff137230 */ /* 0x100fe40000004100 */
[C---:B------:R-:W-:Y:S01]  /*59c0*/  FMUL.FTZ R8, R16.reuse, R15 ;  /* 0x0000000f10087220 */ /* 0x040fe20000410000 */
[----:B------:R-:W-:Y:S02]  /*59d0*/  HADD2.F32 R17, -RZ, R13.H0_H0 ;  /* 0x2000000dff117230 */ /* 0x000fe40000004100 */
[----:B------:R-:W-:Y:S01]  /*59e0*/  FMUL.FTZ R7, R16, R7 ;  /* 0x0000000710077220 */ /* 0x000fe20000410000 */
[----:B---3--:R-:W-:-:S02]  /*59f0*/  HADD2.F32 R13, -RZ, R10.H1_H1 ;  /* 0x3000000aff0d7230 */ /* 0x008fc40000004100 */
[C---:B------:R-:W-:Y:S01]  /*5a00*/  FMUL.FTZ R15, R16.reuse, R19 ;  /* 0x00000013100f7220 */ /* 0x040fe20000410000 */
[----:B------:R-:W-:Y:S01]  /*5a10*/  F2FP.F16.F32.PACK_AB R8, RZ, R8 ;  /* 0x00000008ff08723e */ /* 0x000fe200000000ff */
[----:B------:R-:W-:Y:S01]  /*5a20*/  FMUL.FTZ R14, R16, R17 ;  /* 0x00000011100e7220 */ /* 0x000fe20000410000 */
[----:B------:R-:W-:Y:S02]  /*5a30*/  F2FP.F16.F32.PACK_AB R7, RZ, R7 ;  /* 0x00000007ff07723e */ /* 0x000fe400000000ff */
[----:B------:R-:W-:Y:S01]  /*5a40*/  F2FP.F16.F32.PACK_AB R15, RZ, R15 ;  /* 0x0000000fff0f723e */ /* 0x000fe200000000ff */
[----:B------:R-:W-:Y:S01]  /*5a50*/  HADD2.F32 R12, -RZ, R8.H0_H0 ;  /* 0x20000008ff0c7230 */ /* 0x000fe20000004100 */
[----:B------:R-:W-:Y:S01]  /*5a60*/  F2FP.F16.F32.PACK_AB R14, RZ, R14 ;  /* 0x0000000eff0e723e */ /* 0x000fe200000000ff */
[----:B------:R-:W-:Y:S02]  /*5a70*/  HADD2.F32 R7, -RZ, R7.H0_H0 ;  /* 0x20000007ff077230 */ /* 0x000fe40000004100 */
[----:B------:R-:W-:-:S02]  /*5a80*/  HADD2.F32 R8, -RZ, R10.H0_H0 ;  /* 0x2000000aff087230 */ /* 0x000fc40000004100 */
[----:B------:R-:W-:Y:S01]  /*5a90*/  FMUL.FTZ R12, R12, R13 ;  /* 0x0000000d0c0c7220 */ /* 0x000fe20000410000 */
[----:B------:R-:W-:Y:S02]  /*5aa0*/  HADD2.F32 R17, -RZ, R15.H0_H0 ;  /* 0x2000000fff117230 */ /* 0x000fe40000004100 */
[----:B------:R-:W-:Y:S02]  /*5ab0*/  HADD2.F32 R14, -RZ, R14.H0_H0 ;  /* 0x2000000eff0e7230 */ /* 0x000fe40000004100 */
[----:B------:R-:W-:Y:S01]  /*5ac0*/  FMUL.FTZ R7, R7, R8 ;  /* 0x0000000807077220 */ /* 0x000fe20000410000 */
[--C-:B------:R-:W-:Y:S01]  /*5ad0*/  HADD2.F32 R15, -RZ, R11.reuse.H0_H0 ;  /* 0x2000000bff0f7230 */ /* 0x100fe20000004100 */
[----:B------:R-:W-:Y:S01]  /*5ae0*/  F2FP.F16.F32.PACK_AB R12, RZ, R12 ;  /* 0x0000000cff0c723e */ /* 0x000fe200000000ff */
[----:B------:R-:W-:Y:S02]  /*5af0*/  HADD2.F32 R10, -RZ, R11.H1_H1 ;  /* 0x3000000bff0a7230 */ /* 0x000fe40000004100 */
[----:B------:R-:W-:Y:S01]  /*5b00*/  F2FP.F16.F32.PACK_AB R7, RZ, R7 ;  /* 0x00000007ff07723e */ /* 0x000fe200000000ff */
[----:B------:R-:W-:Y:S01]  /*5b10*/  FMUL.FTZ R14, R14, R15 ;  /* 0x0000000f0e0e7220 */ /* 0x000fe20000410000 */
[----:B------:R-:W-:-:S02]  /*5b20*/  HADD2.F32 R12, -RZ, R12.H0_H0 ;  /* 0x2000000cff0c7230 */ /* 0x000fc40000004100 */
[----:B------:R-:W-:Y:S01]  /*5b30*/  FMUL.FTZ R10, R17, R10 ;  /* 0x0000000a110a7220 */ /* 0x000fe20000410000 */
[----:B------:R-:W-:Y:S02]  /*5b40*/  IMAD.MOV.U32 R15, RZ, RZ, 0x7f ;  /* 0x0000007fff0f7424 */ /* 0x000fe400078e00ff */
[----:B------:R-:W-:Y:S01]  /*5b50*/  HADD2.F32 R8, -RZ, R7.H0_H0 ;  /* 0x20000007ff087230 */ /* 0x000fe20000004100 */
[----:B------:R-:W-:Y:S01]  /*5b60*/  F2FP.F16.F32.PACK_AB R14, RZ, R14 ;  /* 0x0000000eff0e723e */ /* 0x000fe200000000ff */
[-C--:B------:R-:W-:Y:S01]  /*5b70*/  FMUL.FTZ R12, R12, R3.reuse ;  /* 0x000000030c0c7220 */ /* 0x080fe20000410000 */
[----:B------:R-:W-:Y:S02]  /*5b80*/  F2FP.F16.F32.PACK_AB R10, RZ, R10 ;  /* 0x0000000aff0a723e */ /* 0x000fe400000000ff */
[----:B------:R-:W-:Y:S01]  /*5b90*/  FMUL.FTZ R8, R8, R3 ;  /* 0x0000000308087220 */ /* 0x000fe20000410000 */
[----:B------:R-:W-:Y:S01]  /*5ba0*/  HADD2.F32 R14, -RZ, R14.H0_H0 ;  /* 0x2000000eff0e7230 */ /* 0x000fe20000004100 */
[----:B------:R-:W-:Y:S01]  /*5bb0*/  FMNMX.FTZ R12, R12, 448, PT ;  /* 0x43e000000c0c7809 */ /* 0x000fe20003810000 */
[----:B------:R-:W-:-:S02]  /*5bc0*/  HADD2.F32 R10, -RZ, R10.H0_H0 ;  /* 0x2000000aff0a7230 */ /* 0x000fc40000004100 */
[----:B------:R-:W-:Y:S01]  /*5bd0*/  FMNMX.FTZ R8, R8, 448, PT ;  /* 0x43e0000008087809 */ /* 0x000fe20003810000 */
[-C--:B------:R-:W-:Y:S01]  /*5be0*/  FMUL.FTZ R14, R14, R3.reuse ;  /* 0x000000030e0e7220 */ /* 0x080fe20000410000 */
[----:B------:R-:W-:Y:S01]  /*5bf0*/  FMNMX.FTZ R13, R12, -448, !PT ;  /* 0xc3e000000c0d7809 */ /* 0x000fe20007810000 */
[----:B------:R-:W-:Y:S01]  /*5c00*/  FMUL.FTZ R10, R10, R3 ;  /* 0x000000030a0a7220 */ /* 0x000fe20000410000 */
[----:B------:R-:W-:Y:S02]  /*5c10*/  FMNMX.FTZ R17, R8, -448, !PT ;  /* 0xc3e0000008117809 */ /* 0x000fe40007810000 */
[----:B------:R-:W-:Y:S02]  /*5c20*/  FMNMX.FTZ R7, R14, 448, PT ;  /* 0x43e000000e077809 */ /* 0x000fe40003810000 */
[----:B------:R-:W-:Y:S02]  /*5c30*/  LOP3.LUT R20, R17, 0x7fffffff, RZ, 0xc0, !PT ;  /* 0x7fffffff11147812 */ /* 0x000fe400078ec0ff */
[----:B------:R-:W-:-:S02]  /*5c40*/  FMNMX.FTZ R10, R10, 448, PT ;  /* 0x43e000000a0a7809 */ /* 0x000fc40003810000 */
[----:B------:R-:W-:Y:S02]  /*5c50*/  ISETP.GT.U32.AND P0, PT, R20, 0x43efffff, PT ;  /* 0x43efffff1400780c */ /* 0x000fe40003f04070 */
[----:B------:R-:W-:Y:S02]  /*5c60*/  FMNMX.FTZ R7, R7, -448, !PT ;  /* 0xc3e0000007077809 */ /* 0x000fe40007810000 */
[----:B------:R-:W-:Y:S02]  /*5c70*/  FMNMX.FTZ R8, R10, -448, !PT ;  /* 0xc3e000000a087809 */ /* 0x000fe40007810000 */
[----:B------:R-:W-:Y:S02]  /*5c80*/  LOP3.LUT R14, R17, 0x80000000, RZ, 0xc0, !PT ;  /* 0x80000000110e7812 */ /* 0x000fe400078ec0ff */
[----:B------:R-:W-:Y:S02]  /*5c90*/  LOP3.LUT R12, R13, 0x7fffffff, RZ, 0xc0, !PT ;  /* 0x7fffffff0d0c7812 */ /* 0x000fe400078ec0ff */
[----:B------:R-:W-:-:S02]  /*5ca0*/  LOP3.LUT R10, R7, 0x7fffffff, RZ, 0xc0, !PT ;  /* 0x7fffffff070a7812 */ /* 0x000fc400078ec0ff */
[----:B------:R-:W-:Y:S02]  /*5cb0*/  LOP3.LUT R11, R8, 0x7fffffff, RZ, 0xc0, !PT ;  /* 0x7fffffff080b7812 */ /* 0x000fe400078ec0ff */
        /* <DEDUP_REMOVED lines=14> */
.L_x_323:
[----:B------:R-:W-:Y:S05]  /*5da0*/  BSYNC B0 ;  /* 0x0000000000007941 */ /* 0x000fea0003800000 */
.L_x_322:
        /* <DEDUP_REMOVED lines=12> */
.L_x_325:
[----:B------:R-:W-:Y:S05]  /*5e70*/  BSYNC B0 ;  /* 0x0000000000007941 */ /* 0x000fea0003800000 */
.L_x_324:
        /* <DEDUP_REMOVED lines=13> */
.L_x_327:
[----:B------:R-:W-:Y:S05]  /*5f50*/  BSYNC B0 ;  /* 0x0000000000007941 */ /* 0x000fea0003800000 */
.L_x_326:
        /* <DEDUP_REMOVED lines=12> */
.L_x_329:
[----:B------:R-:W-:Y:S05]  /*6020*/  BSYNC B0 ;  /* 0x0000000000007941 */ /* 0x000fea0003800000 */
.L_x_328:
        /* <DEDUP_REMOVED lines=15> */
[--C-:B--2---:R-:W-:Y:S02]  /*6120*/  HADD2.F32 R13, -RZ, R10.reuse.H0_H0 ;  /* 0x2000000aff0d7230 */ /* 0x104fe40000004100 */
[----:B------:R-:W-:Y:S02]  /*6130*/  HADD2.F32 R15, -RZ, R10.H1_H1 ;  /* 0x3000000aff0f7230 */ /* 0x000fe40000004100 */
[--C-:B------:R-:W-:Y:S02]  /*6140*/  HADD2.F32 R19, -RZ, R11.reuse.H1_H1 ;  /* 0x3000000bff137230 */ /* 0x100fe40000004100 */
[C---:B------:R-:W-:Y:S01]  /*6150*/  FMUL.FTZ R13, R16.reuse, R13 ;  /* 0x0000000d100d7220 */ /* 0x040fe20000410000 */
[----:B------:R-:W-:Y:S02]  /*6160*/  HADD2.F32 R17, -RZ, R11.H0_H0 ;  /* 0x2000000bff117230 */ /* 0x000fe40000004100 */
[----:B------:R-:W-:Y:S01]  /*6170*/  FMUL.FTZ R12, R16, R15 ;  /* 0x0000000f100c7220 */ /* 0x000fe20000410000 */
[----:B---3--:R-:W-:-:S02]  /*6180*/  HADD2.F32 R10, -RZ, R8.H0_H0 ;  /* 0x20000008ff0a7230 */ /* 0x008fc40000004100 */
[C---:B------:R-:W-:Y:S01]  /*6190*/  FMUL.FTZ R15, R16.reuse, R19 ;  /* 0x00000013100f7220 */ /* 0x040fe20000410000 */
[----:B------:R-:W-:Y:S01]  /*61a0*/  F2FP.F16.F32.PACK_AB R13, RZ, R13 ;  /* 0x0000000dff0d723e */ /* 0x000fe200000000ff */
[----:B------:R-:W-:Y:S01]  /*61b0*/  FMUL.FTZ R14, R16, R17 ;  /* 0x00000011100e7220 */ /* 0x000fe20000410000 */
[----:B------:R-:W-:Y:S01]  /*61c0*/  F2FP.F16.F32.PACK_AB R12, RZ, R12 ;  /* 0x0000000cff0c723e */ /* 0x000fe200000000ff */
[----:B------:R-:W-:Y:S01]  /*61d0*/  HADD2.F32 R11, -RZ, R8.H1_H1 ;  /* 0x30000008ff0b7230 */ /* 0x000fe20000004100 */
[----:B------:R-:W-:Y:S01]  /*61e0*/  F2FP.F16.F32.PACK_AB R15, RZ, R15 ;  /* 0x0000000fff0f723e */ /* 0x000fe200000000ff */
[----:B------:R-:W-:Y:S01]  /*61f0*/  HADD2.F32 R13, -RZ, R13.H0_H0 ;  /* 0x2000000dff0d7230 */ /* 0x000fe20000004100 */
[----:B------:R-:W-:Y:S01]  /*6200*/  F2FP.F16.F32.PACK_AB R14, RZ, R14 ;  /* 0x0000000eff0e723e */ /* 0x000fe200000000ff */
[----:B------:R-:W-:Y:S02]  /*6210*/  HADD2.F32 R12, -RZ, R12.H0_H0 ;  /* 0x2000000cff0c7230 */ /* 0x000fe40000004100 */
[----:B------:R-:W-:-:S02]  /*6220*/  HADD2.F32 R17, -RZ, R15.H0_H0 ;  /* 0x2000000fff117230 */ /* 0x000fc40000004100 */
[----:B------:R-:W-:Y:S01]  /*6230*/  FMUL.FTZ R10, R13, R10 ;  /* 0x0000000a0d0a7220 */ /* 0x000fe20000410000 */
[----:B------:R-:W-:Y:S02]  /*6240*/  HADD2.F32 R14, -RZ, R14.H0_H0 ;  /* 0x2000000eff0e7230 */ /* 0x000fe40000004100 */
[----:B------:R-:W-:Y:S01]  /*6250*/  FMUL.FTZ R11, R12, R11 ;  /* 0x0000000b0c0b7220 */ /* 0x000fe20000410000 */
[--C-:B------:R-:W-:Y:S01]  /*6260*/  HADD2.F32 R15, -RZ, R9.reuse.H0_H0 ;  /* 0x20000009ff0f7230 */ /* 0x100fe20000004100 */
[----:B------:R-:W-:Y:S01]  /*6270*/  F2FP.F16.F32.PACK_AB R10, RZ, R10 ;  /* 0x0000000aff0a723e */ /* 0x000fe200000000ff */
[----:B------:R-:W-:Y:S02]  /*6280*/  HADD2.F32 R8, -RZ, R9.H1_H1 ;  /* 0x30000009ff087230 */ /* 0x000fe40000004100 */
[----:B------:R-:W-:Y:S01]  /*6290*/  F2FP.F16.F32.PACK_AB R11, RZ, R11 ;  /* 0x0000000bff0b723e */ /* 0x000fe200000000ff */
[----:B------:R-:W-:Y:S01]  /*62a0*/  FMUL.FTZ R14, R14, R15 ;  /* 0x0000000f0e0e7220 */ /* 0x000fe20000410000 */
[----:B------:R-:W-:-:S02]  /*62b0*/  IMAD.MOV.U32 R15, RZ, RZ, 0x7f ;  /* 0x0000007fff0f7424 */ /* 0x000fc400078e00ff */
[----:B------:R-:W-:Y:S02]  /*62c0*/  HADD2.F32 R10, -RZ, R10.H0_H0 ;  /* 0x2000000aff0a7230 */ /* 0x000fe40000004100 */
[----:B------:R-:W-:Y:S01]  /*62d0*/  FMUL.FTZ R8, R17, R8 ;  /* 0x0000000811087220 */ /* 0x000fe20000410000 */
[----:B------:R-:W-:Y:S02]  /*62e0*/  F2FP.F16.F32.PACK_AB R14, RZ, R14 ;  /* 0x0000000eff0e723e */ /* 0x000fe400000000ff */
[----:B------:R-:W-:Y:S02]  /*62f0*/  FMUL.FTZ R10, R10, R3 ;  /* 0x000000030a0a7220 */ /* 0x000fe40000410000 */
[----:B------:R-:W-:Y:S01]  /*6300*/  F2FP.F16.F32.PACK_AB R9, RZ, R8 ;  /* 0x00000008ff09723e */ /* 0x000fe200000000ff */
[----:B------:R-:W-:Y:S02]  /*6310*/  HADD2.F32 R8, -RZ, R11.H0_H0 ;  /* 0x2000000bff087230 */ /* 0x000fe40000004100 */
[----:B------:R-:W-:Y:S01]  /*6320*/  HADD2.F32 R14, -RZ, R14.H0_H0 ;  /* 0x2000000eff0e7230 */ /* 0x000fe20000004100 */
[----:B------:R-:W-:Y:S01]  /*6330*/  FMNMX.FTZ R10, R10, 448, PT ;  /* 0x43e000000a0a7809 */ /* 0x000fe20003810000 */
[----:B------:R-:W-:-:S02]  /*6340*/  HADD2.F32 R12, -RZ, R9.H0_H0 ;  /* 0x20000009ff0c7230 */ /* 0x000fc40000004100 */
[-C--:B------:R-:W-:Y:S01]  /*6350*/  FMUL.FTZ R8, R8, R3.reuse ;  /* 0x0000000308087220 */ /* 0x080fe20000410000 */
[----:B------:R-:W-:Y:S01]  /*6360*/  FMNMX.FTZ R17, R10, -448, !PT ;  /* 0xc3e000000a117809 */ /* 0x000fe20007810000 */
[-C--:B------:R-:W-:Y:S01]  /*6370*/  FMUL.FTZ R14, R14, R3.reuse ;  /* 0x000000030e0e7220 */ /* 0x080fe20000410000 */
[----:B------:R-:W-:Y:S02]  /*6380*/  FMUL.FTZ R12, R12, R3 ;  /* 0x000000030c0c7220 */ /* 0x000fe40000410000 */
[----:B------:R-:W-:Y:S02]  /*6390*/  FMNMX.FTZ R8, R8, 448, PT ;  /* 0x43e0000008087809 */ /* 0x000fe40003810000 */
[----:B------:R-:W-:Y:S02]  /*63a0*/  LOP3.LUT R20, R17, 0x7fffffff, RZ, 0xc0, !PT ;  /* 0x7fffffff11147812 */ /* 0x000fe400078ec0ff */
[----:B------:R-:W-:Y:S02]  /*63b0*/  FMNMX.FTZ R14, R14, 448, PT ;  /* 0x43e000000e0e7809 */ /* 0x000fe40003810000 */
[----:B------:R-:W-:-:S02]  /*63c0*/  ISETP.GT.U32.AND P0, PT, R20, 0x43efffff, PT ;  /* 0x43efffff1400780c */ /* 0x000fc40003f04070 */
        /* <DEDUP_REMOVED lines=22> */
.L_x_331:
[----:B------:R-:W-:Y:S05]  /*6530*/  BSYNC B0 ;  /* 0x0000000000007941 */ /* 0x000fea0003800000 */
.L_x_330:
        /* <DEDUP_REMOVED lines=12> */
.L_x_333:
[----:B------:R-:W-:Y:S05]  /*6600*/  BSYNC B0 ;  /* 0x0000000000007941 */ /* 0x000fea0003800000 */
.L_x_332:
        /* <DEDUP_REMOVED lines=13> */
.L_x_335:
[----:B------:R-:W-:Y:S05]  /*66e0*/  BSYNC B0 ;  /* 0x0000000000007941 */ /* 0x000fea0003800000 */
.L_x_334:
        /* <DEDUP_REMOVED lines=12> */
.L_x_337:
[----:B------:R-:W-:Y:S05]  /*67b0*/  BSYNC B0 ;  /* 0x0000000000007941 */ /* 0x000fea0003800000 */
.L_x_336:
        /* <DEDUP_REMOVED lines=80> */
.L_x_339:
[----:B------:R-:W-:Y:S05]  /*6cc0*/  BSYNC B0 ;  /* 0x0000000000007941 */ /* 0x000fea0003800000 */
.L_x_338:
        /* <DEDUP_REMOVED lines=12> */
.L_x_341:
[----:B------:R-:W-:Y:S05]  /*6d90*/  BSYNC B0 ;  /* 0x0000000000007941 */ /* 0x000fea0003800000 */
.L_x_340:
        /* <DEDUP_REMOVED lines=12> */
.L_x_343:
[----:B------:R-:W-:Y:S05]  /*6e60*/  BSYNC B0 ;  /* 0x0000000000007941 */ /* 0x000fea0003800000 */
.L_x_342:
        /* <DEDUP_REMOVED lines=11> */
.L_x_345:
[----:B------:R-:W-:Y:S05]  /*6f20*/  BSYNC B0 ;  /* 0x0000000000007941 */ /* 0x000fea0003800000 */
.L_x_344:
[----:B------:R-:W-:Y:S02]  /*6f30*/  LOP3.LUT R8, R8, 0x80000000, RZ, 0xc0, !PT ;  /* 0x8000000008087812 */ /* 0x000fe400078ec0ff */
[----:B------:R-:W-:Y:S02]  /*6f40*/  PRMT R14, R15, 0x7604, R14 ;  /* 0x000076040f0e7816 */ /* 0x000fe4000000000e */
[----:B------:R-:W-:Y:S02]  /*6f50*/  SHF.R.U32.HI R8, RZ, 0x18, R8 ;  /* 0x00000018ff087819 */ /* 0x000fe40000011608 */
[----:B------:R-:W-:Y:S02]  /*6f60*/  LEA R10, P0, R9, UR4, 0x2 ;  /* 0x00000004090a7c11 */ /* 0x000fe4000f8010ff */
[----:B------:R-:W-:Y:S02]  /*6f70*/  PRMT R14, R17, 0x7054, R14 ;  /* 0x00007054110e7816 */ /* 0x000fe4000000000e */
[----:B------:R-:W-:-:S02]  /*6f80*/  LOP3.LUT R7, R7, R8, RZ, 0xfc, !PT ;  /* 0x0000000807077212 */ /* 0x000fc400078efcff */
[----:B------:R-:W-:Y:S02]  /*6f90*/  LEA.HI.X R11, R9, UR6, RZ, 0x2, P0 ;  /* 0x00000006090b7c11 */ /* 0x000fe400080f14ff */
[----:B------:R-:W-:Y:S01]  /*6fa0*/  PRMT R13, R7, 0x654, R14 ;  /* 0x00000654070d7816 */ /* 0x000fe2000000000e */
[----:B------:R-:W-:-:S04]  /*6fb0*/  IMAD.IADD R7, R9, 0x1, R2 ;  /* 0x0000000109077824 */ /* 0x000fc800078e0202 */
[----:B------:R1:W-:Y:S01]  /*6fc0*/  STG.E desc[UR8][R10.64], R13 ;  /* 0x0000000d0a007986 */ /* 0x0003e2000c101908 */
[----:B------:R-:W-:-:S13]  /*6fd0*/  ISETP.GE.U32.AND P0, PT, R7, R0, PT ;  /* 0x000000000700720c */ /* 0x000fda0003f06070 */
[----:B-1----:R-:W-:Y:S05]  /*6fe0*/  @!P0 BRA `(.L_x_346) ;  /* 0xffffffe0006c8947 */ /* 0x002fea000383ffff */
[----:B------:R-:W-:Y:S05]  /*6ff0*/  EXIT ;  /* 0x000000000000794d */ /* 0x000fea0003800000 */
.L_x_347:
        /* <DEDUP_REMOVED lines=16> */
.L_x_3390:


//--------------------- .text._ZN4vllm39rms_norm_dynamic_per_token_quant_kernelIN3c104HalfEaLb1EEEvPT0_PfPKT_S8_PKffiiPS6_ --------------------------
	.section	.text._ZN4vllm39rms_norm_dynamic_per_token_quant_kernelIN3c104HalfEaLb1EEEvPT0_PfPKT_S8_PKffiiPS6_,"ax",@progbits
	.align	128
        .global         _ZN4vllm39rms_norm_dynamic_per_token_quant_kernelIN3c104HalfEaLb1EEEvPT0_PfPKT_S8_PKffiiPS6_
        .type           _ZN4vllm39rms_norm_dynamic_per_token_quant_kernelIN3c104HalfEaLb1EEEvPT0_PfPKT_S8_PKffiiPS6_,@function
        .size           _ZN4vllm39rms_norm_dynamic_per_token_quant_kernelIN3c104HalfEaLb1EEEvPT0_PfPKT_S8_PKffiiPS6_,(.L_x_3391 - _ZN4vllm39rms_norm_dynamic_per_token_quant_kernelIN3c104HalfEaLb1EEEvPT0_PfPKT_S8_PKffiiPS6_)
        .other          _ZN4vllm39rms_norm_dynamic_per_token_quant_kernelIN3c104HalfEaLb1EEEvPT0_PfPKT_S8_PKffiiPS6_,@"STO_CUDA_ENTRY STV_DEFAULT"
_ZN4vllm39rms_norm_dynamic_per_token_quant_kernelIN3c104HalfEaLb1EEEvPT0_PfPKT_S8_PKffiiPS6_:
.text._ZN4vllm39rms_norm_dynamic_per_token_quant_kernelIN3c104HalfEaLb1EEEvPT0_PfPKT_S8_PKffiiPS6_:
        /* <DEDUP_REMOVED lines=24> */
.L_x_351:
        /* <DEDUP_REMOVED lines=12> */
[----:B--2---:R-:W-:Y:S02]  /*0240*/  HADD2.F32 R5, -RZ, R8.H0_H0 ;  /* 0x20000008ff057230 */ /* 0x004fe40000004100 */
[----:B---3--:R-:W-:-:S05]  /*0250*/  HADD2.F32 R10, -RZ, R6.H0_H0 ;  /* 0x20000006ff0a7230 */ /* 0x008fca0000004100 */
[----:B------:R-:W-:-:S04]  /*0260*/  FADD.FTZ R5, R5, R10 ;  /* 0x0000000a05057221 */ /* 0x000fc80000010000 */
[----:B------:R-:W-:Y:S01]  /*0270*/  FFMA.FTZ R4, R5, R5, R4 ;  /* 0x0000000505047223 */ /* 0x000fe20000010004 */
[----:B------:R-:W-:Y:S06]  /*0280*/  @!P0 BRA `(.L_x_351) ;  /* 0xfffffffc00bc8947 */ /* 0x000fec000383ffff */
.L_x_350:
[----:B------:R-:W-:Y:S05]  /*0290*/  BSYNC B0 ;  /* 0x0000000000007941 */ /* 0x000fea0003800000 */
.L_x_349:
        /* <DEDUP_REMOVED lines=110> */
.L_x_353:
        /* <DEDUP_REMOVED lines=23> */
.L_x_356:
[----:B------:R-:W-:Y:S05]  /*0af0*/  BSYNC B1 ;  /* 0x0000000000017941 */ /* 0x000fea0003800000 */
.L_x_355:
        /* <DEDUP_REMOVED lines=46> */
.L_x_354:
[----:B------:R-:W-:Y:S05]  /*0de0*/  BSYNC B0 ;  /* 0x0000000000007941 */ /* 0x000fea0003800000 */
.L_x_352:
        /* <DEDUP_REMOVED lines=14> */
.L_x_358:
[----:B------:R-:W-:Y:S05]  /*0ed0*/  BSYNC B0 ;  /* 0x0000000000007941 */ /* 0x000fea0003800000 */
.L_x_357:
        /* <DEDUP_REMOVED lines=12> */
.L_x_361:
        /* <DEDUP_REMOVED lines=14> */
[----:B-----5:R-:W-:Y:S02]  /*1080*/  HADD2.F32 R18, -RZ, R6.H0_H0 ;  /* 0x20000006ff127230 */ /* 0x020fe40000004100 */
[----:B--2---:R-:W-:-:S05]  /*1090*/  HADD2.F32 R19, -RZ, R8.H0_H0 ;  /* 0x20000008ff137230 */ /* 0x004fca0000004100 */
[----:B------:R-:W-:Y:S01]  /*10a0*/  FADD.FTZ R18, R18, R19 ;  /* 0x0000001312127221 */ /* 0x000fe20000010000 */
[----:B---3--:R-:W-:-:S03]  /*10b0*/  HADD2.F32 R19, -RZ, R10.H0_H0 ;  /* 0x2000000aff137230 */ /* 0x008fc60000004100 */
[----:B----4-:R-:W-:-:S05]  /*10c0*/  FMUL.FTZ R18, R17, R18 ;  /* 0x0000001211127220 */ /* 0x010fca0000410000 */
[----:B------:R-:W-:-:S05]  /*10d0*/  F2FP.F16.F32.PACK_AB R18, RZ, R18 ;  /* 0x00000012ff12723e */ /* 0x000fca00000000ff */
[----:B------:R-:W-:-:S05]  /*10e0*/  HADD2.F32 R18, -RZ, R18.H0_H0 ;  /* 0x20000012ff127230 */ /* 0x000fca0000004100 */
[----:B------:R-:W-:-:S05]  /*10f0*/  FMUL.FTZ R18, R18, R19 ;  /* 0x0000001312127220 */ /* 0x000fca0000410000 */
[----:B------:R-:W-:-:S05]  /*1100*/  F2FP.F16.F32.PACK_AB R18, RZ, R18 ;  /* 0x00000012ff12723e */ /* 0x000fca00000000ff */
[----:B------:R-:W-:-:S05]  /*1110*/  HADD2.F32 R7, -RZ, R18.H0_H0 ;  /* 0x20000012ff077230 */ /* 0x000fca0000004100 */
[----:B------:R-:W-:Y:S01]  /*1120*/  FMNMX.FTZ R14, |R7|, R14, !PT ;  /* 0x0000000e070e7209 */ /* 0x000fe20007810200 */
[----:B------:R-:W-:Y:S06]  /*1130*/  @!P4 BRA `(.L_x_361) ;  /* 0xfffffffc0098c947 */ /* 0x000fec000383ffff */
.L_x_360:
[----:B------:R-:W-:Y:S05]  /*1140*/  BSYNC B0 ;  /* 0x0000000000007941 */ /* 0x000fea0003800000 */
.L_x_359:
        /* <DEDUP_REMOVED lines=145> */
.L_x_363:
        /* <DEDUP_REMOVED lines=100> */
.L_x_364:
[----:B------:R-:W-:Y:S05]  /*20a0*/  BSYNC B0 ;  /* 0x0000000000007941 */ /* 0x000fea0003800000 */
.L_x_362:
        /* <DEDUP_REMOVED lines=10> */
.L_x_367:
[----:B01----:R-:W-:Y:S01]  /*2150*/  FMUL.FTZ R18, R18, 0.0078740157186985015869 ;  /* 0x3c01020412127820 */ /* 0x003fe20000410000 */
[----:B------:R-:W-:-:S04]  /*2160*/  IMAD.WIDE.U32 R4, R23, 0x4, R4 ;  /* 0x0000000417047825 */ /* 0x000fc800078e0004 */
[----:B------:R-:W-:-:S05]  /*2170*/  FMNMX.FTZ R7, R18, 1.1920928955078125e-07, !PT ;  /* 0x3400000012077809 */ /* 0x000fca0007810000 */
[----:B------:R0:W-:Y:S04]  /*2180*/  STS [R16+0x14c], R7 ;  /* 0x00014c0710007388 */ /* 0x0001e80000000800 */
[----:B------:R0:W-:Y:S02]  /*2190*/  STG.E desc[UR8][R4.64], R7 ;  /* 0x0000000704007986 */ /* 0x0001e4000c101908 */
.L_x_366:
[----:B------:R-:W-:Y:S05]  /*21a0*/  BSYNC B0 ;  /* 0x0000000000007941 */ /* 0x000fea0003800000 */
.L_x_365:
        /* <DEDUP_REMOVED lines=8> */
.L_x_368:
[C---:B0-----:R-:W-:Y:S02]  /*2230*/  IADD3 R7, P0, R21.reuse, R28, RZ ;  /* 0x0000001c15077210 */ /* 0x041fe40007f1e0ff */
        /* <DEDUP_REMOVED lines=12> */
[----:B-----5:R-:W-:Y:S02]  /*2300*/  HADD2.F32 R14, -RZ, R18.H0_H0 ;  /* 0x20000012ff0e7230 */ /* 0x020fe40000004100 */
[----:B--2---:R-:W-:-:S05]  /*2310*/  HADD2.F32 R13, -RZ, R13.H0_H0 ;  /* 0x2000000dff0d7230 */ /* 0x004fca0000004100 */
[----:B------:R-:W-:Y:S01]  /*2320*/  FADD.FTZ R14, R14, R13 ;  /* 0x0000000d0e0e7221 */ /* 0x000fe20000010000 */
[----:B---3--:R-:W-:Y:S01]  /*2330*/  HADD2.F32 R16, -RZ, R8.H0_H0 ;  /* 0x20000008ff107230 */ /* 0x008fe20000004100 */
[----:B------:R-:W-:Y:S02]  /*2340*/  IADD3 R8, P0, R12, UR4, RZ ;  /* 0x000000040c087c10 */ /* 0x000fe4000ff1e0ff */
[-C--:B----4-:R-:W-:Y:S01]  /*2350*/  FMUL.FTZ R13, R17, R14.reuse ;  /* 0x0000000e110d7220 */ /* 0x090fe20000410000 */
[----:B------:R-:W-:Y:S02]  /*2360*/  F2FP.F16.F32.PACK_AB R14, RZ, R14 ;  /* 0x0000000eff0e723e */ /* 0x000fe400000000ff */
[----:B------:R-:W-:Y:S02]  /*2370*/  IADD3.X R9, R11, UR5, RZ, P0, !PT ;  /* 0x000000050b097c10 */ /* 0x000fe400087fe4ff */
[----:B------:R-:W-:Y:S01]  /*2380*/  F2FP.F16.F32.PACK_AB R13, RZ, R13 ;  /* 0x0000000dff0d723e */ /* 0x000fe200000000ff */
[----:B------:R0:W-:Y:S01]  /*2390*/  STG.E.U16 desc[UR8][R6.64], R14 ;  /* 0x0000000e06007986 */ /* 0x0001e2000c101508 */
[----:B------:R-:W-:-:S03]  /*23a0*/  ISETP.GE.U32.AND P0, PT, R21, R0, PT ;  /* 0x000000001500720c */ /* 0x000fc60003f06070 */
[----:B------:R-:W-:-:S05]  /*23b0*/  HADD2.F32 R13, -RZ, R13.H0_H0 ;  /* 0x2000000dff0d7230 */ /* 0x000fca0000004100 */
[----:B------:R-:W-:-:S05]  /*23c0*/  FMUL.FTZ R13, R13, R16 ;  /* 0x000000100d0d7220 */ /* 0x000fca0000410000 */
[----:B------:R-:W-:-:S05]  /*23d0*/  F2FP.F16.F32.PACK_AB R13, RZ, R13 ;  /* 0x0000000dff0d723e */ /* 0x000fca00000000ff */
[----:B------:R-:W-:-:S05]  /*23e0*/  HADD2.F32 R13, -RZ, R13.H0_H0 ;  /* 0x2000000dff0d7230 */ /* 0x000fca0000004100 */
[----:B------:R-:W-:-:S06]  /*23f0*/  FMUL.FTZ R13, R10, R13 ;  /* 0x0000000d0a0d7220 */ /* 0x000fcc0000410000 */
[----:B------:R-:W1:Y:S02]  /*2400*/  F2I.S8.NTZ R13, R13 ;  /* 0x0000000d000d7305 */ /* 0x000e640000202100 */
[----:B-1----:R0:W-:Y:S01]  /*2410*/  STG.E.U8 desc[UR8][R8.64], R13 ;  /* 0x0000000d08007986 */ /* 0x0021e2000c101108 */
[----:B------:R-:W-:Y:S05]  /*2420*/  @!P0 BRA `(.L_x_368) ;  /* 0xfffffffc00808947 */ /* 0x000fea000383ffff */
[----:B------:R-:W-:Y:S05]  /*2430*/  EXIT ;  /* 0x000000000000794d */ /* 0x000fea0003800000 */
.L_x_348:
        /* <DEDUP_REMOVED lines=14> */
.L_x_371:
[----:B------:R-:W-:-:S04]  /*2520*/  IMAD.WIDE.U32 R6, R5, 0x8, R24 ;  /* 0x0000000805067825 */ /* 0x000fc800078e0018 */
[----:B------:R-:W-:Y:S02]  /*2530*/  IMAD.WIDE.U32 R8, R5, 0x8, R22 ;  /* 0x0000000805087825 */ /* 0x000fe400078e0016 */
[----:B------:R-:W2:Y:S04]  /*2540*/  LDG.E.64.CONSTANT R6, desc[UR8][R6.64] ;  /* 0x0000000806067981 */ /* 0x000ea8000c1e9b00 */
[----:B------:R-:W3:Y:S01]  /*2550*/  LDG.E.64 R8, desc[UR8][R8.64] ;  /* 0x0000000808087981 */ /* 0x000ee2000c1e1b00 */
[----:B0-----:R-:W-:-:S05]  /*2560*/  IMAD.IADD R5, R2, 0x1, R5 ;  /* 0x0000000102057824 */ /* 0x001fca00078e0205 */
[----:B------:R-:W-:Y:S01]  /*2570*/  ISETP.GE.U32.AND P0, PT, R5, R0, PT ;  /* 0x000000000500720c */ /* 0x000fe20003f06070 */
[--C-:B--2---:R-:W-:Y:S02]  /*2580*/  HADD2.F32 R10, -RZ, R6.reuse.H0_H0 ;  /* 0x20000006ff0a7230 */ /* 0x104fe40000004100 */
[----:B------:R-:W-:Y:S02]  /*2590*/  HADD2.F32 R11, -RZ, R6.H1_H1 ;  /* 0x30000006ff0b7230 */ /* 0x000fe40000004100 */
[--C-:B---3--:R-:W-:Y:S02]  /*25a0*/  HADD2.F32 R13, -RZ, R8.reuse.H0_H0 ;  /* 0x20000008ff0d7230 */ /* 0x108fe40000004100 */
[----:B------:R-:W-:Y:S02]  /*25b0*/  HADD2.F32 R12, -RZ, R8.H1_H1 ;  /* 0x30000008ff0c7230 */ /* 0x000fe40000004100 */
[----:B------:R-:W-:Y:S02]  /*25c0*/  HADD2.F32 R15, -RZ, R9.H0_H0 ;  /* 0x20000009ff0f7230 */ /* 0x000fe40000004100 */
[----:B------:R-:W-:Y:S01]  /*25d0*/  FADD.FTZ R13, R10, R13 ;  /* 0x0000000d0a0d7221 */ /* 0x000fe20000010000 */
[----:B------:R-:W-:-:S02]  /*25e0*/  HADD2.F32 R10, -RZ, R7.H0_H0 ;  /* 0x20000007ff0a7230 */ /* 0x000fc40000004100 */
[----:B------:R-:W-:Y:S01]  /*25f0*/  FADD.FTZ R11, R11, R12 ;  /* 0x0000000c0b0b7221 */ /* 0x000fe20000010000 */
[----:B------:R-:W-:Y:S02]  /*2600*/  HADD2.F32 R7, -RZ, R7.H1_H1 ;  /* 0x30000007ff077230 */ /* 0x000fe40000004100 */
[----:B------:R-:W-:Y:S01]  /*2610*/  FFMA.FTZ R12, R13, R13, R4 ;  /* 0x0000000d0d0c7223 */ /* 0x000fe20000010004 */
[----:B------:R-:W-:Y:S02]  /*2620*/  HADD2.F32 R4, -RZ, R9.H1_H1 ;  /* 0x30000009ff047230 */ /* 0x000fe40000004100 */
[----:B------:R-:W-:Y:S01]  /*2630*/  FADD.FTZ R10, R10, R15 ;  /* 0x0000000f0a0a7221 */ /* 0x000fe20000010000 */
[----:B------:R-:W-:Y:S02]  /*2640*/  FFMA.FTZ R11, R11, R11, R12 ;  /* 0x0000000b0b0b7223 */ /* 0x000fe4000001000c */
[----:B------:R-:W-:Y:S02]  /*2650*/  FADD.FTZ R4, R7, R4 ;  /* 0x0000000407047221 */ /* 0x000fe40000010000 */
        /* <DEDUP_REMOVED lines=71> */
[----:B------:R-:W-:Y:S06]  /*2ad0*/  @!P0 BRA `(.L_x_371) ;  /* 0xfffffff800908947 */ /* 0x000fec000383ffff */
.L_x_370:
[----:B------:R-:W-:Y:S05]  /*2ae0*/  BSYNC B0 ;  /* 0x0000000000007941 */ /* 0x000fea0003800000 */
.L_x_369:
        /* <DEDUP_REMOVED lines=109> */
.L_x_373:
        /* <DEDUP_REMOVED lines=23> */
.L_x_376:
[----:B------:R-:W-:Y:S05]  /*3330*/  BSYNC B1 ;  /* 0x0000000000017941 */ /* 0x000fea0003800000 */
.L_x_375:
        /* <DEDUP_REMOVED lines=45> */
.L_x_374:
[----:B------:R-:W-:Y:S05]  /*3610*/  BSYNC B0 ;  /* 0x0000000000007941 */ /* 0x000fea0003800000 */
.L_x_372:
        /* <DEDUP_REMOVED lines=11> */
.L_x_378:
[----:B------:R-:W-:Y:S05]  /*36d0*/  BSYNC B0 ;  /* 0x0000000000007941 */ /* 0x000fea0003800000 */
.L_x_377:
        /* <DEDUP_REMOVED lines=12> */
.L_x_381:
[----:B------:R-:W-:-:S04]  /*37a0*/  IMAD.WIDE.U32 R8, R7, 0x8, R24 ;  /* 0x0000000807087825 */ /* 0x000fc800078e0018 */
[C---:B------:R-:W-:Y:S02]  /*37b0*/  IMAD.WIDE.U32 R10, R7.reuse, 0x8, R22 ;  /* 0x00000008070a7825 */ /* 0x040fe400078e0016 */
[----:B------:R-:W4:Y:S04]  /*37c0*/  LDG.E.64.CONSTANT R8, desc[UR8][R8.64] ;  /* 0x0000000808087981 */ /* 0x000f28000c1e9b00 */
[----:B------:R-:W5:Y:S01]  /*37d0*/  LDG.E.64 R10, desc[UR8][R10.64] ;  /* 0x000000080a0a7981 */ /* 0x000f62000c1e1b00 */
[----:B0-----:R-:W-:-:S06]  /*37e0*/  IMAD.WIDE.U32 R12, R7, 0x8, R4 ;  /* 0x00000008070c7825 */ /* 0x001fcc00078e0004 */
[----:B------:R-:W2:Y:S01]  /*37f0*/  LDG.E.64.CONSTANT R12, desc[UR8][R12.64] ;  /* 0x000000080c0c7981 */ /* 0x000ea2000c1e9b00 */
[----:B------:R-:W-:-:S05]  /*3800*/  IMAD.IADD R7, R2, 0x1, R7 ;  /* 0x0000000102077824 */ /* 0x000fca00078e0207 */
[----:B------:R-:W-:Y:S01]  /*3810*/  ISETP.GE.U32.AND P2, PT, R7, R0, PT ;  /* 0x000000000700720c */ /* 0x000fe20003f46070 */
[--C-:B----4-:R-:W-:Y:S02]  /*3820*/  HADD2.F32 R14, -RZ, R8.reuse.H0_H0 ;  /* 0x20000008ff0e7230 */ /* 0x110fe40000004100 */
[----:B------:R-:W-:Y:S02]  /*3830*/  HADD2.F32 R15, -RZ, R8.H1_H1 ;  /* 0x30000008ff0f7230 */ /* 0x000fe40000004100 */
[--C-:B-----5:R-:W-:Y:S02]  /*3840*/  HADD2.F32 R17, -RZ, R10.reuse.H0_H0 ;  /* 0x2000000aff117230 */ /* 0x120fe40000004100 */
[----:B------:R-:W-:Y:S02]  /*3850*/  HADD2.F32 R18, -RZ, R10.H1_H1 ;  /* 0x3000000aff127230 */ /* 0x000fe40000004100 */
[----:B------:R-:W-:Y:S02]  /*3860*/  HADD2.F32 R8, -RZ, R11.H1_H1 ;  /* 0x3000000bff087230 */ /* 0x000fe40000004100 */
[----:B------:R-:W-:Y:S01]  /*3870*/  FADD.FTZ R17, R14, R17 ;  /* 0x000000110e117221 */ /* 0x000fe20000010000 */
[----:B------:R-:W-:-:S02]  /*3880*/  HADD2.F32 R14, -RZ, R9.H0_H0 ;  /* 0x20000009ff0e7230 */ /* 0x000fc40000004100 */
[----:B------:R-:W-:Y:S01]  /*3890*/  FADD.FTZ R15, R15, R18 ;  /* 0x000000120f0f7221 */ /* 0x000fe20000010000 */
[----:B------:R-:W-:Y:S02]  /*38a0*/  HADD2.F32 R9, -RZ, R9.H1_H1 ;  /* 0x30000009ff097230 */ /* 0x000fe40000004100 */
[C---:B---3--:R-:W-:Y:S01]  /*38b0*/  FMUL.FTZ R18, R16.reuse, R17 ;  /* 0x0000001110127220 */ /* 0x048fe20000410000 */
[----:B------:R-:W-:Y:S02]  /*38c0*/  HADD2.F32 R17, -RZ, R11.H0_H0 ;  /* 0x2000000bff117230 */ /* 0x000fe40000004100 */
[----:B------:R-:W-:Y:S01]  /*38d0*/  FMUL.FTZ R15, R16, R15 ;  /* 0x0000000f100f7220 */ /* 0x000fe20000410000 */
[----:B------:R-:W-:Y:S01]  /*38e0*/  FADD.FTZ R9, R9, R8 ;  /* 0x0000000809097221 */ /* 0x000fe20000010000 */
[----:B------:R-:W-:Y:S01]  /*38f0*/  F2FP.F16.F32.PACK_AB R18, RZ, R18 ;  /* 0x00000012ff12723e */ /* 0x000fe200000000ff */
[----:B------:R-:W-:Y:S02]  /*3900*/  FADD.FTZ R17, R14, R17 ;  /* 0x000000110e117221 */ /* 0x000fe40000010000 */
[----:B------:R-:W-:Y:S01]  /*3910*/  F2FP.F16.F32.PACK_AB R15, RZ, R15 ;  /* 0x0000000fff0f723e */ /* 0x000fe200000000ff */
[----:B------:R-:W-:Y:S01]  /*3920*/  FMUL.FTZ R8, R16, R9 ;  /* 0x0000000910087220 */ /* 0x000fe20000410000 */
[----:B--2---:R-:W-:-:S02]  /*3930*/  HADD2.F32 R9, -RZ, R12.H0_H0 ;  /* 0x2000000cff097230 */ /* 0x004fc40000004100 */
[----:B------:R-:W-:Y:S01]  /*3940*/  FMUL.FTZ R17, R16, R17 ;  /* 0x0000001110117220 */ /* 0x000fe20000410000 */
[----:B------:R-:W-:Y:S02]  /*3950*/  HADD2.F32 R18, -RZ, R18.H0_H0 ;  /* 0x20000012ff127230 */ /* 0x000fe40000004100 */
[----:B------:R-:W-:Y:S01]  /*3960*/  HADD2.F32 R15, -RZ, R15.H0_H0 ;  /* 0x2000000fff0f7230 */ /* 0x000fe20000004100 */
[----:B------:R-:W-:Y:S01]  /*3970*/  F2FP.F16.F32.PACK_AB R10, RZ, R8 ;  /* 0x00000008ff0a723e */ /* 0x000fe200000000ff */
[----:B------:R-:W-:Y:S01]  /*3980*/  HADD2.F32 R12, -RZ, R12.H1_H1 ;  /* 0x3000000cff0c7230 */ /* 0x000fe20000004100 */
[----:B------:R-:W-:Y:S01]  /*3990*/  F2FP.F16.F32.PACK_AB R17, RZ, R17 ;  /* 0x00000011ff11723e */ /* 0x000fe200000000ff */
[----:B------:R-:W-:Y:S01]  /*39a0*/  FMUL.FTZ R9, R18, R9 ;  /* 0x0000000912097220 */ /* 0x000fe20000410000 */
[----:B------:R-:W-:Y:S02]  /*39b0*/  HADD2.F32 R8, -RZ, R13.H0_H0 ;  /* 0x2000000dff087230 */ /* 0x000fe40000004100 */
[----:B------:R-:W-:Y:S01]  /*39c0*/  FMUL.FTZ R12, R15, R12 ;  /* 0x0000000c0f0c7220 */ /* 0x000fe20000410000 */
[----:B------:R-:W-:Y:S01]  /*39d0*/  HADD2.F32 R17, -RZ, R17.H0_H0 ;  /* 0x20000011ff117230 */ /* 0x000fe20000004100 */
[----:B------:R-:W-:Y:S01]  /*39e0*/  F2FP.F16.F32.PACK_AB R9, RZ, R9 ;  /* 0x00000009ff09723e */ /* 0x000fe200000000ff */
[----:B------:R-:W-:-:S02]  /*39f0*/  HADD2.F32 R10, -RZ, R10.H0_H0 ;  /* 0x2000000aff0a7230 */ /* 0x000fc40000004100 */
[----:B------:R-:W-:Y:S02]  /*3a00*/  HADD2.F32 R13, -RZ, R13.H1_H1 ;  /* 0x3000000dff0d7230 */ /* 0x000fe40000004100 */
        /* <DEDUP_REMOVED lines=22> */
[--C-:B--2---:R-:W-:Y:S02]  /*3b70*/  HADD2.F32 R14, -RZ, R8.reuse.H0_H0 ;  /* 0x20000008ff0e7230 */ /* 0x104fe40000004100 */
[----:B------:R-:W-:Y:S02]  /*3b80*/  HADD2.F32 R15, -RZ, R8.H1_H1 ;  /* 0x30000008ff0f7230 */ /* 0x000fe40000004100 */
[--C-:B---3--:R-:W-:Y:S02]  /*3b90*/  HADD2.F32 R17, -RZ, R10.reuse.H0_H0 ;  /* 0x2000000aff117230 */ /* 0x108fe40000004100 */
[----:B------:R-:W-:Y:S02]  /*3ba0*/  HADD2.F32 R18, -RZ, R10.H1_H1 ;  /* 0x3000000aff127230 */ /* 0x000fe40000004100 */
[----:B------:R-:W-:Y:S02]  /*3bb0*/  HADD2.F32 R8, -RZ, R11.H1_H1 ;  /* 0x3000000bff087230 */ /* 0x000fe40000004100 */
[----:B------:R-:W-:Y:S01]  /*3bc0*/  FADD.FTZ R17, R14, R17 ;  /* 0x000000110e117221 */ /* 0x000fe20000010000 */
[----:B------:R-:W-:-:S02]  /*3bd0*/  HADD2.F32 R14, -RZ, R9.H0_H0 ;  /* 0x20000009ff0e7230 */ /* 0x000fc40000004100 */
[----:B------:R-:W-:Y:S01]  /*3be0*/  FADD.FTZ R15, R15, R18 ;  /* 0x000000120f0f7221 */ /* 0x000fe20000010000 */
[----:B------:R-:W-:Y:S02]  /*3bf0*/  HADD2.F32 R9, -RZ, R9.H1_H1 ;  /* 0x30000009ff097230 */ /* 0x000fe40000004100 */
[C---:B------:R-:W-:Y:S01]  /*3c00*/  FMUL.FTZ R18, R16.reuse, R17 ;  /* 0x0000001110127220 */ /* 0x040fe20000410000 */
[----:B------:R-:W-:Y:S02]  /*3c10*/  HADD2.F32 R17, -RZ, R11.H0_H0 ;  /* 0x2000000bff117230 */ /* 0x000fe40000004100 */
[----:B------:R-:W-:Y:S01]  /*3c20*/  FMUL.FTZ R15, R16, R15 ;  /* 0x0000000f100f7220 */ /* 0x000fe20000410000 */
[----:B------:R-:W-:Y:S01]  /*3c30*/  FADD.FTZ R9, R9, R8 ;  /* 0x0000000809097221 */ /* 0x000fe20000010000 */
[----:B------:R-:W-:Y:S01]  /*3c40*/  F2FP.F16.F32.PACK_AB R18, RZ, R18 ;  /* 0x00000012ff12723e */ /* 0x000fe200000000ff */
[----:B------:R-:W-:Y:S02]  /*3c50*/  FADD.FTZ R17, R14, R17 ;  /* 0x000000110e117221 */ /* 0x000fe40000010000 */
[----:B------:R-:W-:Y:S01]  /*3c60*/  F2FP.F16.F32.PACK_AB R15, RZ, R15 ;  /* 0x0000000fff0f723e */ /* 0x000fe200000000ff */
[----:B------:R-:W-:Y:S01]  /*3c70*/  FMUL.FTZ R8, R16, R9 ;  /* 0x0000000910087220 */ /* 0x000fe20000410000 */
[----:B----4-:R-:W-:-:S02]  /*3c80*/  HADD2.F32 R9, -RZ, R12.H0_H0 ;  /* 0x2000000cff097230 */ /* 0x010fc40000004100 */
        /* <DEDUP_REMOVED lines=133> */
.L_x_380:
[----:B------:R-:W-:Y:S05]  /*44e0*/  BSYNC B0 ;  /* 0x0000000000007941 */ /* 0x000fea0003800000 */
.L_x_379:
        /* <DEDUP_REMOVED lines=150> */
.L_x_383:
        /* <DEDUP_REMOVED lines=105> */
.L_x_384:
[----:B------:R-:W-:Y:S05]  /*54e0*/  BSYNC B0 ;  /* 0x0000000000007941 */ /* 0x000fea0003800000 */
.L_x_382:
        /* <DEDUP_REMOVED lines=20> */
.L_x_386:
[----:B------:R-:W-:Y:S05]  /*5630*/  BSYNC B0 ;  /* 0x0000000000007941 */ /* 0x000fea0003800000 */
.L_x_385:
        /* <DEDUP_REMOVED lines=19> */
.L_x_387:
[----:B------:R-:W4:Y:S01]  /*5770*/  LDC.64 R6, c[0x0][0x228] ;  /* 0x00008a00ff067b82 */ /* 0x000f220000000a00 */
[----:B--2---:R-:W-:-:S04]  /*5780*/  IMAD.WIDE.U32 R20, R17, 0x8, R24 ;  /* 0x0000000811147825 */ /* 0x004fc800078e0018 */
[C---:B-1----:R-:W-:Y:S01]  /*5790*/  IMAD.WIDE.U32 R8, R17.reuse, 0x8, R22 ;  /* 0x0000000811087825 */ /* 0x042fe200078e0016 */
[----:B------:R-:W2:Y:S04]  /*57a0*/  LDG.E.64.CONSTANT R12, desc[UR8][R20.64] ;  /* 0x00000008140c7981 */ /* 0x000ea8000c1e9b00 */
[----:B------:R-:W5:Y:S01]  /*57b0*/  LDG.E.64 R10, desc[UR8][R8.64] ;  /* 0x00000008080a7981 */ /* 0x000f62000c1e1b00 */
[----:B----4-:R-:W-:-:S06]  /*57c0*/  IMAD.WIDE.U32 R14, R17, 0x8, R6 ;  /* 0x00000008110e7825 */ /* 0x010fcc00078e0006 */
[----:B------:R-:W4:Y:S01]  /*57d0*/  LDG.E.64.CONSTANT R14, desc[UR8][R14.64] ;  /* 0x000000080e0e7981 */ /* 0x000f22000c1e9b00 */
[--C-:B--2---:R-:W-:Y:S02]  /*57e0*/  HADD2.F32 R19, -RZ, R12.reuse.H0_H0 ;  /* 0x2000000cff137230 */ /* 0x104fe40000004100 */
[----:B------:R-:W-:Y:S02]  /*57f0*/  HADD2.F32 R12, -RZ, R12.H1_H1 ;  /* 0x3000000cff0c7230 */ /* 0x000fe40000004100 */
[--C-:B-----5:R-:W-:Y:S02]  /*5800*/  HADD2.F32 R18, -RZ, R10.reuse.H0_H0 ;  /* 0x2000000aff127230 */ /* 0x120fe40000004100 */
[----:B------:R-:W-:Y:S02]  /*5810*/  HADD2.F32 R27, -RZ, R10.H1_H1 ;  /* 0x3000000aff1b7230 */ /* 0x000fe40000004100 */
[----:B------:R-:W-:Y:S02]  /*5820*/  HADD2.F32 R10, -RZ, R13.H0_H0 ;  /* 0x2000000dff0a7230 */ /* 0x000fe40000004100 */
[----:B------:R-:W-:Y:S01]  /*5830*/  FADD.FTZ R19, R19, R18 ;  /* 0x0000001213137221 */ /* 0x000fe20000010000 */
[----:B------:R-:W-:-:S02]  /*5840*/  HADD2.F32 R21, -RZ, R11.H0_H0 ;  /* 0x2000000bff157230 */ /* 0x000fc40000004100 */
[----:B------:R-:W-:Y:S01]  /*5850*/  FADD.FTZ R12, R12, R27 ;  /* 0x0000001b0c0c7221 */ /* 0x000fe20000010000 */
[----:B------:R-:W-:Y:S02]  /*5860*/  HADD2.F32 R11, -RZ, R11.H1_H1 ;  /* 0x3000000bff0b7230 */ /* 0x000fe40000004100 */
[----:B---3--:R-:W-:-:S05]  /*5870*/  FMUL.FTZ R18, R16, R19 ;  /* 0x0000001310127220 */ /* 0x008fca0000410000 */
[----:B------:R-:W-:Y:S01]  /*5880*/  F2FP.F16.F32.PACK_AB R20, RZ, R18 ;  /* 0x00000012ff14723e */ /* 0x000fe200000000ff */
[----:B------:R-:W-:Y:S02]  /*5890*/  HADD2.F32 R18, -RZ, R13.H1_H1 ;  /* 0x3000000dff127230 */ /* 0x000fe40000004100 */
[----:B------:R-:W-:Y:S02]  /*58a0*/  FADD.FTZ R13, R10, R21 ;  /* 0x000000150a0d7221 */ /* 0x000fe40000010000 */
[----:B------:R-:W-:Y:S02]  /*58b0*/  HADD2.F32 R20, -RZ, R20.H0_H0 ;  /* 0x20000014ff147230 */ /* 0x000fe40000004100 */
[----:B------:R-:W-:Y:S01]  /*58c0*/  FADD.FTZ R10, R18, R11 ;  /* 0x0000000b120a7221 */ /* 0x000fe20000010000 */
[----:B----4-:R-:W-:Y:S02]  /*58d0*/  HADD2.F32 R21, -RZ, R14.H0_H0 ;  /* 0x2000000eff157230 */ /* 0x010fe40000004100 */
[C---:B------:R-:W-:Y:S01]  /*58e0*/  FMUL.FTZ R11, R16.reuse, R12 ;  /* 0x0000000c100b7220 */ /* 0x040fe20000410000 */
[----:B------:R-:W-:Y:S01]  /*58f0*/  FMUL.FTZ R26, R16, R13 ;  /* 0x0000000d101a7220 */ /* 0x000fe20000410000 */
[----:B------:R-:W-:Y:S01]  /*5900*/  HADD2.F32 R27, -RZ, R15.H0_H0 ;  /* 0x2000000fff1b7230 */ /* 0x000fe20000004100 */
[----:B------:R-:W-:Y:S01]  /*5910*/  F2FP.F16.F32.PACK_AB R12, R12, R19 ;  /* 0x000000130c0c723e */ /* 0x000fe200000000ff */
[----:B------:R-:W-:Y:S01]  /*5920*/  FMUL.FTZ R18, R20, R21 ;  /* 0x0000001514127220 */ /* 0x000fe20000410000 */
[----:B------:R-:W-:Y:S01]  /*5930*/  FMUL.FTZ R21, R16, R10 ;  /* 0x0000000a10157220 */ /* 0x000fe20000410000 */
[----:B------:R-:W-:-:S02]  /*5940*/  F2FP.F16.F32.PACK_AB R20, RZ, R11 ;  /* 0x0000000bff14723e */ /* 0x000fc400000000ff */
[----:B------:R-:W-:Y:S02]  /*5950*/  F2FP.F16.F32.PACK_AB R26, RZ, R26 ;  /* 0x0000001aff1a723e */ /* 0x000fe400000000ff */
[----:B------:R-:W-:Y:S01]  /*5960*/  F2FP.F16.F32.PACK_AB R11, RZ, R21 ;  /* 0x00000015ff0b723e */ /* 0x000fe200000000ff */
[----:B------:R-:W-:Y:S01]  /*5970*/  HADD2.F32 R20, -RZ, R20.H0_H0 ;  /* 0x20000014ff147230 */ /* 0x000fe20000004100 */
[----:B------:R-:W-:Y:S01]  /*5980*/  F2FP.F16.F32.PACK_AB R18, RZ, R18 ;  /* 0x00000012ff12723e */ /* 0x000fe200000000ff */
[----:B------:R-:W-:Y:S01]  /*5990*/  HADD2.F32 R21, -RZ, R14.H1_H1 ;  /* 0x3000000eff157230 */ /* 0x000fe20000004100 */
[----:B------:R-:W-:Y:S01]  /*59a0*/  F2FP.F16.F32.PACK_AB R13, R10, R13 ;  /* 0x0000000d0a0d723e */ /* 0x000fe200000000ff */
[----:B------:R-:W-:Y:S02]  /*59b0*/  HADD2.F32 R26, -RZ, R26.H0_H0 ;  /* 0x2000001aff1a7230 */ /* 0x000fe40000004100 */
[----:B------:R-:W-:Y:S02]  /*59c0*/  HADD2.F32 R11, -RZ, R11.H0_H0 ;  /* 0x2000000bff0b7230 */ /* 0x000fe40000004100 */
[----:B------:R-:W-:Y:S01]  /*59d0*/  FMUL.FTZ R20, R20, R21 ;  /* 0x0000001514147220 */ /* 0x000fe20000410000 */
[----:B------:R-:W-:-:S02]  /*59e0*/  HADD2.F32 R18, -RZ, R18.H0_H0 ;  /* 0x20000012ff127230 */ /* 0x000fc40000004100 */
[----:B------:R-:W-:Y:S01]  /*59f0*/  FMUL.FTZ R14, R26, R27 ;  /* 0x0000001b1a0e7220 */ /* 0x000fe20000410000 */
[----:B------:R-:W-:Y:S01]  /*5a00*/  HADD2.F32 R26, -RZ, R15.H1_H1 ;  /* 0x3000000fff1a7230 */ /* 0x000fe20000004100 */
[----:B------:R1:W-:Y:S01]  /*5a10*/  STG.E.64 desc[UR8][R8.64], R12 ;  /* 0x0000000c08007986 */ /* 0x0003e2000c101b08 */
[----:B------:R-:W-:Y:S02]  /*5a20*/  F2FP.F16.F32.PACK_AB R20, RZ, R20 ;  /* 0x00000014ff14723e */ /* 0x000fe400000000ff */
[----:B------:R-:W-:Y:S01]  /*5a30*/  F2FP.F16.F32.PACK_AB R14, RZ, R14 ;  /* 0x0000000eff0e723e */ /* 0x000fe200000000ff */
[----:B------:R-:W-:Y:S01]  /*5a40*/  FMUL.FTZ R26, R11, R26 ;  /* 0x0000001a0b1a7220 */ /* 0x000fe20000410000 */
[----:B0-----:R-:W-:Y:S01]  /*5a50*/  FMUL.FTZ R11, R3, R18 ;  /* 0x00000012030b7220 */ /* 0x001fe20000410000 */
[----:B------:R-:W-:Y:S02]  /*5a60*/  HADD2.F32 R20, -RZ, R20.H0_H0 ;  /* 0x20000014ff147230 */ /* 0x000fe40000004100 */
[----:B------:R-:W-:Y:S01]  /*5a70*/  HADD2.F32 R14, -RZ, R14.H0_H0 ;  /* 0x2000000eff0e7230 */ /* 0x000fe20000004100 */
[----:B------:R-:W-:-:S02]  /*5a80*/  F2FP.F16.F32.PACK_AB R26, RZ, R26 ;  /* 0x0000001aff1a723e */ /* 0x000fc400000000ff */
[C---:B------:R-:W-:Y:S01]  /*5a90*/  FMUL.FTZ R20, R3.reuse, R20 ;  /* 0x0000001403147220 */ /* 0x040fe20000410000 */
[----:B------:R-:W-:Y:S01]  /*5aa0*/  F2I.S8.NTZ R11, R11 ;  /* 0x0000000b000b7305 */ /* 0x000fe20000202100 */
[----:B------:R-:W-:Y:S01]  /*5ab0*/  FMUL.FTZ R18, R3, R14 ;  /* 0x0000000e03127220 */ /* 0x000fe20000410000 */
[----:B------:R-:W-:-:S05]  /*5ac0*/  HADD2.F32 R26, -RZ, R26.H0_H0 ;  /* 0x2000001aff1a7230 */ /* 0x000fca0000004100 */
[----:B------:R-:W-:Y:S01]  /*5ad0*/  FMUL.FTZ R26, R3, R26 ;  /* 0x0000001a031a7220 */ /* 0x000fe20000410000 */
[----:B------:R-:W0:Y:S08]  /*5ae0*/  F2I.S8.NTZ R20, R20 ;  /* 0x0000001400147305 */ /* 0x000e300000202100 */
[----:B------:R-:W2:Y:S01]  /*5af0*/  F2I.S8.NTZ R18, R18 ;  /* 0x0000001200127305 */ /* 0x000ea20000202100 */
[----:B0-----:R-:W-:-:S07]  /*5b00*/  PRMT R15, R20, 0x7604, R11 ;  /* 0x00007604140f7816 */ /* 0x001fce000000000b */
[----:B------:R-:W0:Y:S01]  /*5b10*/  F2I.S8.NTZ R26, R26 ;  /* 0x0000001a001a7305 */ /* 0x000e220000202100 */
[----:B------:R-:W-:-:S05]  /*5b20*/  IMAD.IADD R11, R2, 0x1, R17 ;  /* 0x00000001020b7824 */ /* 0x000fca00078e0211 */
[----:B------:R-:W-:Y:S02]  /*5b30*/  ISETP.GE.U32.AND P0, PT, R11, R0, PT ;  /* 0x000000000b00720c */ /* 0x000fe40003f06070 */
[----:B--2---:R-:W-:-:S04]  /*5b40*/  PRMT R15, R18, 0x7054, R15 ;  /* 0x00007054120f7816 */ /* 0x004fc8000000000f */
[----:B0-----:R-:W-:Y:S01]  /*5b50*/  PRMT R19, R26, 0x654, R15 ;  /* 0x000006541a137816 */ /* 0x001fe2000000000f */
[----:B------:R-:W-:-:S05]  /*5b60*/  IMAD.WIDE.U32 R14, R17, 0x4, R4 ;  /* 0x00000004110e7825 */ /* 0x000fca00078e0004 */
[----:B------:R1:W-:Y:S01]  /*5b70*/  STG.E desc[UR8][R14.64], R19 ;  /* 0x000000130e007986 */ /* 0x0003e2000c101908 */
[----:B------:R-:W-:Y:S05]  /*5b80*/  @P0 EXIT ;  /* 0x000000000000094d */ /* 0x000fea0003800000 */
[----:B------:R-:W-:-:S04]  /*5b90*/  IMAD.WIDE.U32 R20, R11, 0x8, R24 ;  /* 0x000000080b147825 */ /* 0x000fc800078e0018 */
[C---:B-1----:R-:W-:Y:S01]  /*5ba0*/  IMAD.WIDE.U32 R8, R11.reuse, 0x8, R22 ;  /* 0x000000080b087825 */ /* 0x042fe200078e0016 */
[----:B------:R-:W2:Y:S04]  /*5bb0*/  LDG.E.64.CONSTANT R14, desc[UR8][R20.64] ;  /* 0x00000008140e7981 */ /* 0x000ea8000c1e9b00 */
[----:B------:R-:W3:Y:S01]  /*5bc0*/  LDG.E.64 R12, desc[UR8][R8.64] ;  /* 0x00000008080c7981 */ /* 0x000ee2000c1e1b00 */
[----:B------:R-:W-:-:S06]  /*5bd0*/  IMAD.WIDE.U32 R18, R11, 0x8, R6 ;  /* 0x000000080b127825 */ /* 0x000fcc00078e0006 */
[----:B------:R-:W4:Y:S01]  /*5be0*/  LDG.E.64.CONSTANT R18, desc[UR8][R18.64] ;  /* 0x0000000812127981 */ /* 0x000f22000c1e9b00 */
        /* <DEDUP_REMOVED lines=9> */
[----:B------:R-:W-:Y:S01]  /*5c80*/  FMUL.FTZ R12, R16, R17 ;  /* 0x00000011100c7220 */ /* 0x000fe20000410000 */
[----:B----4-:R-:W-:-:S04]  /*5c90*/  HADD2.F32 R27, -RZ, R19.H0_H0 ;  /* 0x20000013ff1b7230 */ /* 0x010fc80000004100 */
[----:B------:R-:W-:Y:S01]  /*5ca0*/  F2FP.F16.F32.PACK_AB R20, RZ, R12 ;  /* 0x0000000cff14723e */ /* 0x000fe200000000ff */
[----:B------:R-:W-:Y:S02]  /*5cb0*/  HADD2.F32 R12, -RZ, R15.H1_H1 ;  /* 0x3000000fff0c7230 */ /* 0x000fe40000004100 */
[----:B------:R-:W-:Y:S01]  /*5cc0*/  FADD.FTZ R15, R10, R21 ;  /* 0x000000150a0f7221 */ /* 0x000fe20000010000 */
[----:B------:R-:W-:Y:S02]  /*5cd0*/  HADD2.F32 R21, -RZ, R18.H0_H0 ;  /* 0x20000012ff157230 */ /* 0x000fe40000004100 */
[----:B------:R-:W-:Y:S02]  /*5ce0*/  HADD2.F32 R20, -RZ, R20.H0_H0 ;  /* 0x20000014ff147230 */ /* 0x000fe40000004100 */
[----:B------:R-:W-:Y:S01]  /*5cf0*/  FADD.FTZ R10, R12, R13 ;  /* 0x0000000d0c0a7221 */ /* 0x000fe20000010000 */
[C---:B------:R-:W-:Y:S01]  /*5d00*/  FMUL.FTZ R12, R16.reuse, R14 ;  /* 0x0000000e100c7220 */ /* 0x040fe20000410000 */
[----:B------:R-:W-:Y:S01]  /*5d10*/  FMUL.FTZ R26, R16, R15 ;  /* 0x0000000f101a7220 */ /* 0x000fe20000410000 */
        /* <DEDUP_REMOVED lines=10> */
[----:B------:R-:W-:-:S03]  /*5dc0*/  HADD2.F32 R26, -RZ, R26.H0_H0 ;  /* 0x2000001aff1a7230 */ /* 0x000fc60000004100 */
[----:B------:R-:W-:Y:S01]  /*5dd0*/  FMUL.FTZ R20, R20, R21 ;  /* 0x0000001514147220 */ /* 0x000fe20000410000 */
[----:B------:R-:W-:Y:S02]  /*5de0*/  HADD2.F32 R21, -RZ, R12.H0_H0 ;  /* 0x2000000cff157230 */ /* 0x000fe40000004100 */
[----:B------:R-:W-:Y:S01]  /*5df0*/  FMUL.FTZ R18, R26, R27 ;  /* 0x0000001b1a127220 */ /* 0x000fe20000410000 */
[----:B------:R-:W-:Y:S01]  /*5e00*/  HADD2.F32 R26, -RZ, R19.H1_H1 ;  /* 0x30000013ff1a7230 */ /* 0x000fe20000004100 */
[----:B------:R0:W-:Y:S01]  /*5e10*/  STG.E.64 desc[UR8][R8.64], R14 ;  /* 0x0000000e08007986 */ /* 0x0001e2000c101b08 */
[----:B------:R-:W-:Y:S01]  /*5e20*/  F2FP.F16.F32.PACK_AB R20, RZ, R20 ;  /* 0x00000014ff14723e */ /* 0x000fe200000000ff */
[----:B------:R-:W-:Y:S01]  /*5e30*/  HADD2.F32 R12, -RZ, R13.H0_H0 ;  /* 0x2000000dff0c7230 */ /* 0x000fe20000004100 */
[----:B------:R-:W-:Y:S01]  /*5e40*/  F2FP.F16.F32.PACK_AB R18, RZ, R18 ;  /* 0x00000012ff12723e */ /* 0x000fe200000000ff */
[----:B------:R-:W-:Y:S02]  /*5e50*/  FMUL.FTZ R21, R21, R26 ;  /* 0x0000001a15157220 */ /* 0x000fe40000410000 */
[----:B------:R-:W-:-:S02]  /*5e60*/  HADD2.F32 R20, -RZ, R20.H0_H0 ;  /* 0x20000014ff147230 */ /* 0x000fc40000004100 */
[C---:B------:R-:W-:Y:S01]  /*5e70*/  FMUL.FTZ R12, R3.reuse, R12 ;  /* 0x0000000c030c7220 */ /* 0x040fe20000410000 */
[----:B------:R-:W-:Y:S01]  /*5e80*/  HADD2.F32 R18, -RZ, R18.H0_H0 ;  /* 0x20000012ff127230 */ /* 0x000fe20000004100 */
[----:B------:R-:W-:Y:S01]  /*5e90*/  F2FP.F16.F32.PACK_AB R21, RZ, R21 ;  /* 0x00000015ff15723e */ /* 0x000fe200000000ff */
[----:B------:R-:W-:-:S03]  /*5ea0*/  FMUL.FTZ R20, R3, R20 ;  /* 0x0000001403147220 */ /* 0x000fc60000410000 */
[----:B------:R-:W-:Y:S01]  /*5eb0*/  F2I.S8.NTZ R12, R12 ;  /* 0x0000000c000c7305 */ /* 0x000fe20000202100 */
[----:B------:R-:W-:Y:S02]  /*5ec0*/  HADD2.F32 R26, -RZ, R21.H0_H0 ;  /* 0x20000015ff1a7230 */ /* 0x000fe40000004100 */
[----:B------:R-:W-:-:S03]  /*5ed0*/  FMUL.FTZ R18, R3, R18 ;  /* 0x0000001203127220 */ /* 0x000fc60000410000 */
[----:B------:R-:W-:Y:S02]  /*5ee0*/  FMUL.FTZ R26, R3, R26 ;  /* 0x0000001a031a7220 */ /* 0x000fe40000410000 */
[----:B------:R-:W1:Y:S08]  /*5ef0*/  F2I.S8.NTZ R13, R20 ;  /* 0x00000014000d7305 */ /* 0x000e700000202100 */
[----:B------:R-:W2:Y:S01]  /*5f00*/  F2I.S8.NTZ R18, R18 ;  /* 0x0000001200127305 */ /* 0x000ea20000202100 */
[----:B-1----:R-:W-:-:S07]  /*5f10*/  PRMT R19, R13, 0x7604, R12 ;  /* 0x000076040d137816 */ /* 0x002fce000000000c */
[----:B------:R-:W1:Y:S01]  /*5f20*/  F2I.S8.NTZ R26, R26 ;  /* 0x0000001a001a7305 */ /* 0x000e620000202100 */
[C---:B------:R-:W-:Y:S02]  /*5f30*/  IMAD.IADD R13, R11.reuse, 0x1, R2 ;  /* 0x000000010b0d7824 */ /* 0x040fe400078e0202 */
[----:B------:R-:W-:-:S03]  /*5f40*/  IMAD.WIDE.U32 R10, R11, 0x4, R4 ;  /* 0x000000040b0a7825 */ /* 0x000fc600078e0004 */
[----:B------:R-:W-:Y:S02]  /*5f50*/  ISETP.GE.U32.AND P0, PT, R13, R0, PT ;  /* 0x000000000d00720c */ /* 0x000fe40003f06070 */
[----:B--2---:R-:W-:-:S04]  /*5f60*/  PRMT R19, R18, 0x7054, R19 ;  /* 0x0000705412137816 */ /* 0x004fc80000000013 */
[----:B-1----:R-:W-:-:S05]  /*5f70*/  PRMT R19, R26, 0x654, R19 ;  /* 0x000006541a137816 */ /* 0x002fca0000000013 */
        /* <DEDUP_REMOVED lines=14> */
[----:B------:R-:W-:Y:S01]  /*6060*/  FADD.FTZ R12, R12, R21 ;  /* 0x000000150c0c7221 */ /* 0x000fe20000010000 */
[----:B------:R-:W-:-:S02]  /*6070*/  HADD2.F32 R21, -RZ, R19.H0_H0 ;  /* 0x20000013ff157230 */ /* 0x000fc40000004100 */
[----:B------:R-:W-:Y:S01]  /*6080*/  FMUL.FTZ R18, R16, R17 ;  /* 0x0000001110127220 */ /* 0x000fe20000410000 */
[----:B------:R-:W-:Y:S02]  /*6090*/  HADD2.F32 R19, -RZ, R19.H1_H1 ;  /* 0x30000013ff137230 */ /* 0x000fe40000004100 */
[----:B----4-:R-:W-:Y:S02]  /*60a0*/  HADD2.F32 R27, -RZ, R11.H0_H0 ;  /* 0x2000000bff1b7230 */ /* 0x010fe40000004100 */
[----:B------:R-:W-:Y:S01]  /*60b0*/  F2FP.F16.F32.PACK_AB R20, RZ, R18 ;  /* 0x00000012ff14723e */ /* 0x000fe200000000ff */
[----:B------:R-:W-:Y:S02]  /*60c0*/  HADD2.F32 R18, -RZ, R15.H1_H1 ;  /* 0x3000000fff127230 */ /* 0x000fe40000004100 */
[----:B------:R-:W-:Y:S01]  /*60d0*/  FADD.FTZ R15, R14, R21 ;  /* 0x000000150e0f7221 */ /* 0x000fe20000010000 */
[----:B------:R-:W-:Y:S02]  /*60e0*/  HADD2.F32 R21, -RZ, R10.H0_H0 ;  /* 0x2000000aff157230 */ /* 0x000fe40000004100 */
[----:B------:R-:W-:-:S02]  /*60f0*/  HADD2.F32 R20, -RZ, R20.H0_H0 ;  /* 0x20000014ff147230 */ /* 0x000fc40000004100 */
[----:B------:R-:W-:Y:S01]  /*6100*/  FADD.FTZ R14, R18, R19 ;  /* 0x00000013120e7221 */ /* 0x000fe20000010000 */
[C---:B------:R-:W-:Y:S01]  /*6110*/  FMUL.FTZ R18, R16.reuse, R12 ;  /* 0x0000000c10127220 */ /* 0x040fe20000410000 */
[----:B------:R-:W-:Y:S01]  /*6120*/  FMUL.FTZ R26, R16, R15 ;  /* 0x0000000f101a7220 */ /* 0x000fe20000410000 */
[----:B------:R-:W-:Y:S01]  /*6130*/  FMUL.FTZ R19, R20, R21 ;  /* 0x0000001514137220 */ /* 0x000fe20000410000 */
[----:B------:R-:W-:Y:S02]  /*6140*/  FMUL.FTZ R21, R16, R14 ;  /* 0x0000000e10157220 */ /* 0x000fe40000410000 */
[----:B------:R-:W-:Y:S02]  /*6150*/  F2FP.F16.F32.PACK_AB R20, RZ, R18 ;  /* 0x00000012ff14723e */ /* 0x000fe400000000ff */
[----:B------:R-:W-:Y:S02]  /*6160*/  F2FP.F16.F32.PACK_AB R26, RZ, R26 ;  /* 0x0000001aff1a723e */ /* 0x000fe400000000ff */
[----:B------:R-:W-:Y:S01]  /*6170*/  F2FP.F16.F32.PACK_AB R18, RZ, R21 ;  /* 0x00000015ff12723e */ /* 0x000fe200000000ff */
[----:B------:R-:W-:Y:S01]  /*6180*/  HADD2.F32 R20, -RZ, R20.H0_H0 ;  /* 0x20000014ff147230 */ /* 0x000fe20000004100 */
[----:B------:R-:W-:Y:S01]  /*6190*/  F2FP.F16.F32.PACK_AB R19, RZ, R19 ;  /* 0x00000013ff13723e */ /* 0x000fe200000000ff */
[----:B------:R-:W-:-:S02]  /*61a0*/  HADD2.F32 R21, -RZ, R10.H1_H1 ;  /* 0x3000000aff157230 */ /* 0x000fc40000004100 */
[----:B------:R-:W-:-:S03]  /*61b0*/  HADD2.F32 R26, -RZ, R26.H0_H0 ;  /* 0x2000001aff1a7230 */ /* 0x000fc60000004100 */
[----:B------:R-:W-:Y:S01]  /*61c0*/  FMUL.FTZ R20, R20, R21 ;  /* 0x0000001514147220 */ /* 0x000fe20000410000 */
[----:B------:R-:W-:Y:S02]  /*61d0*/  HADD2.F32 R21, -RZ, R18.H0_H0 ;  /* 0x20000012ff157230 */ /* 0x000fe40000004100 */
[----:B------:R-:W-:Y:S01]  /*61e0*/  FMUL.FTZ R10, R26, R27 ;  /* 0x0000001b1a0a7220 */ /* 0x000fe20000410000 */
[----:B------:R-:W-:Y:S01]  /*61f0*/  HADD2.F32 R26, -RZ, R11.H1_H1 ;  /* 0x3000000bff1a7230 */ /* 0x000fe20000004100 */
[----:B------:R-:W-:Y:S01]  /*6200*/  F2FP.F16.F32.PACK_AB R20, RZ, R20 ;  /* 0x00000014ff14723e */ /* 0x000fe200000000ff */
[----:B------:R-:W-:Y:S02]  /*6210*/  HADD2.F32 R18, -RZ, R19.H0_H0 ;  /* 0x20000013ff127230 */ /* 0x000fe40000004100 */
[----:B------:R-:W-:Y:S01]  /*6220*/  F2FP.F16.F32.PACK_AB R11, RZ, R10 ;  /* 0x0000000aff0b723e */ /* 0x000fe200000000ff */
[----:B------:R-:W-:Y:S01]  /*6230*/  FMUL.FTZ R21, R21, R26 ;  /* 0x0000001a15157220 */ /* 0x000fe20000410000 */
[----:B------:R-:W-:-:S02]  /*6240*/  HADD2.F32 R20, -RZ, R20.H0_H0 ;  /* 0x20000014ff147230 */ /* 0x000fc40000004100 */
[C---:B------:R-:W-:Y:S01]  /*6250*/  FMUL.FTZ R18, R3.reuse, R18 ;  /* 0x0000001203127220 */ /* 0x040fe20000410000 */
[----:B------:R-:W-:Y:S01]  /*6260*/  HADD2.F32 R26, -RZ, R11.H0_H0 ;  /* 0x2000000bff1a7230 */ /* 0x000fe20000004100 */
[----:B------:R-:W-:Y:S01]  /*6270*/  F2FP.F16.F32.PACK_AB R21, RZ, R21 ;  /* 0x00000015ff15723e */ /* 0x000fe200000000ff */
[C---:B------:R-:W-:Y:S01]  /*6280*/  FMUL.FTZ R20, R3.reuse, R20 ;  /* 0x0000001403147220 */ /* 0x040fe20000410000 */
[----:B------:R-:W-:Y:S02]  /*6290*/  F2I.S8.NTZ R10, R18 ;  /* 0x00000012000a7305 */ /* 0x000fe40000202100 */
[----:B------:R-:W-:Y:S01]  /*62a0*/  FMUL.FTZ R26, R3, R26 ;  /* 0x0000001a031a7220 */ /* 0x000fe20000410000 */
[----:B------:R-:W-:-:S05]  /*62b0*/  HADD2.F32 R28, -RZ, R21.H0_H0 ;  /* 0x20000015ff1c7230 */ /* 0x000fca0000004100 */
[----:B------:R-:W-:Y:S01]  /*62c0*/  FMUL.FTZ R28, R3, R28 ;  /* 0x0000001c031c7220 */ /* 0x000fe20000410000 */
[----:B------:R-:W0:Y:S08]  /*62d0*/  F2I.S8.NTZ R11, R20 ;  /* 0x00000014000b7305 */ /* 0x000e300000202100 */
[----:B------:R-:W1:Y:S01]  /*62e0*/  F2I.S8.NTZ R26, R26 ;  /* 0x0000001a001a7305 */ /* 0x000e620000202100 */
[----:B0-----:R-:W-:-:S07]  /*62f0*/  PRMT R11, R11, 0x7604, R10 ;  /* 0x000076040b0b7816 */ /* 0x001fce000000000a */
[----:B------:R-:W0:Y:S01]  /*6300*/  F2I.S8.NTZ R28, R28 ;  /* 0x0000001c001c7305 */ /* 0x000e220000202100 */
[----:B------:R-:W-:Y:S01]  /*6310*/  F2FP.F16.F32.PACK_AB R10, R12, R17 ;  /* 0x000000110c0a723e */ /* 0x000fe200000000ff */
[----:B------:R-:W-:-:S05]  /*6320*/  IMAD.IADD R17, R13, 0x1, R2 ;  /* 0x000000010d117824 */ /* 0x000fca00078e0202 */
[----:B------:R-:W-:Y:S02]  /*6330*/  ISETP.GE.U32.AND P0, PT, R17, R0, PT ;  /* 0x000000001100720c */ /* 0x000fe40003f06070 */
[----:B-1----:R-:W-:Y:S02]  /*6340*/  PRMT R19, R26, 0x7054, R11 ;  /* 0x000070541a137816 */ /* 0x002fe4000000000b */
[----:B------:R-:W-:Y:S01]  /*6350*/  F2FP.F16.F32.PACK_AB R11, R14, R15 ;  /* 0x0000000f0e0b723e */ /* 0x000fe200000000ff */
[----:B------:R-:W-:Y:S01]  /*6360*/  IMAD.WIDE.U32 R14, R13, 0x4, R4 ;  /* 0x000000040d0e7825 */ /* 0x000fe200078e0004 */
[----:B0-----:R-:W-:-:S03]  /*6370*/  PRMT R19, R28, 0x654, R19 ;  /* 0x000006541c137816 */ /* 0x001fc60000000013 */
[----:B------:R0:W-:Y:S04]  /*6380*/  STG.E.64 desc[UR8][R8.64], R10 ;  /* 0x0000000a08007986 */ /* 0x0001e8000c101b08 */
[----:B------:R0:W-:Y:S01]  /*6390*/  STG.E desc[UR8][R14.64], R19 ;  /* 0x000000130e007986 */ /* 0x0001e2000c101908 */
[----:B------:R-:W-:Y:S05]  /*63a0*/  @P0 EXIT ;  /* 0x000000000000094d */ /* 0x000fea0003800000 */
[----:B0-----:R-:W-:-:S04]  /*63b0*/  IMAD.WIDE.U32 R18, R17, 0x8, R24 ;  /* 0x0000000811127825 */ /* 0x001fc800078e0018 */
[C---:B------:R-:W-:Y:S01]  /*63c0*/  IMAD.WIDE.U32 R8, R17.reuse, 0x8, R22 ;  /* 0x0000000811087825 */ /* 0x040fe200078e0016 */
        /* <DEDUP_REMOVED lines=8> */
[--C-:B------:R-:W-:Y:S02]  /*6450*/  HADD2.F32 R12, -RZ, R11.reuse.H0_H0 ;  /* 0x2000000bff0c7230 */ /* 0x100fe40000004100 */
[----:B------:R-:W-:Y:S01]  /*6460*/  FADD.FTZ R15, R15, R14 ;  /* 0x0000000e0f0f7221 */ /* 0x000fe20000010000 */
[----:B------:R-:W-:-:S02]  /*6470*/  HADD2.F32 R14, -RZ, R11.H1_H1 ;  /* 0x3000000bff0e7230 */ /* 0x000fc40000004100 */
[----:B------:R-:W-:Y:S01]  /*6480*/  FADD.FTZ R10, R10, R21 ;  /* 0x000000150a0a7221 */ /* 0x000fe20000010000 */
[--C-:B------:R-:W-:Y:S02]  /*6490*/  HADD2.F32 R11, -RZ, R13.reuse.H0_H0 ;  /* 0x2000000dff0b7230 */ /* 0x100fe40000004100 */
[C---:B------:R-:W-:Y:S01]  /*64a0*/  FMUL.FTZ R18, R16.reuse, R15 ;  /* 0x0000000f10127220 */ /* 0x040fe20000410000 */
[----:B------:R-:W-:Y:S02]  /*64b0*/  HADD2.F32 R13, -RZ, R13.H1_H1 ;  /* 0x3000000dff0d7230 */ /* 0x000fe40000004100 */
[----:B------:R-:W-:Y:S01]  /*64c0*/  FMUL.FTZ R19, R16, R10 ;  /* 0x0000000a10137220 */ /* 0x000fe20000410000 */
[----:B----4-:R-:W-:Y:S02]  /*64d0*/  HADD2.F32 R21, -RZ, R7.H0_H0 ;  /* 0x20000007ff157230 */ /* 0x010fe40000004100 */
[----:B------:R-:W-:Y:S01]  /*64e0*/  FADD.FTZ R11, R12, R11 ;  /* 0x0000000b0c0b7221 */ /* 0x000fe20000010000 */
[----:B------:R-:W-:Y:S01]  /*64f0*/  F2FP.F16.F32.PACK_AB R18, RZ, R18 ;  /* 0x00000012ff12723e */ /* 0x000fe200000000ff */
[----:B------:R-:W-:Y:S01]  /*6500*/  FADD.FTZ R12, R14, R13 ;  /* 0x0000000d0e0c7221 */ /* 0x000fe20000010000 */
[----:B------:R-:W-:Y:S01]  /*6510*/  F2FP.F16.F32.PACK_AB R19, RZ, R19 ;  /* 0x00000013ff13723e */ /* 0x000fe200000000ff */
[----:B------:R-:W-:Y:S01]  /*6520*/  FMUL.FTZ R14, R16, R11 ;  /* 0x0000000b100e7220 */ /* 0x000fe20000410000 */
[----:B------:R-:W-:-:S02]  /*6530*/  HADD2.F32 R13, -RZ, R6.H0_H0 ;  /* 0x20000006ff0d7230 */ /* 0x000fc40000004100 */
[----:B------:R-:W-:Y:S01]  /*6540*/  FMUL.FTZ R20, R16, R12 ;  /* 0x0000000c10147220 */ /* 0x000fe20000410000 */
[----:B------:R-:W-:Y:S01]  /*6550*/  HADD2.F32 R18, -RZ, R18.H0_H0 ;  /* 0x20000012ff127230 */ /* 0x000fe20000004100 */
[----:B------:R-:W-:Y:S01]  /*6560*/  F2FP.F16.F32.PACK_AB R10, R10, R15 ;  /* 0x0000000f0a0a723e */ /* 0x000fe200000000ff */
[----:B------:R-:W-:Y:S01]  /*6570*/  HADD2.F32 R19, -RZ, R19.H0_H0 ;  /* 0x20000013ff137230 */ /* 0x000fe20000004100 */
[----:B------:R-:W-:Y:S01]  /*6580*/  F2FP.F16.F32.PACK_AB R14, RZ, R14 ;  /* 0x0000000eff0e723e */ /* 0x000fe200000000ff */
[----:B------:R-:W-:Y:S01]  /*6590*/  HADD2.F32 R6, -RZ, R6.H1_H1 ;  /* 0x30000006ff067230 */ /* 0x000fe20000004100 */
[----:B------:R-:W-:Y:S01]  /*65a0*/  F2FP.F16.F32.PACK_AB R20, RZ, R20 ;  /* 0x00000014ff14723e */ /* 0x000fe200000000ff */
[----:B------:R-:W-:Y:S01]  /*65b0*/  FMUL.FTZ R13, R18, R13 ;  /* 0x0000000d120d7220 */ /* 0x000fe20000410000 */
[----:B------:R-:W-:Y:S01]  /*65c0*/  HADD2.F32 R7, -RZ, R7.H1_H1 ;  /* 0x30000007ff077230 */ /* 0x000fe20000004100 */
[----:B------:R-:W-:Y:S01]  /*65d0*/  F2FP.F16.F32.PACK_AB R11, R12, R11 ;  /* 0x0000000b0c0b723e */ /* 0x000fe200000000ff */
[----:B------:R-:W-:-:S02]  /*65e0*/  HADD2.F32 R14, -RZ, R14.H0_H0 ;  /* 0x2000000eff0e7230 */ /* 0x000fc40000004100 */
[----:B------:R-:W-:Y:S01]  /*65f0*/  FMUL.FTZ R19, R19, R6 ;  /* 0x0000000613137220 */ /* 0x000fe20000410000 */
[----:B------:R-:W-:Y:S01]  /*6600*/  HADD2.F32 R20, -RZ, R20.H0_H0 ;  /* 0x20000014ff147230 */ /* 0x000fe20000004100 */
[----:B------:R-:W-:Y:S01]  /*6610*/  F2FP.F16.F32.PACK_AB R13, RZ, R13 ;  /* 0x0000000dff0d723e */ /* 0x000fe200000000ff */
[----:B------:R4:W-:Y:S01]  /*6620*/  STG.E.64 desc[UR8][R8.64], R10 ;  /* 0x0000000a08007986 */ /* 0x0009e2000c101b08 */
[----:B------:R-:W-:Y:S01]  /*6630*/  FMUL.FTZ R21, R14, R21 ;  /* 0x000000150e157220 */ /* 0x000fe20000410000 */
[----:B------:R-:W-:Y:S01]  /*6640*/  F2FP.F16.F32.PACK_AB R19, RZ, R19 ;  /* 0x00000013ff13723e */ /* 0x000fe200000000ff */
[----:B------:R-:W-:Y:S01]  /*6650*/  FMUL.FTZ R7, R20, R7 ;  /* 0x0000000714077220 */ /* 0x000fe20000410000 */
[----:B------:R-:W-:Y:S02]  /*6660*/  HADD2.F32 R6, -RZ, R13.H0_H0 ;  /* 0x2000000dff067230 */ /* 0x000fe40000004100 */
[----:B------:R-:W-:Y:S01]  /*6670*/  F2FP.F16.F32.PACK_AB R21, RZ, R21 ;  /* 0x00000015ff15723e */ /* 0x000fe200000000ff */
[----:B------:R-:W-:Y:S01]  /*6680*/  HADD2.F32 R14, -RZ, R19.H0_H0 ;  /* 0x20000013ff0e7230 */ /* 0x000fe20000004100 */
[----:B------:R-:W-:Y:S01]  /*6690*/  F2FP.F16.F32.PACK_AB R13, RZ, R7 ;  /* 0x00000007ff0d723e */ /* 0x000fe200000000ff */
[----:B------:R-:W-:-:S02]  /*66a0*/  FMUL.FTZ R6, R3, R6 ;  /* 0x0000000603067220 */ /* 0x000fc40000410000 */
[----:B------:R-:W-:Y:S02]  /*66b0*/  HADD2.F32 R18, -RZ, R21.H0_H0 ;  /* 0x20000015ff127230 */ /* 0x000fe40000004100 */
[C---:B------:R-:W-:Y:S01]  /*66c0*/  FMUL.FTZ R14, R3.reuse, R14 ;  /* 0x0000000e030e7220 */ /* 0x040fe20000410000 */
[----:B------:R-:W-:Y:S01]  /*66d0*/  HADD2.F32 R20, -RZ, R13.H0_H0 ;  /* 0x2000000dff147230 */ /* 0x000fe20000004100 */
[----:B------:R-:W-:Y:S01]  /*66e0*/  F2I.S8.NTZ R6, R6 ;  /* 0x0000000600067305 */ /* 0x000fe20000202100 */
[----:B------:R-:W-:-:S03]  /*66f0*/  FMUL.FTZ R18, R3, R18 ;  /* 0x0000001203127220 */ /* 0x000fc60000410000 */
[----:B------:R-:W-:-:S04]  /*6700*/  FMUL.FTZ R20, R3, R20 ;  /* 0x0000001403147220 */ /* 0x000fc80000410000 */
[----:B------:R-:W0:Y:S08]  /*6710*/  F2I.S8.NTZ R7, R14 ;  /* 0x0000000e00077305 */ /* 0x000e300000202100 */
[----:B------:R-:W1:Y:S01]  /*6720*/  F2I.S8.NTZ R18, R18 ;  /* 0x0000001200127305 */ /* 0x000e620000202100 */
[----:B0-----:R-:W-:-:S07]  /*6730*/  PRMT R7, R7, 0x7604, R6 ;  /* 0x0000760407077816 */ /* 0x001fce0000000006 */
[----:B------:R-:W0:Y:S01]  /*6740*/  F2I.S8.NTZ R20, R20 ;  /* 0x0000001400147305 */ /* 0x000e220000202100 */
[----:B-1----:R-:W-:-:S04]  /*6750*/  PRMT R7, R18, 0x7054, R7 ;  /* 0x0000705412077816 */ /* 0x002fc80000000007 */
[----:B0-----:R-:W-:Y:S01]  /*6760*/  PRMT R13, R20, 0x654, R7 ;  /* 0x00000654140d7816 */ /* 0x001fe20000000007 */
[----:B------:R-:W-:-:S04]  /*6770*/  IMAD.WIDE.U32 R6, R17, 0x4, R4 ;  /* 0x0000000411067825 */ /* 0x000fc800078e0004 */
[----:B------:R-:W-:Y:S01]  /*6780*/  IMAD.IADD R17, R17, 0x1, R2 ;  /* 0x0000000111117824 */ /* 0x000fe200078e0202 */
[----:B------:R4:W-:Y:S04]  /*6790*/  STG.E desc[UR8][R6.64], R13 ;  /* 0x0000000d06007986 */ /* 0x0009e8000c101908 */
[----:B------:R-:W-:-:S13]  /*67a0*/  ISETP.GE.U32.AND P0, PT, R17, R0, PT ;  /* 0x000000001100720c */ /* 0x000fda0003f06070 */
[----:B----4-:R-:W-:Y:S05]  /*67b0*/  @!P0 BRA `(.L_x_387) ;  /* 0xffffffec00ec8947 */ /* 0x010fea000383ffff */
[----:B------:R-:W-:Y:S05]  /*67c0*/  EXIT ;  /* 0x000000000000794d */ /* 0x000fea0003800000 */
.L_x_388:
        /* <DEDUP_REMOVED lines=11> */
.L_x_3391:


//--------------------- .text._ZN4vllm39rms_norm_dynamic_per_token_quant_kernelIN3c104HalfENS1_13Float8_e4m3fnELb1EEEvPT0_PfPKT_S9_PKffiiPS7_ --------------------------
	.section	.text._ZN4vllm39rms_norm_dynamic_per_token_quant_kernelIN3c104HalfENS1_13Float8_e4m3fnELb1EEEvPT0_PfPKT_S9_PKffiiPS7_,"ax",@progbits
	.align	128
        .global         _ZN4vllm39rms_norm_dynamic_per_token_quant_kernelIN3c104HalfENS1_13Float8_e4m3fnELb1EEEvPT0_PfPKT_S9_PKffiiPS7_
        .type           _ZN4vllm39rms_norm_dynamic_per_token_quant_kernelIN3c104HalfENS1_13Float8_e4m3fnELb1EEEvPT0_PfPKT_S9_PKffiiPS7_,@function
        .size           _ZN4vllm39rms_norm_dynamic_per_token_quant_kernelIN3c104HalfENS1_13Float8_e4m3fnELb1EEEvPT0_PfPKT_S9_PKffiiPS7_,(.L_x_3392 - _ZN4vllm39rms_norm_dynamic_per_token_quant_kernelIN3c104HalfENS1_13Float8_e4m3fnELb1EEEvPT0_PfPKT_S9_PKffiiPS7_)
        .other          _ZN4vllm39rms_norm_dynamic_per_token_quant_kernelIN3c104HalfENS1_13Float8_e4m3fnELb1EEEvPT0_PfPKT_S9_PKffiiPS7_,@"STO_CUDA_ENTRY STV_DEFAULT"
_ZN4vllm39rms_norm_dynamic_per_token_quant_kernelIN3c104HalfENS1_13Float8_e4m3fnELb1EEEvPT0_PfPKT_S9_PKffiiPS7_:
.text._ZN4vllm39rms_norm_dynamic_per_token_quant_kernelIN3c104HalfENS1_13Float8_e4m3fnELb1EEEvPT0_PfPKT_S9_PKffiiPS7_:
        /* <DEDUP_REMOVED lines=24> */
.L_x_392:
        /* <DEDUP_REMOVED lines=17> */
.L_x_391:
[----:B------:R-:W-:Y:S05]  /*0290*/  BSYNC B0 ;  /* 0x0000000000007941 */ /* 0x000fea0003800000 */
.L_x_390:
        /* <DEDUP_REMOVED lines=110> */
.L_x_394:
        /* <DEDUP_REMOVED lines=23> */
.L_x_397:
[----:B------:R-:W-:Y:S05]  /*0af0*/  BSYNC B1 ;  /* 0x0000000000017941 */ /* 0x000fea0003800000 */
.L_x_396:
        /* <DEDUP_REMOVED lines=46> */
.L_x_395:
[----:B------:R-:W-:Y:S05]  /*0de0*/  BSYNC B0 ;  /* 0x0000000000007941 */ /* 0x000fea0003800000 */
.L_x_393:
        /* <DEDUP_REMOVED lines=14> */
.L_x_399:
[----:B------:R-:W-:Y:S05]  /*0ed0*/  BSYNC B0 ;  /* 0x0000000000007941 */ /* 0x000fea0003800000 */
.L_x_398:
        /* <DEDUP_REMOVED lines=12> */
.L_x_402:
        /* <DEDUP_REMOVED lines=26> */
.L_x_401:
[----:B------:R-:W-:Y:S05]  /*1140*/  BSYNC B0 ;  /* 0x0000000000007941 */ /* 0x000fea0003800000 */
.L_x_400:
        /* <DEDUP_REMOVED lines=145> */
.L_x_404:
        /* <DEDUP_REMOVED lines=100> */
.L_x_405:
[----:B------:R-:W-:Y:S05]  /*20a0*/  BSYNC B0 ;  /* 0x0000000000007941 */ /* 0x000fea0003800000 */
.L_x_403:
        /* <DEDUP_REMOVED lines=10> */
.L_x_408:
[----:B01----:R-:W-:Y:S01]  /*2150*/  FMUL.FTZ R18, R18, 0.0022321429569274187088 ;  /* 0x3b12492512127820 */ /* 0x003fe20000410000 */
[----:B------:R-:W-:-:S04]  /*2160*/  IMAD.WIDE.U32 R4, R21, 0x4, R4 ;  /* 0x0000000415047825 */ /* 0x000fc800078e0004 */
[----:B------:R-:W-:-:S05]  /*2170*/  FMNMX.FTZ R7, R18, 4.3596542127488646656e-06, !PT ;  /* 0x3692492512077809 */ /* 0x000fca0007810000 */
[----:B------:R0:W-:Y:S04]  /*2180*/  STS [R16+0x14c], R7 ;  /* 0x00014c0710007388 */ /* 0x0001e80000000800 */
[----:B------:R0:W-:Y:S02]  /*2190*/  STG.E desc[UR6][R4.64], R7 ;  /* 0x0000000704007986 */ /* 0x0001e4000c101906 */
.L_x_407:
[----:B------:R-:W-:Y:S05]  /*21a0*/  BSYNC B0 ;  /* 0x0000000000007941 */ /* 0x000fea0003800000 */
.L_x_406:
        /* <DEDUP_REMOVED lines=9> */
.L_x_411:
        /* <DEDUP_REMOVED lines=14> */
[----:B-----5:R-:W-:Y:S02]  /*2320*/  HADD2.F32 R14, -RZ, R18.H0_H0 ;  /* 0x20000012ff0e7230 */ /* 0x020fe40000004100 */
[----:B--2---:R-:W-:-:S05]  /*2330*/  HADD2.F32 R13, -RZ, R13.H0_H0 ;  /* 0x2000000dff0d7230 */ /* 0x004fca0000004100 */
[----:B------:R-:W-:Y:S01]  /*2340*/  FADD.FTZ R14, R14, R13 ;  /* 0x0000000d0e0e7221 */ /* 0x000fe20000010000 */
[----:B---3--:R-:W-:-:S03]  /*2350*/  HADD2.F32 R16, -RZ, R8.H0_H0 ;  /* 0x20000008ff107230 */ /* 0x008fc60000004100 */
[-C--:B----4-:R-:W-:Y:S01]  /*2360*/  FMUL.FTZ R13, R17, R14.reuse ;  /* 0x0000000e110d7220 */ /* 0x090fe20000410000 */
[----:B------:R-:W-:-:S04]  /*2370*/  F2FP.F16.F32.PACK_AB R14, RZ, R14 ;  /* 0x0000000eff0e723e */ /* 0x000fc800000000ff */
[----:B------:R-:W-:-:S05]  /*2380*/  F2FP.F16.F32.PACK_AB R13, RZ, R13 ;  /* 0x0000000dff0d723e */ /* 0x000fca00000000ff */
        /* <DEDUP_REMOVED lines=20> */
.L_x_410:
[----:B------:R-:W-:Y:S05]  /*24d0*/  BSYNC B0 ;  /* 0x0000000000007941 */ /* 0x000fea0003800000 */
.L_x_409:
        /* <DEDUP_REMOVED lines=8> */
.L_x_389:
        /* <DEDUP_REMOVED lines=14> */
.L_x_414:
        /* <DEDUP_REMOVED lines=92> */
.L_x_413:
[----:B------:R-:W-:Y:S05]  /*2c00*/  BSYNC B0 ;  /* 0x0000000000007941 */ /* 0x000fea0003800000 */
.L_x_412:
        /* <DEDUP_REMOVED lines=109> */
.L_x_416:
        /* <DEDUP_REMOVED lines=23> */
.L_x_419:
[----:B------:R-:W-:Y:S05]  /*3450*/  BSYNC B1 ;  /* 0x0000000000017941 */ /* 0x000fea0003800000 */
.L_x_418:
        /* <DEDUP_REMOVED lines=45> */
.L_x_417:
[----:B------:R-:W-:Y:S05]  /*3730*/  BSYNC B0 ;  /* 0x0000000000007941 */ /* 0x000fea0003800000 */
.L_x_415:
        /* <DEDUP_REMOVED lines=11> */
.L_x_421:
[----:B------:R-:W-:Y:S05]  /*37f0*/  BSYNC B0 ;  /* 0x0000000000007941 */ /* 0x000fea0003800000 */
.L_x_420:
        /* <DEDUP_REMOVED lines=11> */
.L_x_424:
[----:B------:R-:W0:Y:S01]  /*38b0*/  LDC.64 R4, c[0x0][0x228] ;  /* 0x00008a00ff047b82 */ /* 0x000e220000000a00 */
[----:B------:R-:W-:-:S04]  /*38c0*/  IMAD.WIDE.U32 R10, R7, 0x8, R26 ;  /* 0x00000008070a7825 */ /* 0x000fc800078e001a */
[C---:B------:R-:W-:Y:S02]  /*38d0*/  IMAD.WIDE.U32 R8, R7.reuse, 0x8, R24 ;  /* 0x0000000807087825 */ /* 0x040fe400078e0018 */
[----:B------:R-:W3:Y:S04]  /*38e0*/  LDG.E.64.CONSTANT R10, desc[UR6][R10.64] ;  /* 0x000000060a0a7981 */ /* 0x000ee8000c1e9b00 */
[----:B------:R-:W4:Y:S01]  /*38f0*/  LDG.E.64 R8, desc[UR6][R8.64] ;  /* 0x0000000608087981 */ /* 0x000f22000c1e1b00 */
[----:B0-----:R-:W-:-:S06]  /*3900*/  IMAD.WIDE.U32 R12, R7, 0x8, R4 ;  /* 0x00000008070c7825 */ /* 0x001fcc00078e0004 */
[----:B------:R-:W5:Y:S01]  /*3910*/  LDG.E.64.CONSTANT R12, desc[UR6][R12.64] ;  /* 0x000000060c0c7981 */ /* 0x000f62000c1e9b00 */
[----:B------:R-:W-:-:S05]  /*3920*/  IMAD.IADD R7, R0, 0x1, R7 ;  /* 0x0000000100077824 */ /* 0x000fca00078e0207 */
[----:B------:R-:W-:Y:S01]  /*3930*/  ISETP.GE.U32.AND P2, PT, R7, R3, PT ;  /* 0x000000030700720c */ /* 0x000fe20003f46070 */
[--C-:B---3--:R-:W-:Y:S02]  /*3940*/  HADD2.F32 R14, -RZ, R10.reuse.H0_H0 ;  /* 0x2000000aff0e7230 */ /* 0x108fe40000004100 */
[----:B------:R-:W-:Y:S02]  /*3950*/  HADD2.F32 R15, -RZ, R10.H1_H1 ;  /* 0x3000000aff0f7230 */ /* 0x000fe40000004100 */
[--C-:B----4-:R-:W-:Y:S02]  /*3960*/  HADD2.F32 R17, -RZ, R8.reuse.H0_H0 ;  /* 0x20000008ff117230 */ /* 0x110fe40000004100 */
[----:B------:R-:W-:Y:S02]  /*3970*/  HADD2.F32 R18, -RZ, R8.H1_H1 ;  /* 0x30000008ff127230 */ /* 0x000fe40000004100 */
[----:B------:R-:W-:Y:S02]  /*3980*/  HADD2.F32 R8, -RZ, R9.H1_H1 ;  /* 0x30000009ff087230 */ /* 0x000fe40000004100 */
[----:B------:R-:W-:Y:S01]  /*3990*/  FADD.FTZ R17, R14, R17 ;  /* 0x000000110e117221 */ /* 0x000fe20000010000 */
[----:B------:R-:W-:-:S02]  /*39a0*/  HADD2.F32 R14, -RZ, R11.H0_H0 ;  /* 0x2000000bff0e7230 */ /* 0x000fc40000004100 */
[----:B------:R-:W-:Y:S01]  /*39b0*/  FADD.FTZ R15, R15, R18 ;  /* 0x000000120f0f7221 */ /* 0x000fe20000010000 */
[----:B------:R-:W-:Y:S02]  /*39c0*/  HADD2.F32 R11, -RZ, R11.H1_H1 ;  /* 0x3000000bff0b7230 */ /* 0x000fe40000004100 */
[C---:B--2---:R-:W-:Y:S01]  /*39d0*/  FMUL.FTZ R10, R16.reuse, R17 ;  /* 0x00000011100a7220 */ /* 0x044fe20000410000 */
[----:B------:R-:W-:Y:S02]  /*39e0*/  HADD2.F32 R17, -RZ, R9.H0_H0 ;  /* 0x20000009ff117230 */ /* 0x000fe40000004100 */
[----:B------:R-:W-:Y:S01]  /*39f0*/  FMUL.FTZ R15, R16, R15 ;  /* 0x0000000f100f7220 */ /* 0x000fe20000410000 */
[----:B------:R-:W-:Y:S01]  /*3a00*/  FADD.FTZ R11, R11, R8 ;  /* 0x000000080b0b7221 */ /* 0x000fe20000010000 */
[----:B------:R-:W-:Y:S01]  /*3a10*/  F2FP.F16.F32.PACK_AB R10, RZ, R10 ;  /* 0x0000000aff0a723e */ /* 0x000fe200000000ff */
[----:B------:R-:W-:Y:S02]  /*3a20*/  FADD.FTZ R17, R14, R17 ;  /* 0x000000110e117221 */ /* 0x000fe40000010000 */
[----:B------:R-:W-:Y:S01]  /*3a30*/  F2FP.F16.F32.PACK_AB R15, RZ, R15 ;  /* 0x0000000fff0f723e */ /* 0x000fe200000000ff */
[C---:B------:R-:W-:Y:S01]  /*3a40*/  FMUL.FTZ R11, R16.reuse, R11 ;  /* 0x0000000b100b7220 */ /* 0x040fe20000410000 */
[----:B------:R-:W-:Y:S01]  /*3a50*/  FMUL.FTZ R17, R16, R17 ;  /* 0x0000001110117220 */ /* 0x000fe20000410000 */
[----:B------:R-:W-:-:S02]  /*3a60*/  HADD2.F32 R10, -RZ, R10.H0_H0 ;  /* 0x2000000aff0a7230 */ /* 0x000fc40000004100 */
[--C-:B-----5:R-:W-:Y:S01]  /*3a70*/  HADD2.F32 R9, -RZ, R12.reuse.H0_H0 ;  /* 0x2000000cff097230 */ /* 0x120fe20000004100 */
[----:B------:R-:W-:Y:S01]  /*3a80*/  F2FP.F16.F32.PACK_AB R11, RZ, R11 ;  /* 0x0000000bff0b723e */ /* 0x000fe200000000ff */
[----:B------:R-:W-:Y:S01]  /*3a90*/  HADD2.F32 R15, -RZ, R15.H0_H0 ;  /* 0x2000000fff0f7230 */ /* 0x000fe20000004100 */
[----:B------:R-:W-:Y:S01]  /*3aa0*/  F2FP.F16.F32.PACK_AB R17, RZ, R17 ;  /* 0x00000011ff11723e */ /* 0x000fe200000000ff */
[----:B------:R-:W-:Y:S02]  /*3ab0*/  HADD2.F32 R12, -RZ, R12.H1_H1 ;  /* 0x3000000cff0c7230 */ /* 0x000fe40000004100 */
[----:B------:R-:W-:Y:S01]  /*3ac0*/  FMUL.FTZ R9, R10, R9 ;  /* 0x000000090a097220 */ /* 0x000fe20000410000 */
[----:B------:R-:W-:Y:S02]  /*3ad0*/  HADD2.F32 R8, -RZ, R13.H0_H0 ;  /* 0x2000000dff087230 */ /* 0x000fe40000004100 */
[----:B------:R-:W-:Y:S02]  /*3ae0*/  HADD2.F32 R17, -RZ, R17.H0_H0 ;  /* 0x20000011ff117230 */ /* 0x000fe40000004100 */
[----:B------:R-:W-:Y:S01]  /*3af0*/  FMUL.FTZ R12, R15, R12 ;  /* 0x0000000c0f0c7220 */ /* 0x000fe20000410000 */
        /* <DEDUP_REMOVED lines=37> */
[--C-:B----4-:R-:W-:Y:S02]  /*3d50*/  HADD2.F32 R9, -RZ, R12.reuse.H0_H0 ;  /* 0x2000000cff097230 */ /* 0x110fe40000004100 */
[----:B------:R-:W-:Y:S01]  /*3d60*/  FADD.FTZ R11, R11, R8 ;  /* 0x000000080b0b7221 */ /* 0x000fe20000010000 */
[----:B------:R-:W-:Y:S01]  /*3d70*/  F2FP.F16.F32.PACK_AB R10, RZ, R10 ;  /* 0x0000000aff0a723e */ /* 0x000fe200000000ff */
[----:B------:R-:W-:Y:S01]  /*3d80*/  FADD.FTZ R17, R14, R17 ;  /* 0x000000110e117221 */ /* 0x000fe20000010000 */
[----:B------:R-:W-:Y:S01]  /*3d90*/  F2FP.F16.F32.PACK_AB R15, RZ, R15 ;  /* 0x0000000fff0f723e */ /* 0x000fe200000000ff */
[----:B------:R-:W-:Y:S01]  /*3da0*/  FMUL.FTZ R11, R16, R11 ;  /* 0x0000000b100b7220 */ /* 0x000fe20000410000 */
[----:B------:R-:W-:-:S02]  /*3db0*/  HADD2.F32 R12, -RZ, R12.H1_H1 ;  /* 0x3000000cff0c7230 */ /* 0x000fc40000004100 */
[----:B------:R-:W-:Y:S01]  /*3dc0*/  FMUL.FTZ R17, R16, R17 ;  /* 0x0000001110117220 */ /* 0x000fe20000410000 */
[----:B------:R-:W-:Y:S02]  /*3dd0*/  HADD2.F32 R10, -RZ, R10.H0_H0 ;  /* 0x2000000aff0a7230 */ /* 0x000fe40000004100 */
[----:B------:R-:W-:Y:S01]  /*3de0*/  HADD2.F32 R15, -RZ, R15.H0_H0 ;  /* 0x2000000fff0f7230 */ /* 0x000fe20000004100 */
[----:B------:R-:W-:Y:S01]  /*3df0*/  F2FP.F16.F32.PACK_AB R11, RZ, R11 ;  /* 0x0000000bff0b723e */ /* 0x000fe200000000ff */
[----:B------:R-:W-:Y:S01]  /*3e00*/  HADD2.F32 R8, -RZ, R13.H0_H0 ;  /* 0x2000000dff087230 */ /* 0x000fe20000004100 */
[----:B------:R-:W-:Y:S01]  /*3e10*/  F2FP.F16.F32.PACK_AB R17, RZ, R17 ;  /* 0x00000011ff11723e */ /* 0x000fe200000000ff */
[----:B------:R-:W-:Y:S01]  /*3e20*/  FMUL.FTZ R9, R10, R9 ;  /* 0x000000090a097220 */ /* 0x000fe20000410000 */
[----:B------:R-:W-:Y:S01]  /*3e30*/  FMUL.FTZ R12, R15, R12 ;  /* 0x0000000c0f0c7220 */ /* 0x000fe20000410000 */
[----:B------:R-:W-:Y:S02]  /*3e40*/  HADD2.F32 R11, -RZ, R11.H0_H0 ;  /* 0x2000000bff0b7230 */ /* 0x000fe40000004100 */
[----:B------:R-:W-:Y:S01]  /*3e50*/  HADD2.F32 R17, -RZ, R17.H0_H0 ;  /* 0x20000011ff117230 */ /* 0x000fe20000004100 */
[----:B------:R-:W-:Y:S01]  /*3e60*/  F2FP.F16.F32.PACK_AB R9, RZ, R9 ;  /* 0x00000009ff09723e */ /* 0x000fe200000000ff */
[----:B------:R-:W-:Y:S01]  /*3e70*/  HADD2.F32 R10, -RZ, R13.H1_H1 ;  /* 0x3000000dff0a7230 */ /* 0x000fe20000004100 */
[----:B------:R-:W-:-:S02]  /*3e80*/  F2FP.F16.F32.PACK_AB R12, RZ, R12 ;  /* 0x0000000cff0c723e */ /* 0x000fc400000000ff */
[----:B------:R-:W-:Y:S01]  /*3e90*/  FMUL.FTZ R8, R17, R8 ;  /* 0x0000000811087220 */ /* 0x000fe20000410000 */
[----:B------:R-:W-:Y:S02]  /*3ea0*/  HADD2.F32 R9, -RZ, R9.H0_H0 ;  /* 0x20000009ff097230 */ /* 0x000fe40000004100 */
[----:B------:R-:W-:Y:S01]  /*3eb0*/  FMUL.FTZ R10, R11, R10 ;  /* 0x0000000a0b0a7220 */ /* 0x000fe20000410000 */
[----:B------:R-:W-:Y:S01]  /*3ec0*/  HADD2.F32 R12, -RZ, R12.H0_H0 ;  /* 0x2000000cff0c7230 */ /* 0x000fe20000004100 */
[----:B------:R-:W-:Y:S02]  /*3ed0*/  F2FP.F16.F32.PACK_AB R8, RZ, R8 ;  /* 0x00000008ff08723e */ /* 0x000fe400000000ff */
        /* <DEDUP_REMOVED lines=92> */
[--C-:B------:R-:W-:Y:S01]  /*44a0*/  HADD2.F32 R8, -RZ, R5.reuse.H0_H0 ;  /* 0x20000005ff087230 */ /* 0x100fe20000004100 */
[----:B------:R-:W-:Y:S01]  /*44b0*/  F2FP.F16.F32.PACK_AB R15, RZ, R15 ;  /* 0x0000000fff0f723e */ /* 0x000fe200000000ff */
[----:B------:R-:W-:Y:S01]  /*44c0*/  FMUL.FTZ R9, R10, R9 ;  /* 0x000000090a097220 */ /* 0x000fe20000410000 */
[----:B------:R-:W-:Y:S01]  /*44d0*/  FMUL.FTZ R4, R13, R4 ;  /* 0x000000040d047220 */ /* 0x000fe20000410000 */
[----:B------:R-:W-:Y:S02]  /*44e0*/  HADD2.F32 R10, -RZ, R5.H1_H1 ;  /* 0x30000005ff0a7230 */ /* 0x000fe40000004100 */
[----:B------:R-:W-:Y:S01]  /*44f0*/  HADD2.F32 R15, -RZ, R15.H0_H0 ;  /* 0x2000000fff0f7230 */ /* 0x000fe20000004100 */
[----:B------:R-:W-:Y:S01]  /*4500*/  F2FP.F16.F32.PACK_AB R9, RZ, R9 ;  /* 0x00000009ff09723e */ /* 0x000fe200000000ff */
[----:B------:R-:W-:Y:S01]  /*4510*/  HADD2.F32 R11, -RZ, R11.H0_H0 ;  /* 0x2000000bff0b7230 */ /* 0x000fe20000004100 */
        /* <DEDUP_REMOVED lines=14> */
.L_x_423:
[----:B------:R-:W-:Y:S05]  /*4600*/  BSYNC B0 ;  /* 0x0000000000007941 */ /* 0x000fea0003800000 */
.L_x_422:
        /* <DEDUP_REMOVED lines=150> */
.L_x_426:
        /* <DEDUP_REMOVED lines=105> */
.L_x_427:
[----:B------:R-:W-:Y:S05]  /*5600*/  BSYNC B0 ;  /* 0x0000000000007941 */ /* 0x000fea0003800000 */
.L_x_425:
        /* <DEDUP_REMOVED lines=20> */
.L_x_429:
[----:B------:R-:W-:Y:S05]  /*5750*/  BSYNC B0 ;  /* 0x0000000000007941 */ /* 0x000fea0003800000 */
.L_x_428:
[----:B------:R-:W5:Y:S08]  /*5760*/  S2UR UR5, SR_CgaCtaId ;  /* 0x00000000000579c3 */ /* 0x000f700000008800 */
[----:B------:R-:W-:Y:S01]  /*5770*/  BAR.SYNC.DEFER_BLOCKING 0x0 ;  /* 0x0000000000007b1d */ /* 0x000fe20000010000 */
[----:B------:R-:W-:-:S05]  /*5780*/  ISETP.GE.U32.AND P1, PT, R17, R3, PT ;  /* 0x000000031100720c */ /* 0x000fca0003f26070 */
[----:B------:R-:W-:Y:S01]  /*5790*/  ULDC.64 UR8, c[0x0][0x210] ;  /* 0x0000840000087ab9 */ /* 0x000fe20000000a00 */
[----:B------:R-:W-:Y:S01]  /*57a0*/  UMOV UR4, 0x400 ;  /* 0x0000040000047882 */ /* 0x000fe20000000000 */
[----:B------:R-:W-:-:S04]  /*57b0*/  IADD3 R22, P0, R22, UR8, RZ ;  /* 0x0000000816167c10 */ /* 0x000fc8000ff1e0ff */
[----:B----4-:R-:W-:Y:S01]  /*57c0*/  IADD3.X R6, R2, UR9, RZ, P0, !PT ;  /* 0x0000000902067c10 */ /* 0x010fe200087fe4ff */
[----:B-----5:R-:W-:Y:S01]  /*57d0*/  ULEA UR4, UR5, UR4, 0x18 ;  /* 0x0000000405047291 */ /* 0x020fe2000f8ec03f */
[----:B------:R-:W-:Y:S11]  /*57e0*/  @P1 EXIT ;  /* 0x000000000000194d */ /* 0x000ff60003800000 */
[----:B------:R-:W4:Y:S02]  /*57f0*/  LDS R7, [UR4+0xa4] ;  /* 0x0000a404ff077984 */ /* 0x000f240008000800 */
.L_x_462:
[----:B0-----:R-:W5:Y:S01]  /*5800*/  LDC.64 R4, c[0x0][0x228] ;  /* 0x00008a00ff047b82 */ /* 0x001f620000000a00 */
[----:B------:R-:W-:-:S04]  /*5810*/  IMAD.WIDE.U32 R20, R17, 0x8, R26 ;  /* 0x0000000811147825 */ /* 0x000fc800078e001a */
[C---:B------:R-:W-:Y:S01]  /*5820*/  IMAD.WIDE.U32 R10, R17.reuse, 0x8, R24 ;  /* 0x00000008110a7825 */ /* 0x040fe200078e0018 */
[----:B0--3--:R-:W3:Y:S04]  /*5830*/  LDG.E.64.CONSTANT R12, desc[UR6][R20.64] ;  /* 0x00000006140c7981 */ /* 0x009ee8000c1e9b00 */
[----:B------:R-:W2:Y:S01]  /*5840*/  LDG.E.64 R14, desc[UR6][R10.64] ;  /* 0x000000060a0e7981 */ /* 0x000ea2000c1e1b00 */
[----:B-----5:R-:W-:-:S06]  /*5850*/  IMAD.WIDE.U32 R8, R17, 0x8, R4 ;  /* 0x0000000811087825 */ /* 0x020fcc00078e0004 */
[----:B------:R-:W5:Y:S01]  /*5860*/  LDG.E.64.CONSTANT R8, desc[UR6][R8.64] ;  /* 0x0000000608087981 */ /* 0x000f62000c1e9b00 */
[----:B------:R-:W-:Y:S01]  /*5870*/  BSSY B0, `(.L_x_430) ;  /* 0x0000042000007945 */ /* 0x000fe20003800000 */
[--C-:B---3--:R-:W-:Y:S02]  /*5880*/  HADD2.F32 R19, -RZ, R12.reuse.H0_H0 ;  /* 0x2000000cff137230 */ /* 0x108fe40000004100 */
[----:B------:R-:W-:Y:S02]  /*5890*/  HADD2.F32 R12, -RZ, R12.H1_H1 ;  /* 0x3000000cff0c7230 */ /* 0x000fe40000004100 */
[--C-:B--2---:R-:W-:Y:S02]  /*58a0*/  HADD2.F32 R23, -RZ, R14.reuse.H1_H1 ;  /* 0x3000000eff177230 */ /* 0x104fe40000004100 */
[----:B------:R-:W-:Y:S02]  /*58b0*/  HADD2.F32 R2, -RZ, R14.H0_H0 ;  /* 0x2000000eff027230 */ /* 0x000fe40000004100 */
[----:B------:R-:W-:-:S02]  /*58c0*/  HADD2.F32 R21, -RZ, R15.H0_H0 ;  /* 0x2000000fff157230 */ /* 0x000fc40000004100 */
[----:B------:R-:W-:Y:S01]  /*58d0*/  FADD.FTZ R12, R12, R23 ;  /* 0x000000170c0c7221 */ /* 0x000fe20000010000 */
[----:B------:R-:W-:Y:S01]  /*58e0*/  FADD.FTZ R19, R19, R2 ;  /* 0x0000000213137221 */ /* 0x000fe20000010000 */
[--C-:B------:R-:W-:Y:S02]  /*58f0*/  HADD2.F32 R2, -RZ, R13.reuse.H0_H0 ;  /* 0x2000000dff027230 */ /* 0x100fe40000004100 */
[C---:B------:R-:W-:Y:S01]  /*5900*/  FMUL.FTZ R18, R16.reuse, R12 ;  /* 0x0000000c10127220 */ /* 0x040fe20000410000 */
[----:B------:R-:W-:Y:S02]  /*5910*/  HADD2.F32 R13, -RZ, R13.H1_H1 ;  /* 0x3000000dff0d7230 */ /* 0x000fe40000004100 */
[-C--:B------:R-:W-:Y:S01]  /*5920*/  FMUL.FTZ R14, R16, R19.reuse ;  /* 0x00000013100e7220 */ /* 0x080fe20000410000 */
[----:B------:R-:W-:Y:S01]  /*5930*/  F2FP.F16.F32.PACK_AB R12, R12, R19 ;  /* 0x000000130c0c723e */ /* 0x000fe200000000ff */
[----:B------:R-:W-:Y:S01]  /*5940*/  FADD.FTZ R21, R2, R21 ;  /* 0x0000001502157221 */ /* 0x000fe20000010000 */
[----:B------:R-:W-:Y:S01]  /*5950*/  F2FP.F16.F32.PACK_AB R18, RZ, R18 ;  /* 0x00000012ff12723e */ /* 0x000fe200000000ff */
[----:B------:R-:W-:Y:S01]  /*5960*/  HADD2.F32 R2, -RZ, R15.H1_H1 ;  /* 0x3000000fff027230 */ /* 0x000fe20000004100 */
[----:B------:R-:W-:-:S03]  /*5970*/  F2FP.F16.F32.PACK_AB R14, RZ, R14 ;  /* 0x0000000eff0e723e */ /* 0x000fc600000000ff */
[----:B------:R-:W-:Y:S02]  /*5980*/  HADD2.F32 R18, -RZ, R18.H0_H0 ;  /* 0x20000012ff127230 */ /* 0x000fe40000004100 */
[----:B------:R-:W-:Y:S01]  /*5990*/  FADD.FTZ R13, R13, R2 ;  /* 0x000000020d0d7221 */ /* 0x000fe20000010000 */
[----:B-----5:R-:W-:Y:S01]  /*59a0*/  HADD2.F32 R23, -RZ, R8.H1_H1 ;  /* 0x30000008ff177230 */ /* 0x020fe20000004100 */
[----:B----4-:R-:W0:Y:S01]  /*59b0*/  MUFU.RCP R2, R7 ;  /* 0x0000000700027308 */ /* 0x010e220000001000 */
[----:B------:R-:W-:Y:S02]  /*59c0*/  HADD2.F32 R14, -RZ, R14.H0_H0 ;  /* 0x2000000eff0e7230 */ /* 0x000fe40000004100 */
[----:B------:R-:W-:Y:S02]  /*59d0*/  HADD2.F32 R15, -RZ, R8.H0_H0 ;  /* 0x20000008ff0f7230 */ /* 0x000fe40000004100 */
[----:B------:R-:W-:Y:S01]  /*59e0*/  FMUL.FTZ R8, R18, R23 ;  /* 0x0000001712087220 */ /* 0x000fe20000410000 */
[----:B------:R-:W-:Y:S01]  /*59f0*/  FMUL.FTZ R18, R16, R13 ;  /* 0x0000000d10127220 */ /* 0x000fe20000410000 */
[----:B------:R-:W-:Y:S01]  /*5a00*/  F2FP.F16.F32.PACK_AB R13, R13, R21 ;  /* 0x000000150d0d723e */ /* 0x000fe200000000ff */
[----:B------:R-:W-:Y:S01]  /*5a10*/  FMUL.FTZ R14, R14, R15 ;  /* 0x0000000f0e0e7220 */ /* 0x000fe20000410000 */
[----:B------:R-:W-:-:S02]  /*5a20*/  FMUL.FTZ R15, R16, R21 ;  /* 0x00000015100f7220 */ /* 0x000fc40000410000 */
[----:B------:R-:W-:Y:S01]  /*5a30*/  F2FP.F16.F32.PACK_AB R20, RZ, R18 ;  /* 0x00000012ff14723e */ /* 0x000fe200000000ff */
[----:B------:R-:W-:Y:S01]  /*5a40*/  HADD2.F32 R21, -RZ, R9.H0_H0 ;  /* 0x20000009ff157230 */ /* 0x000fe20000004100 */
[----:B------:R2:W-:Y:S01]  /*5a50*/  STG.E.64 desc[UR6][R10.64], R12 ;  /* 0x0000000c0a007986 */ /* 0x0005e2000c101b06 */
[----:B------:R-:W-:Y:S02]  /*5a60*/  F2FP.F16.F32.PACK_AB R18, RZ, R14 ;  /* 0x0000000eff12723e */ /* 0x000fe400000000ff */
[----:B------:R-:W-:Y:S02]  /*5a70*/  F2FP.F16.F32.PACK_AB R15, RZ, R15 ;  /* 0x0000000fff0f723e */ /* 0x000fe400000000ff */
[----:B------:R-:W-:Y:S01]  /*5a80*/  F2FP.F16.F32.PACK_AB R8, RZ, R8 ;  /* 0x00000008ff08723e */ /* 0x000fe200000000ff */
[----:B------:R-:W-:Y:S02]  /*5a90*/  HADD2.F32 R19, -RZ, R18.H0_H0 ;  /* 0x20000012ff137230 */ /* 0x000fe40000004100 */
[----:B------:R-:W-:-:S02]  /*5aa0*/  HADD2.F32 R14, -RZ, R15.H0_H0 ;  /* 0x2000000fff0e7230 */ /* 0x000fc40000004100 */
[----:B------:R-:W-:Y:S02]  /*5ab0*/  HADD2.F32 R15, -RZ, R20.H0_H0 ;  /* 0x20000014ff0f7230 */ /* 0x000fe40000004100 */
[----:B0-----:R-:W-:Y:S01]  /*5ac0*/  FMUL.FTZ R19, R19, R2 ;  /* 0x0000000213137220 */ /* 0x001fe20000410000 */
[----:B------:R-:W-:Y:S02]  /*5ad0*/  HADD2.F32 R18, -RZ, R9.H1_H1 ;  /* 0x30000009ff127230 */ /* 0x000fe40000004100 */
[----:B------:R-:W-:Y:S02]  /*5ae0*/  FMUL.FTZ R21, R14, R21 ;  /* 0x000000150e157220 */ /* 0x000fe40000410000 */
[----:B------:R-:W-:Y:S01]  /*5af0*/  FMNMX.FTZ R14, R19, 448, PT ;  /* 0x43e00000130e7809 */ /* 0x000fe20003810000 */
[----:B------:R-:W-:Y:S02]  /*5b00*/  FMUL.FTZ R15, R15, R18 ;  /* 0x000000120f0f7220 */ /* 0x000fe40000410000 */
[----:B------:R-:W-:Y:S01]  /*5b10*/  F2FP.F16.F32.PACK_AB R21, RZ, R21 ;  /* 0x00000015ff15723e */ /* 0x000fe200000000ff */
[----:B------:R-:W-:Y:S01]  /*5b20*/  IMAD.MOV.U32 R18, RZ, RZ, 0x7f ;  /* 0x0000007fff127424 */ /* 0x000fe200078e00ff */
[----:B------:R-:W-:-:S02]  /*5b30*/  FMNMX.FTZ R14, R14, -448, !PT ;  /* 0xc3e000000e0e7809 */ /* 0x000fc40007810000 */
[----:B--2---:R-:W-:Y:S01]  /*5b40*/  F2FP.F16.F32.PACK_AB R11, RZ, R15 ;  /* 0x0000000fff0b723e */ /* 0x004fe200000000ff */
[----:B------:R-:W-:Y:S01]  /*5b50*/  HADD2.F32 R15, -RZ, R8.H0_H0 ;  /* 0x20000008ff0f7230 */ /* 0x000fe20000004100 */
[----:B------:R-:W-:Y:S01]  /*5b60*/  LOP3.LUT R9, R14, 0x7fffffff, RZ, 0xc0, !PT ;  /* 0x7fffffff0e097812 */ /* 0x000fe200078ec0ff */
[----:B------:R-:W-:Y:S02]  /*5b70*/  HADD2.F32 R21, -RZ, R21.H0_H0 ;  /* 0x20000015ff157230 */ /* 0x000fe40000004100 */
[----:B------:R-:W-:Y:S01]  /*5b80*/  HADD2.F32 R19, -RZ, R11.H0_H0 ;  /* 0x2000000bff137230 */ /* 0x000fe20000004100 */
[----:B------:R-:W-:Y:S01]  /*5b90*/  ISETP.GT.U32.AND P0, PT, R9, 0x43efffff, PT ;  /* 0x43efffff0900780c */ /* 0x000fe20003f04070 */
[-C--:B------:R-:W-:Y:S01]  /*5ba0*/  FMUL.FTZ R15, R15, R2.reuse ;  /* 0x000000020f0f7220 */ /* 0x080fe20000410000 */
[-C--:B------:R-:W-:Y:S01]  /*5bb0*/  FMUL.FTZ R21, R21, R2.reuse ;  /* 0x0000000215157220 */ /* 0x080fe20000410000 */
[----:B------:R-:W-:Y:S02]  /*5bc0*/  IMAD.MOV.U32 R8, RZ, RZ, 0x7f ;  /* 0x0000007fff087424 */ /* 0x000fe400078e00ff */
[----:B------:R-:W-:Y:S01]  /*5bd0*/  FMUL.FTZ R19, R19, R2 ;  /* 0x0000000213137220 */ /* 0x000fe20000410000 */
[----:B------:R-:W-:-:S02]  /*5be0*/  FMNMX.FTZ R13, R15, 448, PT ;  /* 0x43e000000f0d7809 */ /* 0x000fc40003810000 */
[----:B------:R-:W-:Y:S02]  /*5bf0*/  FMNMX.FTZ R21, R21, 448, PT ;  /* 0x43e0000015157809 */ /* 0x000fe40003810000 */
[----:B------:R-:W-:-:S03]  /*5c00*/  FMNMX.FTZ R19, R19, 448, PT ;  /* 0x43e0000013137809 */ /* 0x000fc60003810000 */
        /* <DEDUP_REMOVED lines=8> */
.L_x_431:
[----:B------:R-:W-:Y:S05]  /*5c90*/  BSYNC B0 ;  /* 0x0000000000007941 */ /* 0x000fea0003800000 */
.L_x_430:
        /* <DEDUP_REMOVED lines=24> */
.L_x_433:
[----:B------:R-:W-:Y:S05]  /*5e20*/  BSYNC B0 ;  /* 0x0000000000007941 */ /* 0x000fea0003800000 */
.L_x_432:
        /* <DEDUP_REMOVED lines=13> */
.L_x_435:
[----:B------:R-:W-:Y:S05]  /*5f00*/  BSYNC B0 ;  /* 0x0000000000007941 */ /* 0x000fea0003800000 */
.L_x_434:
        /* <DEDUP_REMOVED lines=12> */
.L_x_437:
[----:B------:R-:W-:Y:S05]  /*5fd0*/  BSYNC B0 ;  /* 0x0000000000007941 */ /* 0x000fea0003800000 */
.L_x_436:
        /* <DEDUP_REMOVED lines=10> */
[----:B-1----:R-:W-:-:S04]  /*6080*/  IMAD.WIDE.U32 R28, R19, 0x8, R26 ;  /* 0x00000008131c7825 */ /* 0x002fc800078e001a */
[C---:B0-----:R-:W-:Y:S01]  /*6090*/  IMAD.WIDE.U32 R10, R19.reuse, 0x8, R24 ;  /* 0x00000008130a7825 */ /* 0x041fe200078e0018 */
[----:B------:R-:W2:Y:S04]  /*60a0*/  LDG.E.64.CONSTANT R8, desc[UR6][R28.64] ;  /* 0x000000061c087981 */ /* 0x000ea8000c1e9b00 */
[----:B------:R-:W3:Y:S01]  /*60b0*/  LDG.E.64 R12, desc[UR6][R10.64] ;  /* 0x000000060a0c7981 */ /* 0x000ee2000c1e1b00 */
[----:B------:R-:W-:-:S06]  /*60c0*/  IMAD.WIDE.U32 R14, R19, 0x8, R4 ;  /* 0x00000008130e7825 */ /* 0x000fcc00078e0004 */
[----:B------:R-:W4:Y:S01]  /*60d0*/  LDG.E.64.CONSTANT R14, desc[UR6][R14.64] ;  /* 0x000000060e0e7981 */ /* 0x000f22000c1e9b00 */
[----:B------:R-:W-:Y:S01]  /*60e0*/  BSSY B0, `(.L_x_438) ;  /* 0x0000041000007945 */ /* 0x000fe20003800000 */
[--C-:B--2---:R-:W-:Y:S02]  /*60f0*/  HADD2.F32 R21, -RZ, R8.reuse.H0_H0 ;  /* 0x20000008ff157230 */ /* 0x104fe40000004100 */
[----:B------:R-:W-:Y:S02]  /*6100*/  HADD2.F32 R8, -RZ, R8.H1_H1 ;  /* 0x30000008ff087230 */ /* 0x000fe40000004100 */
[--C-:B---3--:R-:W-:Y:S02]  /*6110*/  HADD2.F32 R18, -RZ, R12.reuse.H0_H0 ;  /* 0x2000000cff127230 */ /* 0x108fe40000004100 */
[----:B------:R-:W-:Y:S02]  /*6120*/  HADD2.F32 R17, -RZ, R12.H1_H1 ;  /* 0x3000000cff117230 */ /* 0x000fe40000004100 */
[----:B------:R-:W-:-:S02]  /*6130*/  HADD2.F32 R20, -RZ, R13.H0_H0 ;  /* 0x2000000dff147230 */ /* 0x000fc40000004100 */
[----:B------:R-:W-:Y:S01]  /*6140*/  FADD.FTZ R21, R21, R18 ;  /* 0x0000001215157221 */ /* 0x000fe20000010000 */
[----:B------:R-:W-:Y:S01]  /*6150*/  FADD.FTZ R8, R8, R17 ;  /* 0x0000001108087221 */ /* 0x000fe20000010000 */
[--C-:B------:R-:W-:Y:S02]  /*6160*/  HADD2.F32 R17, -RZ, R9.reuse.H0_H0 ;  /* 0x20000009ff117230 */ /* 0x100fe40000004100 */
[C---:B------:R-:W-:Y:S01]  /*6170*/  FMUL.FTZ R18, R16.reuse, R21 ;  /* 0x0000001510127220 */ /* 0x040fe20000410000 */
[----:B------:R-:W-:Y:S02]  /*6180*/  HADD2.F32 R9, -RZ, R9.H1_H1 ;  /* 0x30000009ff097230 */ /* 0x000fe40000004100 */
[----:B------:R-:W-:Y:S01]  /*6190*/  FMUL.FTZ R12, R16, R8 ;  /* 0x00000008100c7220 */ /* 0x000fe20000410000 */
[--C-:B----4-:R-:W-:Y:S02]  /*61a0*/  HADD2.F32 R23, -RZ, R14.reuse.H1_H1 ;  /* 0x3000000eff177230 */ /* 0x110fe40000004100 */
[----:B------:R-:W-:Y:S01]  /*61b0*/  FADD.FTZ R17, R17, R20 ;  /* 0x0000001411117221 */ /* 0x000fe20000010000 */
[----:B------:R-:W-:Y:S01]  /*61c0*/  F2FP.F16.F32.PACK_AB R18, RZ, R18 ;  /* 0x00000012ff12723e */ /* 0x000fe200000000ff */
[----:B------:R-:W-:Y:S01]  /*61d0*/  HADD2.F32 R20, -RZ, R13.H1_H1 ;  /* 0x3000000dff147230 */ /* 0x000fe20000004100 */
[----:B------:R-:W-:Y:S01]  /*61e0*/  F2FP.F16.F32.PACK_AB R12, RZ, R12 ;  /* 0x0000000cff0c723e */ /* 0x000fe200000000ff */
[----:B------:R-:W-:-:S02]  /*61f0*/  HADD2.F32 R13, -RZ, R14.H0_H0 ;  /* 0x2000000eff0d7230 */ /* 0x000fc40000004100 */
[----:B------:R-:W-:Y:S01]  /*6200*/  FMUL.FTZ R14, R16, R17 ;  /* 0x00000011100e7220 */ /* 0x000fe20000410000 */
[----:B------:R-:W-:Y:S02]  /*6210*/  HADD2.F32 R18, -RZ, R18.H0_H0 ;  /* 0x20000012ff127230 */ /* 0x000fe40000004100 */
[----:B------:R-:W-:Y:S01]  /*6220*/  FADD.FTZ R9, R9, R20 ;  /* 0x0000001409097221 */ /* 0x000fe20000010000 */
[----:B------:R-:W-:Y:S01]  /*6230*/  F2FP.F16.F32.PACK_AB R8, R8, R21 ;  /* 0x000000150808723e */ /* 0x000fe200000000ff */
[----:B------:R-:W-:Y:S01]  /*6240*/  HADD2.F32 R12, -RZ, R12.H0_H0 ;  /* 0x2000000cff0c7230 */ /* 0x000fe20000004100 */
[----:B------:R-:W-:Y:S01]  /*6250*/  F2FP.F16.F32.PACK_AB R14, RZ, R14 ;  /* 0x0000000eff0e723e */ /* 0x000fe200000000ff */
[----:B------:R-:W-:Y:S01]  /*6260*/  FMUL.FTZ R13, R18, R13 ;  /* 0x0000000d120d7220 */ /* 0x000fe20000410000 */
[----:B------:R-:W-:Y:S01]  /*6270*/  FMUL.FTZ R18, R16, R9 ;  /* 0x0000000910127220 */ /* 0x000fe20000410000 */
[----:B------:R-:W-:Y:S01]  /*6280*/  F2FP.F16.F32.PACK_AB R9, R9, R17 ;  /* 0x000000110909723e */ /* 0x000fe200000000ff */
[----:B------:R-:W-:-:S03]  /*6290*/  FMUL.FTZ R12, R12, R23 ;  /* 0x000000170c0c7220 */ /* 0x000fc60000410000 */
[----:B------:R-:W-:Y:S01]  /*62a0*/  F2FP.F16.F32.PACK_AB R20, RZ, R18 ;  /* 0x00000012ff14723e */ /* 0x000fe200000000ff */
[----:B------:R0:W-:Y:S01]  /*62b0*/  STG.E.64 desc[UR6][R10.64], R8 ;  /* 0x000000080a007986 */ /* 0x0001e2000c101b06 */
[----:B------:R-:W-:Y:S01]  /*62c0*/  F2FP.F16.F32.PACK_AB R18, RZ, R13 ;  /* 0x0000000dff12723e */ /* 0x000fe200000000ff */
[----:B------:R-:W-:Y:S02]  /*62d0*/  HADD2.F32 R13, -RZ, R14.H0_H0 ;  /* 0x2000000eff0d7230 */ /* 0x000fe40000004100 */
[----:B------:R-:W-:Y:S02]  /*62e0*/  HADD2.F32 R14, -RZ, R20.H0_H0 ;  /* 0x20000014ff0e7230 */ /* 0x000fe40000004100 */
[----:B------:R-:W-:Y:S02]  /*62f0*/  HADD2.F32 R21, -RZ, R18.H0_H0 ;  /* 0x20000012ff157230 */ /* 0x000fe40000004100 */
[--C-:B------:R-:W-:Y:S02]  /*6300*/  HADD2.F32 R18, -RZ, R15.reuse.H0_H0 ;  /* 0x2000000fff127230 */ /* 0x100fe40000004100 */
[----:B------:R-:W-:-:S02]  /*6310*/  HADD2.F32 R15, -RZ, R15.H1_H1 ;  /* 0x3000000fff0f7230 */ /* 0x000fc40000004100 */
[----:B------:R-:W-:Y:S01]  /*6320*/  FMUL.FTZ R21, R21, R2 ;  /* 0x0000000215157220 */ /* 0x000fe20000410000 */
[----:B------:R-:W-:Y:S01]  /*6330*/  FMUL.FTZ R13, R13, R18 ;  /* 0x000000120d0d7220 */ /* 0x000fe20000410000 */
[----:B0-----:R-:W-:Y:S01]  /*6340*/  F2FP.F16.F32.PACK_AB R11, RZ, R12 ;  /* 0x0000000cff0b723e */ /* 0x001fe200000000ff */
[----:B------:R-:W-:Y:S02]  /*6350*/  FMUL.FTZ R14, R14, R15 ;  /* 0x0000000f0e0e7220 */ /* 0x000fe40000410000 */
[----:B------:R-:W-:Y:S01]  /*6360*/  FMNMX.FTZ R21, R21, 448, PT ;  /* 0x43e0000015157809 */ /* 0x000fe20003810000 */
[----:B------:R-:W-:Y:S01]  /*6370*/  IMAD.MOV.U32 R8, RZ, RZ, 0x7f ;  /* 0x0000007fff087424 */ /* 0x000fe200078e00ff */
[----:B------:R-:W-:Y:S01]  /*6380*/  F2FP.F16.F32.PACK_AB R13, RZ, R13 ;  /* 0x0000000dff0d723e */ /* 0x000fe200000000ff */
[----:B------:R-:W-:Y:S01]  /*6390*/  HADD2.F32 R15, -RZ, R11.H0_H0 ;  /* 0x2000000bff0f7230 */ /* 0x000fe20000004100 */
[----:B------:R-:W-:Y:S02]  /*63a0*/  FMNMX.FTZ R12, R21, -448, !PT ;  /* 0xc3e00000150c7809 */ /* 0x000fe40007810000 */
[----:B------:R-:W-:Y:S01]  /*63b0*/  F2FP.F16.F32.PACK_AB R14, RZ, R14 ;  /* 0x0000000eff0e723e */ /* 0x000fe200000000ff */
[----:B------:R-:W-:Y:S01]  /*63c0*/  HADD2.F32 R17, -RZ, R13.H0_H0 ;  /* 0x2000000dff117230 */ /* 0x000fe20000004100 */
[----:B------:R-:W-:Y:S01]  /*63d0*/  LOP3.LUT R13, R12, 0x7fffffff, RZ, 0xc0, !PT ;  /* 0x7fffffff0c0d7812 */ /* 0x000fe200078ec0ff */
[----:B------:R-:W-:-:S02]  /*63e0*/  FMUL.FTZ R15, R15, R2 ;  /* 0x000000020f0f7220 */ /* 0x000fc40000410000 */
[----:B------:R-:W-:Y:S01]  /*63f0*/  HADD2.F32 R21, -RZ, R14.H0_H0 ;  /* 0x2000000eff157230 */ /* 0x000fe20000004100 */
[----:B------:R-:W-:Y:S01]  /*6400*/  ISETP.GT.U32.AND P0, PT, R13, 0x43efffff, PT ;  /* 0x43efffff0d00780c */ /* 0x000fe20003f04070 */
[-C--:B------:R-:W-:Y:S01]  /*6410*/  FMUL.FTZ R17, R17, R2.reuse ;  /* 0x0000000211117220 */ /* 0x080fe20000410000 */
[----:B------:R-:W-:Y:S02]  /*6420*/  FMNMX.FTZ R15, R15, 448, PT ;  /* 0x43e000000f0f7809 */ /* 0x000fe40003810000 */
[----:B------:R-:W-:Y:S02]  /*6430*/  FMUL.FTZ R21, R21, R2 ;  /* 0x0000000215157220 */ /* 0x000fe40000410000 */
[----:B------:R-:W-:Y:S01]  /*6440*/  FMNMX.FTZ R10, R17, 448, PT ;  /* 0x43e00000110a7809 */ /* 0x000fe20003810000 */
[----:B------:R-:W-:Y:S02]  /*6450*/  IMAD.MOV.U32 R17, RZ, RZ, 0x7f ;  /* 0x0000007fff117424 */ /* 0x000fe400078e00ff */
[----:B------:R-:W-:-:S04]  /*6460*/  FMNMX.FTZ R21, R21, 448, PT ;  /* 0x43e0000015157809 */ /* 0x000fc80003810000 */
        /* <DEDUP_REMOVED lines=8> */
.L_x_439:
[----:B------:R-:W-:Y:S05]  /*64f0*/  BSYNC B0 ;  /* 0x0000000000007941 */ /* 0x000fea0003800000 */
.L_x_438:
[----:B------:R-:W-:Y:S01]  /*6500*/  FMNMX.FTZ R13, R15, -448, !PT ;  /* 0xc3e000000f0d7809 */ /* 0x000fe20007810000 */
[----:B------:R-:W-:Y:S01]  /*6510*/  BSSY B0, `(.L_x_440) ;  /* 0x0000017000007945 */ /* 0x000fe20003800000 */
[----:B------:R-:W-:Y:S02]  /*6520*/  FMNMX.FTZ R9, R10, -448, !PT ;  /* 0xc3e000000a097809 */ /* 0x000fe40007810000 */
[----:B------:R-:W-:Y:S02]  /*6530*/  LOP3.LUT R14, R13, 0x7fffffff, RZ, 0xc0, !PT ;  /* 0x7fffffff0d0e7812 */ /* 0x000fe400078ec0ff */
[----:B------:R-:W-:Y:S02]  /*6540*/  FMNMX.FTZ R10, R21, -448, !PT ;  /* 0xc3e00000150a7809 */ /* 0x000fe40007810000 */
[----:B------:R-:W-:Y:S02]  /*6550*/  ISETP.GT.U32.AND P0, PT, R14, 0x43efffff, PT ;  /* 0x43efffff0e00780c */ /* 0x000fe40003f04070 */
[----:B------:R-:W-:-:S02]  /*6560*/  LOP3.LUT R15, R12, 0x80000000, RZ, 0xc0, !PT ;  /* 0x800000000c0f7812 */ /* 0x000fc400078ec0ff */
        /* <DEDUP_REMOVED lines=17> */
.L_x_441:
[----:B------:R-:W-:Y:S05]  /*6680*/  BSYNC B0 ;  /* 0x0000000000007941 */ /* 0x000fea0003800000 */
.L_x_440:
        /* <DEDUP_REMOVED lines=13> */
.L_x_443:
[----:B------:R-:W-:Y:S05]  /*6760*/  BSYNC B0 ;  /* 0x0000000000007941 */ /* 0x000fea0003800000 */
.L_x_442:
        /* <DEDUP_REMOVED lines=12> */
.L_x_445:
[----:B------:R-:W-:Y:S05]  /*6830*/  BSYNC B0 ;  /* 0x0000000000007941 */ /* 0x000fea0003800000 */
.L_x_444:
[----:B------:R-:W-:Y:S01]  /*6840*/  PRMT R9, R18, 0x7054, R17 ;  /* 0x0000705412097816 */ /* 0x000fe20000000011 */
[C---:B------:R-:W-:Y:S01]  /*6850*/  IMAD.IADD R17, R19.reuse, 0x1, R0 ;  /* 0x0000000113117824 */ /* 0x040fe200078e0200 */
        /* <DEDUP_REMOVED lines=18> */
[----:B------:R-:W-:Y:S02]  /*6980*/  HADD2.F32 R19, -RZ, R13.H0_H0 ;  /* 0x2000000dff137230 */ /* 0x000fe40000004100 */
[----:B------:R-:W-:-:S02]  /*6990*/  HADD2.F32 R23, -RZ, R12.H1_H1 ;  /* 0x3000000cff177230 */ /* 0x000fc40000004100 */
[----:B------:R-:W-:Y:S01]  /*69a0*/  FADD.FTZ R21, R21, R20 ;  /* 0x0000001415157221 */ /* 0x000fe20000010000 */
[--C-:B------:R-:W-:Y:S02]  /*69b0*/  HADD2.F32 R20, -RZ, R9.reuse.H0_H0 ;  /* 0x20000009ff147230 */ /* 0x100fe40000004100 */
[----:B------:R-:W-:Y:S02]  /*69c0*/  HADD2.F32 R9, -RZ, R9.H1_H1 ;  /* 0x30000009ff097230 */ /* 0x000fe40000004100 */
[----:B------:R-:W-:Y:S01]  /*69d0*/  FMUL.FTZ R18, R16, R21 ;  /* 0x0000001510127220 */ /* 0x000fe20000410000 */
[----:B------:R-:W-:Y:S01]  /*69e0*/  FADD.FTZ R8, R8, R23 ;  /* 0x0000001708087221 */ /* 0x000fe20000010000 */
[----:B------:R-:W-:Y:S01]  /*69f0*/  FADD.FTZ R19, R20, R19 ;  /* 0x0000001314137221 */ /* 0x000fe20000010000 */
[----:B------:R-:W-:Y:S02]  /*6a00*/  HADD2.F32 R20, -RZ, R13.H1_H1 ;  /* 0x3000000dff147230 */ /* 0x000fe40000004100 */
[----:B------:R-:W-:Y:S01]  /*6a10*/  F2FP.F16.F32.PACK_AB R18, RZ, R18 ;  /* 0x00000012ff12723e */ /* 0x000fe200000000ff */
[----:B----4-:R-:W-:-:S02]  /*6a20*/  HADD2.F32 R13, -RZ, R14.H0_H0 ;  /* 0x2000000eff0d7230 */ /* 0x010fc40000004100 */
[C---:B------:R-:W-:Y:S01]  /*6a30*/  FMUL.FTZ R12, R16.reuse, R8 ;  /* 0x00000008100c7220 */ /* 0x040fe20000410000 */
[----:B------:R-:W-:Y:S01]  /*6a40*/  FADD.FTZ R9, R9, R20 ;  /* 0x0000001409097221 */ /* 0x000fe20000010000 */
[----:B------:R-:W-:Y:S02]  /*6a50*/  HADD2.F32 R23, -RZ, R14.H1_H1 ;  /* 0x3000000eff177230 */ /* 0x000fe40000004100 */
[----:B------:R-:W-:Y:S01]  /*6a60*/  FMUL.FTZ R14, R16, R19 ;  /* 0x00000013100e7220 */ /* 0x000fe20000410000 */
[----:B------:R-:W-:Y:S01]  /*6a70*/  HADD2.F32 R18, -RZ, R18.H0_H0 ;  /* 0x20000012ff127230 */ /* 0x000fe20000004100 */
[----:B------:R-:W-:Y:S02]  /*6a80*/  F2FP.F16.F32.PACK_AB R12, RZ, R12 ;  /* 0x0000000cff0c723e */ /* 0x000fe400000000ff */
[----:B------:R-:W-:Y:S02]  /*6a90*/  F2FP.F16.F32.PACK_AB R8, R8, R21 ;  /* 0x000000150808723e */ /* 0x000fe400000000ff */
[----:B------:R-:W-:Y:S01]  /*6aa0*/  FMUL.FTZ R13, R18, R13 ;  /* 0x0000000d120d7220 */ /* 0x000fe20000410000 */
[----:B------:R-:W-:Y:S01]  /*6ab0*/  FMUL.FTZ R18, R16, R9 ;  /* 0x0000000910127220 */ /* 0x000fe20000410000 */
[----:B------:R-:W-:Y:S01]  /*6ac0*/  F2FP.F16.F32.PACK_AB R14, RZ, R14 ;  /* 0x0000000eff0e723e */ /* 0x000fe200000000ff */
[----:B------:R-:W-:Y:S01]  /*6ad0*/  HADD2.F32 R12, -RZ, R12.H0_H0 ;  /* 0x2000000cff0c7230 */ /* 0x000fe20000004100 */
[----:B------:R-:W-:-:S02]  /*6ae0*/  F2FP.F16.F32.PACK_AB R9, R9, R19 ;  /* 0x000000130909723e */ /* 0x000fc400000000ff */
[----:B------:R-:W-:Y:S02]  /*6af0*/  F2FP.F16.F32.PACK_AB R20, RZ, R18 ;  /* 0x00000012ff14723e */ /* 0x000fe400000000ff */
[----:B------:R-:W-:Y:S01]  /*6b00*/  F2FP.F16.F32.PACK_AB R18, RZ, R13 ;  /* 0x0000000dff12723e */ /* 0x000fe200000000ff */
[----:B------:R-:W-:Y:S02]  /*6b10*/  HADD2.F32 R13, -RZ, R14.H0_H0 ;  /* 0x2000000eff0d7230 */ /* 0x000fe40000004100 */
[----:B------:R-:W-:Y:S01]  /*6b20*/  FMUL.FTZ R12, R12, R23 ;  /* 0x000000170c0c7220 */ /* 0x000fe20000410000 */
[----:B------:R-:W-:Y:S01]  /*6b30*/  HADD2.F32 R14, -RZ, R20.H0_H0 ;  /* 0x20000014ff0e7230 */ /* 0x000fe20000004100 */
[----:B------:R0:W-:Y:S01]  /*6b40*/  STG.E.64 desc[UR6][R10.64], R8 ;  /* 0x000000080a007986 */ /* 0x0001e2000c101b06 */
[----:B------:R-:W-:Y:S02]  /*6b50*/  HADD2.F32 R21, -RZ, R18.H0_H0 ;  /* 0x20000012ff157230 */ /* 0x000fe40000004100 */
[----:B------:R-:W-:-:S02]  /*6b60*/  HADD2.F32 R18, -RZ, R15.H0_H0 ;  /* 0x2000000fff127230 */ /* 0x000fc40000004100 */
[----:B------:R-:W-:Y:S02]  /*6b70*/  HADD2.F32 R15, -RZ, R15.H1_H1 ;  /* 0x3000000fff0f7230 */ /* 0x000fe40000004100 */
[----:B------:R-:W-:Y:S01]  /*6b80*/  FMUL.FTZ R21, R21, R2 ;  /* 0x0000000215157220 */ /* 0x000fe20000410000 */
[----:B------:R-:W-:Y:S01]  /*6b90*/  FMUL.FTZ R13, R13, R18 ;  /* 0x000000120d0d7220 */ /* 0x000fe20000410000 */
[----:B------:R-:W-:Y:S02]  /*6ba0*/  IMAD.MOV.U32 R18, RZ, RZ, 0x7f ;  /* 0x0000007fff127424 */ /* 0x000fe400078e00ff */
[----:B------:R-:W-:Y:S01]  /*6bb0*/  FMUL.FTZ R14, R14, R15 ;  /* 0x0000000f0e0e7220 */ /* 0x000fe20000410000 */
[----:B------:R-:W-:Y:S02]  /*6bc0*/  FMNMX.FTZ R21, R21, 448, PT ;  /* 0x43e0000015157809 */ /* 0x000fe40003810000 */
[----:B------:R-:W-:Y:S01]  /*6bd0*/  F2FP.F16.F32.PACK_AB R13, RZ, R13 ;  /* 0x0000000dff0d723e */ /* 0x000fe200000000ff */
[----:B0-----:R-:W-:Y:S01]  /*6be0*/  IMAD.MOV.U32 R8, RZ, RZ, 0x7f ;  /* 0x0000007fff087424 */ /* 0x001fe200078e00ff */
[----:B------:R-:W-:-:S02]  /*6bf0*/  F2FP.F16.F32.PACK_AB R11, RZ, R12 ;  /* 0x0000000cff0b723e */ /* 0x000fc400000000ff */
[----:B------:R-:W-:Y:S01]  /*6c00*/  FMNMX.FTZ R12, R21, -448, !PT ;  /* 0xc3e00000150c7809 */ /* 0x000fe20007810000 */
[----:B------:R-:W-:Y:S01]  /*6c10*/  HADD2.F32 R19, -RZ, R13.H0_H0 ;  /* 0x2000000dff137230 */ /* 0x000fe20000004100 */
[----:B------:R-:W-:Y:S01]  /*6c20*/  F2FP.F16.F32.PACK_AB R14, RZ, R14 ;  /* 0x0000000eff0e723e */ /* 0x000fe200000000ff */
[----:B------:R-:W-:Y:S01]  /*6c30*/  HADD2.F32 R15, -RZ, R11.H0_H0 ;  /* 0x2000000bff0f7230 */ /* 0x000fe20000004100 */
[----:B------:R-:W-:Y:S02]  /*6c40*/  LOP3.LUT R13, R12, 0x7fffffff, RZ, 0xc0, !PT ;  /* 0x7fffffff0c0d7812 */ /* 0x000fe400078ec0ff */
[-C--:B------:R-:W-:Y:S01]  /*6c50*/  FMUL.FTZ R19, R19, R2.reuse ;  /* 0x0000000213137220 */ /* 0x080fe20000410000 */
[----:B------:R-:W-:Y:S01]  /*6c60*/  HADD2.F32 R21, -RZ, R14.H0_H0 ;  /* 0x2000000eff157230 */ /* 0x000fe20000004100 */
[----:B------:R-:W-:Y:S01]  /*6c70*/  ISETP.GT.U32.AND P0, PT, R13, 0x43efffff, PT ;  /* 0x43efffff0d00780c */ /* 0x000fe20003f04070 */
[-C--:B------:R-:W-:Y:S02]  /*6c80*/  FMUL.FTZ R15, R15, R2.reuse ;  /* 0x000000020f0f7220 */ /* 0x080fe40000410000 */
[----:B------:R-:W-:Y:S01]  /*6c90*/  FMNMX.FTZ R19, R19, 448, PT ;  /* 0x43e0000013137809 */ /* 0x000fe20003810000 */
[----:B------:R-:W-:-:S02]  /*6ca0*/  FMUL.FTZ R21, R21, R2 ;  /* 0x0000000215157220 */ /* 0x000fc40000410000 */
[----:B------:R-:W-:-:S03]  /*6cb0*/  FMNMX.FTZ R15, R15, 448, PT ;  /* 0x43e000000f0f7809 */ /* 0x000fc60003810000 */
        /* <DEDUP_REMOVED lines=9> */
.L_x_447:
[----:B------:R-:W-:Y:S05]  /*6d50*/  BSYNC B0 ;  /* 0x0000000000007941 */ /* 0x000fea0003800000 */
.L_x_446:
        /* <DEDUP_REMOVED lines=24> */
.L_x_449:
[----:B------:R-:W-:Y:S05]  /*6ee0*/  BSYNC B0 ;  /* 0x0000000000007941 */ /* 0x000fea0003800000 */
.L_x_448:
        /* <DEDUP_REMOVED lines=13> */
.L_x_451:
[----:B------:R-:W-:Y:S05]  /*6fc0*/  BSYNC B0 ;  /* 0x0000000000007941 */ /* 0x000fea0003800000 */
.L_x_450:
        /* <DEDUP_REMOVED lines=12> */
.L_x_453:
[----:B------:R-:W-:Y:S05]  /*7090*/  BSYNC B0 ;  /* 0x0000000000007941 */ /* 0x000fea0003800000 */
.L_x_452:
        /* <DEDUP_REMOVED lines=11> */
[C---:B------:R-:W-:Y:S02]  /*7150*/  IMAD.WIDE.U32 R8, R15.reuse, 0x8, R24 ;  /* 0x000000080f087825 */ /* 0x040fe400078e0018 */
[----:B------:R-:W2:Y:S04]  /*7160*/  LDG.E.64.CONSTANT R10, desc[UR6][R10.64] ;  /* 0x000000060a0a7981 */ /* 0x000ea8000c1e9b00 */
[----:B------:R-:W3:Y:S01]  /*7170*/  LDG.E.64 R12, desc[UR6][R8.64] ;  /* 0x00000006080c7981 */ /* 0x000ee2000c1e1b00 */
[----:B------:R-:W-:-:S06]  /*7180*/  IMAD.WIDE.U32 R4, R15, 0x8, R4 ;  /* 0x000000080f047825 */ /* 0x000fcc00078e0004 */
[----:B------:R-:W4:Y:S01]  /*7190*/  LDG.E.64.CONSTANT R4, desc[UR6][R4.64] ;  /* 0x0000000604047981 */ /* 0x000f22000c1e9b00 */
[----:B------:R-:W-:Y:S01]  /*71a0*/  BSSY B0, `(.L_x_454) ;  /* 0x000004d000007945 */ /* 0x000fe20003800000 */
[----:B--2---:R-:W-:Y:S02]  /*71b0*/  HADD2.F32 R17, -RZ, R10.H0_H0 ;  /* 0x2000000aff117230 */ /* 0x004fe40000004100 */
[--C-:B------:R-:W-:Y:S02]  /*71c0*/  HADD2.F32 R18, -RZ, R11.reuse.H0_H0 ;  /* 0x2000000bff127230 */ /* 0x100fe40000004100 */
[--C-:B---3--:R-:W-:Y:S02]  /*71d0*/  HADD2.F32 R14, -RZ, R12.reuse.H0_H0 ;  /* 0x2000000cff0e7230 */ /* 0x108fe40000004100 */
[----:B------:R-:W-:Y:S02]  /*71e0*/  HADD2.F32 R19, -RZ, R11.H1_H1 ;  /* 0x3000000bff137230 */ /* 0x000fe40000004100 */
[----:B------:R-:W-:-:S02]  /*71f0*/  HADD2.F32 R11, -RZ, R12.H1_H1 ;  /* 0x3000000cff0b7230 */ /* 0x000fc40000004100 */
[----:B------:R-:W-:Y:S01]  /*7200*/  FADD.FTZ R17, R17, R14 ;  /* 0x0000000e11117221 */ /* 0x000fe20000010000 */
[----:B------:R-:W-:Y:S02]  /*7210*/  HADD2.F32 R14, -RZ, R10.H1_H1 ;  /* 0x3000000aff0e7230 */ /* 0x000fe40000004100 */
[--C-:B------:R-:W-:Y:S02]  /*7220*/  HADD2.F32 R12, -RZ, R13.reuse.H1_H1 ;  /* 0x3000000dff0c7230 */ /* 0x100fe40000004100 */
[-C--:B------:R-:W-:Y:S01]  /*7230*/  FMUL.FTZ R20, R16, R17.reuse ;  /* 0x0000001110147220 */ /* 0x080fe20000410000 */
[----:B------:R-:W-:Y:S02]  /*7240*/  HADD2.F32 R21, -RZ, R13.H0_H0 ;  /* 0x2000000dff157230 */ /* 0x000fe40000004100 */
[----:B------:R-:W-:Y:S01]  /*7250*/  FADD.FTZ R10, R14, R11 ;  /* 0x0000000b0e0a7221 */ /* 0x000fe20000010000 */
[----:B----4-:R-:W-:Y:S02]  /*7260*/  HADD2.F32 R14, -RZ, R4.H0_H0 ;  /* 0x20000004ff0e7230 */ /* 0x010fe40000004100 */
[----:B------:R-:W-:Y:S01]  /*7270*/  FADD.FTZ R12, R19, R12 ;  /* 0x0000000c130c7221 */ /* 0x000fe20000010000 */
[----:B------:R-:W-:Y:S01]  /*7280*/  F2FP.F16.F32.PACK_AB R20, RZ, R20 ;  /* 0x00000014ff14723e */ /* 0x000fe200000000ff */
[----:B------:R-:W-:Y:S01]  /*7290*/  FADD.FTZ R11, R18, R21 ;  /* 0x00000015120b7221 */ /* 0x000fe20000010000 */
[----:B------:R-:W-:Y:S01]  /*72a0*/  FMUL.FTZ R18, R16, R10 ;  /* 0x0000000a10127220 */ /* 0x000fe20000410000 */
[----:B------:R-:W-:-:S02]  /*72b0*/  F2FP.F16.F32.PACK_AB R10, R10, R17 ;  /* 0x000000110a0a723e */ /* 0x000fc400000000ff */
[----:B------:R-:W-:Y:S02]  /*72c0*/  HADD2.F32 R13, -RZ, R20.H0_H0 ;  /* 0x20000014ff0d7230 */ /* 0x000fe40000004100 */
[C---:B------:R-:W-:Y:S01]  /*72d0*/  FMUL.FTZ R20, R16.reuse, R12 ;  /* 0x0000000c10147220 */ /* 0x040fe20000410000 */
[----:B------:R-:W-:Y:S01]  /*72e0*/  FMUL.FTZ R19, R16, R11 ;  /* 0x0000000b10137220 */ /* 0x000fe20000410000 */
[----:B------:R-:W-:Y:S01]  /*72f0*/  F2FP.F16.F32.PACK_AB R18, RZ, R18 ;  /* 0x00000012ff12723e */ /* 0x000fe200000000ff */
[----:B------:R-:W-:Y:S02]  /*7300*/  FMUL.FTZ R13, R13, R14 ;  /* 0x0000000e0d0d7220 */ /* 0x000fe40000410000 */
[----:B------:R-:W-:Y:S02]  /*7310*/  F2FP.F16.F32.PACK_AB R20, RZ, R20 ;  /* 0x00000014ff14723e */ /* 0x000fe400000000ff */
[----:B------:R-:W-:Y:S01]  /*7320*/  F2FP.F16.F32.PACK_AB R14, RZ, R19 ;  /* 0x00000013ff0e723e */ /* 0x000fe200000000ff */
[----:B------:R-:W-:Y:S01]  /*7330*/  HADD2.F32 R19, -RZ, R4.H1_H1 ;  /* 0x30000004ff137230 */ /* 0x000fe20000004100 */
[----:B------:R-:W-:Y:S01]  /*7340*/  F2FP.F16.F32.PACK_AB R13, RZ, R13 ;  /* 0x0000000dff0d723e */ /* 0x000fe200000000ff */
[--C-:B------:R-:W-:Y:S01]  /*7350*/  HADD2.F32 R4, -RZ, R5.reuse.H0_H0 ;  /* 0x20000005ff047230 */ /* 0x100fe20000004100 */
[----:B------:R-:W-:Y:S01]  /*7360*/  F2FP.F16.F32.PACK_AB R11, R12, R11 ;  /* 0x0000000b0c0b723e */ /* 0x000fe200000000ff */
[----:B------:R-:W-:-:S02]  /*7370*/  HADD2.F32 R5, -RZ, R5.H1_H1 ;  /* 0x30000005ff057230 */ /* 0x000fc40000004100 */
[----:B------:R-:W-:Y:S02]  /*7380*/  HADD2.F32 R20, -RZ, R20.H0_H0 ;  /* 0x20000014ff147230 */ /* 0x000fe40000004100 */
[----:B------:R-:W-:Y:S01]  /*7390*/  HADD2.F32 R18, -RZ, R18.H0_H0 ;  /* 0x20000012ff127230 */ /* 0x000fe20000004100 */
[----:B------:R0:W-:Y:S01]  /*73a0*/  STG.E.64 desc[UR6][R8.64], R10 ;  /* 0x0000000a08007986 */ /* 0x0001e2000c101b06 */
[----:B------:R-:W-:Y:S02]  /*73b0*/  HADD2.F32 R21, -RZ, R14.H0_H0 ;  /* 0x2000000eff157230 */ /* 0x000fe40000004100 */
[----:B------:R-:W-:Y:S01]  /*73c0*/  FMUL.FTZ R5, R20, R5 ;  /* 0x0000000514057220 */ /* 0x000fe20000410000 */
[----:B------:R-:W-:Y:S02]  /*73d0*/  HADD2.F32 R13, -RZ, R13.H0_H0 ;  /* 0x2000000dff0d7230 */ /* 0x000fe40000004100 */
[----:B------:R-:W-:Y:S01]  /*73e0*/  FMUL.FTZ R18, R18, R19 ;  /* 0x0000001312127220 */ /* 0x000fe20000410000 */
[----:B------:R-:W-:Y:S01]  /*73f0*/  FMUL.FTZ R4, R21, R4 ;  /* 0x0000000415047220 */ /* 0x000fe20000410000 */
[----:B------:R-:W-:Y:S01]  /*7400*/  F2FP.F16.F32.PACK_AB R14, RZ, R5 ;  /* 0x00000005ff0e723e */ /* 0x000fe200000000ff */
[----:B------:R-:W-:-:S02]  /*7410*/  FMUL.FTZ R13, R13, R2 ;  /* 0x000000020d0d7220 */ /* 0x000fc40000410000 */
[----:B------:R-:W-:Y:S02]  /*7420*/  F2FP.F16.F32.PACK_AB R18, RZ, R18 ;  /* 0x00000012ff12723e */ /* 0x000fe400000000ff */
[----:B------:R-:W-:Y:S01]  /*7430*/  F2FP.F16.F32.PACK_AB R4, RZ, R4 ;  /* 0x00000004ff04723e */ /* 0x000fe200000000ff */
[----:B------:R-:W-:Y:S01]  /*7440*/  HADD2.F32 R21, -RZ, R14.H0_H0 ;  /* 0x2000000eff157230 */ /* 0x000fe20000004100 */
[----:B------:R-:W-:Y:S01]  /*7450*/  FMNMX.FTZ R13, R13, 448, PT ;  /* 0x43e000000d0d7809 */ /* 0x000fe20003810000 */
[----:B------:R-:W-:Y:S02]  /*7460*/  HADD2.F32 R5, -RZ, R18.H0_H0 ;  /* 0x20000012ff057230 */ /* 0x000fe40000004100 */
[----:B------:R-:W-:Y:S01]  /*7470*/  HADD2.F32 R19, -RZ, R4.H0_H0 ;  /* 0x20000004ff137230 */ /* 0x000fe20000004100 */
[----:B------:R-:W-:Y:S01]  /*7480*/  FMNMX.FTZ R14, R13, -448, !PT ;  /* 0xc3e000000d0e7809 */ /* 0x000fe20007810000 */
[-C--:B------:R-:W-:Y:S01]  /*7490*/  FMUL.FTZ R21, R21, R2.reuse ;  /* 0x0000000215157220 */ /* 0x080fe20000410000 */
[-C--:B------:R-:W-:Y:S01]  /*74a0*/  FMUL.FTZ R5, R5, R2.reuse ;  /* 0x0000000205057220 */ /* 0x080fe20000410000 */
[----:B0-----:R-:W-:Y:S01]  /*74b0*/  IMAD.MOV.U32 R10, RZ, RZ, 0x7f ;  /* 0x0000007fff0a7424 */ /* 0x001fe200078e00ff */
[----:B------:R-:W-:Y:S01]  /*74c0*/  LOP3.LUT R17, R14, 0x7fffffff, RZ, 0xc0, !PT ;  /* 0x7fffffff0e117812 */ /* 0x000fe200078ec0ff */
[----:B------:R-:W-:Y:S01]  /*74d0*/  FMUL.FTZ R19, R19, R2 ;  /* 0x0000000213137220 */ /* 0x000fe20000410000 */
[----:B------:R-:W-:-:S02]  /*74e0*/  FMNMX.FTZ R4, R21, 448, PT ;  /* 0x43e0000015047809 */ /* 0x000fc40003810000 */
[----:B------:R-:W-:Y:S02]  /*74f0*/  ISETP.GT.U32.AND P0, PT, R17, 0x43efffff, PT ;  /* 0x43efffff1100780c */ /* 0x000fe40003f04070 */
        /* <DEDUP_REMOVED lines=23> */
.L_x_455:
[----:B------:R-:W-:Y:S05]  /*7670*/  BSYNC B0 ;  /* 0x0000000000007941 */ /* 0x000fea0003800000 */
.L_x_454:
        /* <DEDUP_REMOVED lines=12> */
.L_x_457:
[----:B------:R-:W-:Y:S05]  /*7740*/  BSYNC B0 ;  /* 0x0000000000007941 */ /* 0x000fea0003800000 */
.L_x_456:
        /* <DEDUP_REMOVED lines=12> */
.L_x_459:
[----:B------:R-:W-:Y:S05]  /*7810*/  BSYNC B0 ;  /* 0x0000000000007941 */ /* 0x000fea0003800000 */
.L_x_458:
        /* <DEDUP_REMOVED lines=11> */
.L_x_461:
[----:B------:R-:W-:Y:S05]  /*78d0*/  BSYNC B0 ;  /* 0x0000000000007941 */ /* 0x000fea0003800000 */
.L_x_460:
[----:B------:R-:W-:Y:S01]  /*78e0*/  LOP3.LUT R4, R4, 0x80000000, RZ, 0xc0, !PT ;  /* 0x8000000004047812 */ /* 0x000fe200078ec0ff */
[C---:B------:R-:W-:Y:S01]  /*78f0*/  IMAD.IADD R17, R15.reuse, 0x1, R0 ;  /* 0x000000010f117824 */ /* 0x040fe200078e0200 */
        /* <DEDUP_REMOVED lines=11> */
.L_x_463:
        /* <DEDUP_REMOVED lines=13> */
.L_x_3392:


//--------------------- .text._ZN4vllm39rms_norm_dynamic_per_token_quant_kernelIfaLb0EEEvPT0_PfPKT_S6_PKffiiPS4_ --------------------------
	.section	.text._ZN4vllm39rms_norm_dynamic_per_token_quant_kernelIfaLb0EEEvPT0_PfPKT_S6_PKffiiPS4_,"ax",@progbits
	.align	128
        .global         _ZN4vllm39rms_norm_dynamic_per_token_quant_kernelIfaLb0EEEvPT0_PfPKT_S6_PKffiiPS4_
        .type           _ZN4vllm39rms_norm_dynamic_per_token_quant_kernelIfaLb0EEEvPT0_PfPKT_S6_PKffiiPS4_,@function
        .size           _ZN4vllm39rms_norm_dynamic_per_token_quant_kernelIfaLb0EEEvPT0_PfPKT_S6_PKffiiPS4_,(.L_x_3393 - _ZN4vllm39rms_norm_dynamic_per_token_quant_kernelIfaLb0EEEvPT0_PfPKT_S6_PKffiiPS4_)
        .other          _ZN4vllm39rms_norm_dynamic_per_token_quant_kernelIfaLb0EEEvPT0_PfPKT_S6_PKffiiPS4_,@"STO_CUDA_ENTRY STV_DEFAULT"
_ZN4vllm39rms_norm_dynamic_per_token_quant_kernelIfaLb0EEEvPT0_PfPKT_S6_PKffiiPS4_:
.text._ZN4vllm39rms_norm_dynamic_per_token_quant_kernelIfaLb0EEEvPT0_PfPKT_S6_PKffiiPS4_:
        /* <DEDUP_REMOVED lines=19> */
.L_x_467:
[----:B------:R-:W-:-:S05]  /*0130*/  IADD3 R5, P0, R3, R24, RZ ;  /* 0x0000001803057210 */ /* 0x000fca0007f1e0ff */
[----:B------:R-:W-:Y:S01]  /*0140*/  IMAD.X R10, RZ, RZ, R2, P0 ;  /* 0x000000ffff0a7224 */ /* 0x000fe200000e0602 */
[----:B------:R-:W-:-:S04]  /*0150*/  LEA R4, P0, R5, UR4, 0x2 ;  /* 0x0000000405047c11 */ /* 0x000fc8000f8010ff */
[----:B------:R-:W-:-:S06]  /*0160*/  LEA.HI.X R5, R5, UR5, R10, 0x2, P0 ;  /* 0x0000000505057c11 */ /* 0x000fcc00080f140a */
[----:B------:R-:W2:Y:S01]  /*0170*/  LDG.E.CONSTANT R5, desc[UR8][R4.64] ;  /* 0x0000000804057981 */ /* 0x000ea2000c1e9900 */
[----:B0-----:R-:W-:-:S05]  /*0180*/  IMAD.IADD R3, R8, 0x1, R3 ;  /* 0x0000000108037824 */ /* 0x001fca00078e0203 */
[----:B------:R-:W-:Y:S01]  /*0190*/  ISETP.GE.U32.AND P0, PT, R3, R0, PT ;  /* 0x000000000300720c */ /* 0x000fe20003f06070 */
[----:B--2---:R-:W-:-:S12]  /*01a0*/  FFMA.FTZ R6, R5, R5, R6 ;  /* 0x0000000505067223 */ /* 0x004fd80000010006 */
[----:B------:R-:W-:Y:S05]  /*01b0*/  @!P0 BRA `(.L_x_467) ;  /* 0xfffffffc00dc8947 */ /* 0x000fea000383ffff */
.L_x_466:
[----:B------:R-:W-:Y:S05]  /*01c0*/  BSYNC B0 ;  /* 0x0000000000007941 */ /* 0x000fea0003800000 */
.L_x_465:
        /* <DEDUP_REMOVED lines=110> */
.L_x_469:
        /* <DEDUP_REMOVED lines=23> */
.L_x_472:
[----:B------:R-:W-:Y:S05]  /*0a20*/  BSYNC B1 ;  /* 0x0000000000017941 */ /* 0x000fea0003800000 */
.L_x_471:
        /* <DEDUP_REMOVED lines=46> */
.L_x_470:
[----:B------:R-:W-:Y:S05]  /*0d10*/  BSYNC B0 ;  /* 0x0000000000007941 */ /* 0x000fea0003800000 */
.L_x_468:
        /* <DEDUP_REMOVED lines=14> */
.L_x_474:
[----:B------:R-:W-:Y:S05]  /*0e00*/  BSYNC B0 ;  /* 0x0000000000007941 */ /* 0x000fea0003800000 */
.L_x_473:
        /* <DEDUP_REMOVED lines=11> */
.L_x_477:
[----:B-1----:R-:W-:-:S05]  /*0ec0*/  IADD3 R7, P4, R13, R24, RZ ;  /* 0x000000180d077210 */ /* 0x002fca0007f9e0ff */
[----:B------:R-:W-:Y:S01]  /*0ed0*/  IMAD.X R8, RZ, RZ, R2, P4 ;  /* 0x000000ffff087224 */ /* 0x000fe200020e0602 */
[----:B------:R-:W-:-:S04]  /*0ee0*/  LEA R6, P4, R7, UR4, 0x2 ;  /* 0x0000000407067c11 */ /* 0x000fc8000f8810ff */
[----:B------:R-:W-:Y:S01]  /*0ef0*/  LEA.HI.X R7, R7, UR5, R8, 0x2, P4 ;  /* 0x0000000507077c11 */ /* 0x000fe2000a0f1408 */
[----:B0-----:R-:W-:-:S04]  /*0f00*/  IMAD.WIDE.U32 R8, R13, 0x4, R4 ;  /* 0x000000040d087825 */ /* 0x001fc800078e0004 */
[----:B------:R-:W4:Y:S04]  /*0f10*/  LDG.E.CONSTANT R6, desc[UR8][R6.64] ;  /* 0x0000000806067981 */ /* 0x000f28000c1e9900 */
[----:B------:R-:W5:Y:S01]  /*0f20*/  LDG.E.CONSTANT R9, desc[UR8][R8.64] ;  /* 0x0000000808097981 */ /* 0x000f62000c1e9900 */
[----:B------:R-:W-:-:S05]  /*0f30*/  IMAD.IADD R13, R3, 0x1, R13 ;  /* 0x00000001030d7824 */ /* 0x000fca00078e020d */
[----:B------:R-:W-:Y:S01]  /*0f40*/  ISETP.GE.U32.AND P4, PT, R13, R0, PT ;  /* 0x000000000d00720c */ /* 0x000fe20003f86070 */
[----:B----4-:R-:W-:-:S04]  /*0f50*/  FMUL.FTZ R14, R17, R6 ;  /* 0x00000006110e7220 */ /* 0x010fc80000410000 */
[----:B-----5:R-:W-:-:S05]  /*0f60*/  FMUL.FTZ R15, R14, R9 ;  /* 0x000000090e0f7220 */ /* 0x020fca0000410000 */
[----:B------:R-:W-:-:S03]  /*0f70*/  FMNMX.FTZ R12, |R15|, R12, !PT ;  /* 0x0000000c0f0c7209 */ /* 0x000fc60007810200 */
[----:B------:R-:W-:Y:S05]  /*0f80*/  @!P4 BRA `(.L_x_477) ;  /* 0xfffffffc00ccc947 */ /* 0x000fea000383ffff */
.L_x_476:
[----:B------:R-:W-:Y:S05]  /*0f90*/  BSYNC B0 ;  /* 0x0000000000007941 */ /* 0x000fea0003800000 */
.L_x_475:
        /* <DEDUP_REMOVED lines=145> */
.L_x_479:
        /* <DEDUP_REMOVED lines=100> */
.L_x_480:
[----:B------:R-:W-:Y:S05]  /*1ef0*/  BSYNC B0 ;  /* 0x0000000000007941 */ /* 0x000fea0003800000 */
.L_x_478:
        /* <DEDUP_REMOVED lines=10> */
.L_x_483:
[----:B01----:R-:W-:Y:S01]  /*1fa0*/  FMUL.FTZ R18, R18, 0.0078740157186985015869 ;  /* 0x3c01020412127820 */ /* 0x003fe20000410000 */
[----:B------:R-:W-:-:S04]  /*1fb0*/  IMAD.WIDE.U32 R4, R23, 0x4, R6 ;  /* 0x0000000417047825 */ /* 0x000fc800078e0006 */
[----:B------:R-:W-:-:S05]  /*1fc0*/  FMNMX.FTZ R9, R18, 1.1920928955078125e-07, !PT ;  /* 0x3400000012097809 */ /* 0x000fca0007810000 */
[----:B------:R0:W-:Y:S04]  /*1fd0*/  STS [R16+0x14c], R9 ;  /* 0x00014c0910007388 */ /* 0x0001e80000000800 */
[----:B------:R0:W-:Y:S02]  /*1fe0*/  STG.E desc[UR8][R4.64], R9 ;  /* 0x0000000904007986 */ /* 0x0001e4000c101908 */
.L_x_482:
[----:B------:R-:W-:Y:S05]  /*1ff0*/  BSYNC B0 ;  /* 0x0000000000007941 */ /* 0x000fea0003800000 */
.L_x_481:
        /* <DEDUP_REMOVED lines=9> */
[----:B-1----:R-:W-:Y:S01]  /*2090*/  IMAD.IADD R18, R7, 0x1, R9 ;  /* 0x0000000107127824 */ /* 0x002fe200078e0209 */
[----:B-----5:R-:W1:Y:S06]  /*20a0*/  MUFU.RCP R8, R8 ;  /* 0x0000000800087308 */ /* 0x020e6c0000001000 */
.L_x_484:
[----:B0-----:R-:W-:-:S05]  /*20b0*/  IADD3 R9, P0, R21, R24, RZ ;  /* 0x0000001815097210 */ /* 0x001fca0007f1e0ff */
[----:B------:R-:W-:Y:S01]  /*20c0*/  IMAD.X R10, RZ, RZ, R2, P0 ;  /* 0x000000ffff0a7224 */ /* 0x000fe200000e0602 */
[----:B------:R-:W-:-:S04]  /*20d0*/  LEA R12, P0, R9, UR6, 0x2 ;  /* 0x00000006090c7c11 */ /* 0x000fc8000f8010ff */
[----:B------:R-:W-:Y:S01]  /*20e0*/  LEA.HI.X R13, R9, UR7, R10, 0x2, P0 ;  /* 0x00000007090d7c11 */ /* 0x000fe200080f140a */
[----:B0-----:R-:W-:-:S04]  /*20f0*/  IMAD.WIDE.U32 R10, R21, 0x4, R4 ;  /* 0x00000004150a7825 */ /* 0x001fc800078e0004 */
[----:B------:R-:W4:Y:S04]  /*2100*/  LDG.E.CONSTANT R12, desc[UR8][R12.64] ;  /* 0x000000080c0c7981 */ /* 0x000f28000c1e9900 */
[----:B------:R-:W5:Y:S01]  /*2110*/  LDG.E.CONSTANT R10, desc[UR8][R10.64] ;  /* 0x000000080a0a7981 */ /* 0x000f62000c1e9900 */
[--C-:B------:R-:W-:Y:S01]  /*2120*/  IADD3 R14, P0, P1, R6, UR4, R21.reuse ;  /* 0x00000004060e7c10 */ /* 0x100fe2000f91e015 */
[----:B------:R-:W-:-:S03]  /*2130*/  IMAD.IADD R21, R3, 0x1, R21 ;  /* 0x0000000103157824 */ /* 0x000fc600078e0215 */
[----:B------:R-:W-:Y:S02]  /*2140*/  IADD3.X R15, R18, UR5, RZ, P0, P1 ;  /* 0x00000005120f7c10 */ /* 0x000fe400087e24ff */
[----:B------:R-:W-:Y:S01]  /*2150*/  ISETP.GE.U32.AND P0, PT, R21, R0, PT ;  /* 0x000000001500720c */ /* 0x000fe20003f06070 */
[----:B----4-:R-:W-:-:S04]  /*2160*/  FMUL.FTZ R9, R17, R12 ;  /* 0x0000000c11097220 */ /* 0x010fc80000410000 */
[----:B-----5:R-:W-:-:S04]  /*2170*/  FMUL.FTZ R9, R9, R10 ;  /* 0x0000000a09097220 */ /* 0x020fc80000410000 */
[----:B-1----:R-:W-:-:S06]  /*2180*/  FMUL.FTZ R9, R8, R9 ;  /* 0x0000000908097220 */ /* 0x002fcc0000410000 */
[----:B------:R-:W0:Y:S02]  /*2190*/  F2I.S8.NTZ R9, R9 ;  /* 0x0000000900097305 */ /* 0x000e240000202100 */
[----:B0-----:R0:W-:Y:S01]  /*21a0*/  STG.E.U8 desc[UR8][R14.64], R9 ;  /* 0x000000090e007986 */ /* 0x0011e2000c101108 */
[----:B------:R-:W-:Y:S05]  /*21b0*/  @!P0 BRA `(.L_x_484) ;  /* 0xfffffffc00bc8947 */ /* 0x000fea000383ffff */
[----:B------:R-:W-:Y:S05]  /*21c0*/  EXIT ;  /* 0x000000000000794d */ /* 0x000fea0003800000 */
.L_x_464:
        /* <DEDUP_REMOVED lines=11> */
.L_x_487:
[----:B------:R-:W-:-:S06]  /*2280*/  IMAD.WIDE.U32 R8, R7, 0x10, R20 ;  /* 0x0000001007087825 */ /* 0x000fcc00078e0014 */
[----:B------:R-:W2:Y:S01]  /*2290*/  LDG.E.128.CONSTANT R8, desc[UR8][R8.64] ;  /* 0x0000000808087981 */ /* 0x000ea2000c1e9d00 */
[----:B0-----:R-:W-:-:S05]  /*22a0*/  IMAD.IADD R7, R2, 0x1, R7 ;  /* 0x0000000102077824 */ /* 0x001fca00078e0207 */
[----:B------:R-:W-:Y:S01]  /*22b0*/  ISETP.GE.U32.AND P0, PT, R7, R0, PT ;  /* 0x000000000700720c */ /* 0x000fe20003f06070 */
[----:B--2---:R-:W-:-:S04]  /*22c0*/  FFMA.FTZ R4, R8, R8, R5 ;  /* 0x0000000808047223 */ /* 0x004fc80000010005 */
[----:B------:R-:W-:-:S04]  /*22d0*/  FFMA.FTZ R5, R9, R9, R4 ;  /* 0x0000000909057223 */ /* 0x000fc80000010004 */
[----:B------:R-:W-:-:S04]  /*22e0*/  FFMA.FTZ R10, R10, R10, R5 ;  /* 0x0000000a0a0a7223 */ /* 0x000fc80000010005 */
[----:B------:R-:W-:Y:S01]  /*22f0*/  FFMA.FTZ R5, R11, R11, R10 ;  /* 0x0000000b0b057223 */ /* 0x000fe2000001000a */
[----:B------:R-:W-:Y:S06]  /*2300*/  @P0 BRA `(.L_x_486) ;  /* 0x00000000006c0947 */ /* 0x000fec0003800000 */
[----:B------:R-:W-:-:S06]  /*2310*/  IMAD.WIDE.U32 R8, R7, 0x10, R20 ;  /* 0x0000001007087825 */ /* 0x000fcc00078e0014 */
[----:B------:R-:W2:Y:S01]  /*2320*/  LDG.E.128.CONSTANT R8, desc[UR8][R8.64] ;  /* 0x0000000808087981 */ /* 0x000ea2000c1e9d00 */
[----:B------:R-:W-:-:S05]  /*2330*/  IMAD.IADD R7, R7, 0x1, R2 ;  /* 0x0000000107077824 */ /* 0x000fca00078e0202 */
        /* <DEDUP_REMOVED lines=23> */
[----:B------:R-:W-:Y:S06]  /*24b0*/  @!P0 BRA `(.L_x_487) ;  /* 0xfffffffc00708947 */ /* 0x000fec000383ffff */
.L_x_486:
[----:B------:R-:W-:Y:S05]  /*24c0*/  BSYNC B0 ;  /* 0x0000000000007941 */ /* 0x000fea0003800000 */
.L_x_485:
        /* <DEDUP_REMOVED lines=109> */
.L_x_489:
        /* <DEDUP_REMOVED lines=23> */
.L_x_492:
[----:B------:R-:W-:Y:S05]  /*2d10*/  BSYNC B1 ;  /* 0x0000000000017941 */ /* 0x000fea0003800000 */
.L_x_491:
        /* <DEDUP_REMOVED lines=45> */
.L_x_490:
[----:B------:R-:W-:Y:S05]  /*2ff0*/  BSYNC B0 ;  /* 0x0000000000007941 */ /* 0x000fea0003800000 */
.L_x_488:
[----:B------:R-:W-:Y:S04]  /*3000*/  BSSY B0, `(.L_x_493) ;  /* 0x000000b000007945 */ /* 0x000fe80003800000 */
[----:B------:R-:W-:Y:S05]  /*3010*/  @P1 BRA `(.L_x_494) ;  /* 0x0000000000241947 */ /* 0x000fea0003800000 */
[----:B------:R-:W-:Y:S02]  /*3020*/  ULDC.64 UR4, c[0x0][0x238] ;  /* 0x00008e0000047ab9 */ /* 0x000fe40000000a00 */
[----:B------:R-:W-:Y:S02]  /*3030*/  I2FP.F32.S32 R4, UR5 ;  /* 0x0000000500047c45 */ /* 0x000fe40008201400 */
[----:B------:R-:W2:Y:S02]  /*3040*/  S2UR UR5, SR_CgaCtaId ;  /* 0x00000000000579c3 */ /* 0x000ea40000008800 */
[----:B01----:R-:W0:Y:S02]  /*3050*/  MUFU.RCP R5, R4 ;  /* 0x0000000400057308 */ /* 0x003e240000001000 */
[----:B0-----:R-:W-:Y:S01]  /*3060*/  FFMA.FTZ R22, R5, R22, UR4 ;  /* 0x0000000405167e23 */ /* 0x001fe20008010016 */
[----:B------:R-:W-:Y:S02]  /*3070*/  UMOV UR4, 0x400 ;  /* 0x0000040000047882 */ /* 0x000fe40000000000 */
[----:B--2---:R-:W-:-:S03]  /*3080*/  ULEA UR4, UR5, UR4, 0x18 ;  /* 0x0000000405047291 */ /* 0x004fc6000f8ec03f */
[----:B------:R-:W0:Y:S06]  /*3090*/  MUFU.RSQ R22, R22 ;  /* 0x0000001600167308 */ /* 0x000e2c0000001400 */
[----:B0-----:R2:W-:Y:S03]  /*30a0*/  STS [UR4+0x1f4], R22 ;  /* 0x0001f416ff007988 */ /* 0x0015e60008000804 */
.L_x_494:
[----:B------:R-:W-:Y:S05]  /*30b0*/  BSYNC B0 ;  /* 0x0000000000007941 */ /* 0x000fea0003800000 */
.L_x_493:
[----:B------:R-:W3:Y:S08]  /*30c0*/  S2UR UR5, SR_CgaCtaId ;  /* 0x00000000000579c3 */ /* 0x000ef00000008800 */
[----:B------:R-:W-:Y:S01]  /*30d0*/  BAR.SYNC.DEFER_BLOCKING 0x0 ;  /* 0x0000000000007b1d */ /* 0x000fe20000010000 */
[----:B------:R-:W-:Y:S01]  /*30e0*/  ISETP.GE.U32.AND P2, PT, R3, R0, PT ;  /* 0x000000000300720c */ /* 0x000fe20003f46070 */
[----:B01----:R-:W-:-:S04]  /*30f0*/  IMAD.MOV.U32 R5, RZ, RZ, RZ ;  /* 0x000000ffff057224 */ /* 0x003fc800078e00ff */
[----:B------:R-:W-:Y:S01]  /*3100*/  UMOV UR4, 0x400 ;  /* 0x0000040000047882 */ /* 0x000fe20000000000 */
[----:B------:R-:W-:Y:S01]  /*3110*/  BSSY B0, `(.L_x_495) ;  /* 0x0000053000007945 */ /* 0x000fe20003800000 */
[----:B---3--:R-:W-:-:S09]  /*3120*/  ULEA UR4, UR5, UR4, 0x18 ;  /* 0x0000000405047291 */ /* 0x008fd2000f8ec03f */
[----:B------:R-:W0:Y:S01]  /*3130*/  LDS R4, [UR4+0x1f4] ;  /* 0x0001f404ff047984 */ /* 0x000e220008000800 */
[----:B------:R-:W-:Y:S05]  /*3140*/  @P2 BRA `(.L_x_496) ;  /* 0x00000004003c2947 */ /* 0x000fea0003800000 */
[----:B------:R-:W1:Y:S01]  /*3150*/  LDC.64 R6, c[0x0][0x228] ;  /* 0x00008a00ff067b82 */ /* 0x000e620000000a00 */
[----:B------:R-:W-:Y:S02]  /*3160*/  IMAD.MOV.U32 R5, RZ, RZ, RZ ;  /* 0x000000ffff057224 */ /* 0x000fe400078e00ff */
[----:B------:R-:W-:-:S07]  /*3170*/  IMAD.MOV.U32 R17, RZ, RZ, R3 ;  /* 0x000000ffff117224 */ /* 0x000fce00078e0003 */
.L_x_497:
[----:B------:R-:W-:-:S04]  /*3180*/  IMAD.WIDE.U32 R8, R17, 0x10, R20 ;  /* 0x0000001011087825 */ /* 0x000fc800078e0014 */
[----:B-1----:R-:W-:Y:S02]  /*3190*/  IMAD.WIDE.U32 R12, R17, 0x10, R6 ;  /* 0x00000010110c7825 */ /* 0x002fe400078e0006 */
[----:B------:R-:W0:Y:S04]  /*31a0*/  LDG.E.128.CONSTANT R8, desc[UR8][R8.64] ;  /* 0x0000000808087981 */ /* 0x000e28000c1e9d00 */
[----:B------:R-:W3:Y:S01]  /*31b0*/  LDG.E.128.CONSTANT R12, desc[UR8][R12.64] ;  /* 0x000000080c0c7981 */ /* 0x000ee2000c1e9d00 */
[----:B------:R-:W-:-:S05]  /*31c0*/  IMAD.IADD R17, R2, 0x1, R17 ;  /* 0x0000000102117824 */ /* 0x000fca00078e0211 */
[----:B------:R-:W-:Y:S01]  /*31d0*/  ISETP.GE.U32.AND P2, PT, R17, R0, PT ;  /* 0x000000001100720c */ /* 0x000fe20003f46070 */
[C---:B0-----:R-:W-:Y:S01]  /*31e0*/  FMUL.FTZ R19, R4.reuse, R8 ;  /* 0x0000000804137220 */ /* 0x041fe20000410000 */
[C---:B------:R-:W-:Y:S01]  /*31f0*/  FMUL.FTZ R18, R4.reuse, R9 ;  /* 0x0000000904127220 */ /* 0x040fe20000410000 */
[C---:B------:R-:W-:Y:S01]  /*3200*/  FMUL.FTZ R23, R4.reuse, R10 ;  /* 0x0000000a04177220 */ /* 0x040fe20000410000 */
[----:B------:R-:W-:Y:S01]  /*3210*/  FMUL.FTZ R10, R4, R11 ;  /* 0x0000000b040a7220 */ /* 0x000fe20000410000 */
[----:B---3--:R-:W-:Y:S01]  /*3220*/  FMUL.FTZ R16, R12, R19 ;  /* 0x000000130c107220 */ /* 0x008fe20000410000 */
[----:B------:R-:W-:Y:S01]  /*3230*/  FMUL.FTZ R19, R13, R18 ;  /* 0x000000120d137220 */ /* 0x000fe20000410000 */
[----:B------:R-:W-:Y:S01]  /*3240*/  FMUL.FTZ R23, R14, R23 ;  /* 0x000000170e177220 */ /* 0x000fe20000410000 */
[----:B------:R-:W-:Y:S02]  /*3250*/  FMUL.FTZ R15, R15, R10 ;  /* 0x0000000a0f0f7220 */ /* 0x000fe40000410000 */
[----:B------:R-:W-:-:S04]  /*3260*/  FMNMX.FTZ R16, |R16|, R5, !PT ;  /* 0x0000000510107209 */ /* 0x000fc80007810200 */
[----:B------:R-:W-:-:S04]  /*3270*/  FMNMX.FTZ R16, R16, |R19|, !PT ;  /* 0x4000001310107209 */ /* 0x000fc80007810000 */
[----:B------:R-:W-:-:S04]  /*3280*/  FMNMX.FTZ R16, R16, |R23|, !PT ;  /* 0x4000001710107209 */ /* 0x000fc80007810000 */
[----:B------:R-:W-:Y:S01]  /*3290*/  FMNMX.FTZ R5, R16, |R15|, !PT ;  /* 0x4000000f10057209 */ /* 0x000fe20007810000 */
[----:B------:R-:W-:Y:S06]  /*32a0*/  @P2 BRA `(.L_x_496) ;  /* 0x0000000000e42947 */ /* 0x000fec0003800000 */
[----:B------:R-:W-:-:S04]  /*32b0*/  IMAD.WIDE.U32 R8, R17, 0x10, R20 ;  /* 0x0000001011087825 */ /* 0x000fc800078e0014 */
[C---:B------:R-:W-:Y:S02]  /*32c0*/  IMAD.WIDE.U32 R12, R17.reuse, 0x10, R6 ;  /* 0x00000010110c7825 */ /* 0x040fe400078e0006 */
[----:B------:R-:W3:Y:S04]  /*32d0*/  LDG.E.128.CONSTANT R8, desc[UR8][R8.64] ;  /* 0x0000000808087981 */ /* 0x000ee8000c1e9d00 */
[----:B------:R-:W4:Y:S01]  /*32e0*/  LDG.E.128.CONSTANT R12, desc[UR8][R12.64] ;  /* 0x000000080c0c7981 */ /* 0x000f22000c1e9d00 */
[----:B------:R-:W-:-:S05]  /*32f0*/  IMAD.IADD R17, R17, 0x1, R2 ;  /* 0x0000000111117824 */ /* 0x000fca00078e0202 */
[----:B------:R-:W-:Y:S01]  /*3300*/  ISETP.GE.U32.AND P2, PT, R17, R0, PT ;  /* 0x000000001100720c */ /* 0x000fe20003f46070 */
[C---:B---3--:R-:W-:Y:S01]  /*3310*/  FMUL.FTZ R19, R4.reuse, R8 ;  /* 0x0000000804137220 */ /* 0x048fe20000410000 */
[C---:B------:R-:W-:Y:S01]  /*3320*/  FMUL.FTZ R18, R4.reuse, R9 ;  /* 0x0000000904127220 */ /* 0x040fe20000410000 */
[C---:B------:R-:W-:Y:S01]  /*3330*/  FMUL.FTZ R23, R4.reuse, R10 ;  /* 0x0000000a04177220 */ /* 0x040fe20000410000 */
[----:B------:R-:W-:Y:S01]  /*3340*/  FMUL.FTZ R10, R4, R11 ;  /* 0x0000000b040a7220 */ /* 0x000fe20000410000 */
[----:B----4-:R-:W-:Y:S01]  /*3350*/  FMUL.FTZ R16, R12, R19 ;  /* 0x000000130c107220 */ /* 0x010fe20000410000 */
[----:B------:R-:W-:Y:S01]  /*3360*/  FMUL.FTZ R19, R13, R18 ;  /* 0x000000120d137220 */ /* 0x000fe20000410000 */
[----:B------:R-:W-:Y:S01]  /*3370*/  FMUL.FTZ R23, R14, R23 ;  /* 0x000000170e177220 */ /* 0x000fe20000410000 */
[----:B------:R-:W-:Y:S02]  /*3380*/  FMUL.FTZ R15, R15, R10 ;  /* 0x0000000a0f0f7220 */ /* 0x000fe40000410000 */
[----:B------:R-:W-:-:S04]  /*3390*/  FMNMX.FTZ R16, R5, |R16|, !PT ;  /* 0x4000001005107209 */ /* 0x000fc80007810000 */
        /* <DEDUP_REMOVED lines=41> */
[----:B------:R-:W-:Y:S06]  /*3630*/  @!P2 BRA `(.L_x_497) ;  /* 0xfffffff800d0a947 */ /* 0x000fec000383ffff */
.L_x_496:
[----:B------:R-:W-:Y:S05]  /*3640*/  BSYNC B0 ;  /* 0x0000000000007941 */ /* 0x000fea0003800000 */
.L_x_495:
[----:B------:R-:W-:Y:S04]  /*3650*/  BSSY B0, `(.L_x_498) ;  /* 0x00000ff000007945 */ /* 0x000fe80003800000 */
[----:B------:R-:W-:Y:S05]  /*3660*/  @P0 BRA `(.L_x_499) ;  /* 0x0000000800500947 */ /* 0x000fea0003800000 */
[----:B------:R-:W-:-:S04]  /*3670*/  SHF.R.S32.HI R6, RZ, 0x1f, R3 ;  /* 0x0000001fff067819 */ /* 0x000fc80000011403 */
[----:B------:R-:W-:-:S04]  /*3680*/  LEA.HI R7, R6, R3, RZ, 0x5 ;  /* 0x0000000306077211 */ /* 0x000fc800078f28ff */
[----:B------:R-:W-:-:S05]  /*3690*/  LOP3.LUT R3, R7, 0xffffffe0, RZ, 0xc0, !PT ;  /* 0xffffffe007037812 */ /* 0x000fca00078ec0ff */
[----:B------:R-:W-:Y:S01]  /*36a0*/  VIADD R9, R3, 0x20 ;  /* 0x0000002003097836 */ /* 0x000fe20000000000 */
[----:B------:R-:W-:-:S04]  /*36b0*/  LOP3.LUT R3, RZ, R3, RZ, 0x33, !PT ;  /* 0x00000003ff037212 */ /* 0x000fc800078e33ff */
[----:B------:R-:W-:Y:S01]  /*36c0*/  ISETP.GT.AND P0, PT, R9, R2, PT ;  /* 0x000000020900720c */ /* 0x000fe20003f04270 */
[----:B------:R-:W-:Y:S01]  /*36d0*/  IMAD.IADD R3, R3, 0x1, R2 ;  /* 0x0000000103037824 */ /* 0x000fe200078e0202 */
[----:B------:R-:W1:Y:S04]  /*36e0*/  S2R R9, SR_LANEID ;  /* 0x0000000000097919 */ /* 0x000e680000000000 */
[----:B------:R-:W-:-:S05]  /*36f0*/  SEL R10, R3, 0x1f, P0 ;  /* 0x0000001f030a7807 */ /* 0x000fca0000000000 */
[----:B------:R-:W3:Y:S01]  /*3700*/  SHFL.DOWN PT, R6, R5, 0x1, R10 ;  /* 0x0820000005067989 */ /* 0x000ee200000e000a */
[----:B-1----:R-:W-:Y:S01]  /*3710*/  VIADD R11, R9, 0x2 ;  /* 0x00000002090b7836 */ /* 0x002fe20000000000 */
[----:B---3--:R-:W-:Y:S02]  /*3720*/  FSETP.GEU.FTZ.AND P0, PT, R5, R6, PT ;  /* 0x000000060500720b */ /* 0x008fe40003f1e000 */
[C---:B------:R-:W-:Y:S02]  /*3730*/  ISETP.NE.AND P2, PT, R9.reuse, RZ, PT ;  /* 0x000000ff0900720c */ /* 0x040fe40003f45270 */
[----:B------:R-:W-:-:S04]  /*3740*/  ISETP.LT.AND P0, PT, R9, R10, !P0 ;  /* 0x0000000a0900720c */ /* 0x000fc80004701270 */
[----:B------:R-:W-:-:S05]  /*3750*/  FSEL R6, R6, R5, P0 ;  /* 0x0000000506067208 */ /* 0x000fca0000000000 */
[----:B------:R-:W1:Y:S02]  /*3760*/  SHFL.DOWN PT, R3, R6, 0x2, R10 ;  /* 0x0840000006037989 */ /* 0x000e6400000e000a */
[----:B------:R-:W3:Y:S01]  /*3770*/  @!P2 S2R R12, SR_CgaCtaId ;  /* 0x00000000000ca919 */ /* 0x000ee20000008800 */
[----:B-1----:R-:W-:-:S04]  /*3780*/  FSETP.GEU.FTZ.AND P0, PT, R6, R3, PT ;  /* 0x000000030600720b */ /* 0x002fc80003f1e000 */
[----:B------:R-:W-:Y:S01]  /*3790*/  ISETP.LE.AND P0, PT, R11, R10, !P0 ;  /* 0x0000000a0b00720c */ /* 0x000fe20004703270 */
[----:B------:R-:W-:-:S03]  /*37a0*/  VIADD R11, R9, 0x4 ;  /* 0x00000004090b7836 */ /* 0x000fc60000000000 */
[----:B------:R-:W-:-:S05]  /*37b0*/  FSEL R3, R3, R6, P0 ;  /* 0x0000000603037208 */ /* 0x000fca0000000000 */
[----:B------:R-:W1:Y:S02]  /*37c0*/  SHFL.DOWN PT, R8, R3, 0x4, R10 ;  /* 0x0880000003087989 */ /* 0x000e6400000e000a */
[----:B-1----:R-:W-:-:S04]  /*37d0*/  FSETP.GEU.FTZ.AND P0, PT, R3, R8, PT ;  /* 0x000000080300720b */ /* 0x002fc80003f1e000 */
[----:B------:R-:W-:Y:S01]  /*37e0*/  ISETP.LE.AND P0, PT, R11, R10, !P0 ;  /* 0x0000000a0b00720c */ /* 0x000fe20004703270 */
[C---:B------:R-:W-:Y:S02]  /*37f0*/  VIADD R11, R9.reuse, 0x8 ;  /* 0x00000008090b7836 */ /* 0x040fe40000000000 */
[----:B------:R-:W-:Y:S01]  /*3800*/  VIADD R9, R9, 0x10 ;  /* 0x0000001009097836 */ /* 0x000fe20000000000 */
[----:B------:R-:W-:Y:S02]  /*3810*/  FSEL R8, R8, R3, P0 ;  /* 0x0000000308087208 */ /* 0x000fe40000000000 */
[----:B------:R-:W-:-:S03]  /*3820*/  @!P2 MOV R3, 0x400 ;  /* 0x000004000003a802 */ /* 0x000fc60000000f00 */
[----:B------:R-:W1:Y:S01]  /*3830*/  SHFL.DOWN PT, R5, R8, 0x8, R10 ;  /* 0x0900000008057989 */ /* 0x000e6200000e000a */
[----:B---3--:R-:W-:Y:S02]  /*3840*/  @!P2 LEA R12, R12, R3, 0x18 ;  /* 0x000000030c0ca211 */ /* 0x008fe400078ec0ff */
[----:B------:R-:W-:-:S05]  /*3850*/  SHF.R.S32.HI R3, RZ, 0x5, R7 ;  /* 0x00000005ff037819 */ /* 0x000fca0000011407 */
[----:B------:R-:W-:Y:S01]  /*3860*/  @!P2 IMAD R3, R3, 0x4, R12 ;  /* 0x000000040303a824 */ /* 0x000fe200078e020c */
[----:B-1----:R-:W-:-:S04]  /*3870*/  FSETP.GEU.FTZ.AND P0, PT, R8, R5, PT ;  /* 0x000000050800720b */ /* 0x002fc80003f1e000 */
[----:B------:R-:W-:-:S04]  /*3880*/  ISETP.LE.AND P0, PT, R11, R10, !P0 ;  /* 0x0000000a0b00720c */ /* 0x000fc80004703270 */
[----:B------:R-:W-:-:S05]  /*3890*/  FSEL R5, R5, R8, P0 ;  /* 0x0000000805057208 */ /* 0x000fca0000000000 */
[----:B------:R-:W1:Y:S02]  /*38a0*/  SHFL.DOWN PT, R6, R5, 0x10, R10 ;  /* 0x0a00000005067989 */ /* 0x000e6400000e000a */
[----:B-1----:R-:W-:-:S04]  /*38b0*/  FSETP.GEU.FTZ.AND P0, PT, R5, R6, PT ;  /* 0x000000060500720b */ /* 0x002fc80003f1e000 */
[----:B------:R-:W-:-:S04]  /*38c0*/  ISETP.LE.AND P0, PT, R9, R10, !P0 ;  /* 0x0000000a0900720c */ /* 0x000fc80004703270 */
[----:B------:R-:W-:-:S05]  /*38d0*/  FSEL R6, R6, R5, P0 ;  /* 0x0000000506067208 */ /* 0x000fca0000000000 */
[----:B------:R1:W-:Y:S01]  /*38e0*/  @!P2 STS [R3+0x20], R6 ;  /* 0x000020060300a388 */ /* 0x0003e20000000800 */
[----:B------:R-:W-:Y:S06]  /*38f0*/  BAR.SYNC.DEFER_BLOCKING 0x0 ;  /* 0x0000000000007b1d */ /* 0x000fec0000010000 */
[----:B------:R-:W-:Y:S05]  /*3900*/  @P1 BRA `(.L_x_500) ;  /* 0x0000000c004c1947 */ /* 0x000fea0003800000 */
[----:B------:R-:W3:Y:S01]  /*3910*/  S2UR UR5, SR_CgaCtaId ;  /* 0x00000000000579c3 */ /* 0x000ee20000008800 */
[----:B------:R-:W-:Y:S01]  /*3920*/  UMOV UR4, 0x400 ;  /* 0x0000040000047882 */ /* 0x000fe20000000000 */
[----:B------:R-:W-:Y:S01]  /*3930*/  ISETP.GE.AND P1, PT, R2, 0x3e1, PT ;  /* 0x000003e10200780c */ /* 0x000fe20003f26270 */
[----:B---3--:R-:W-:-:S09]  /*3940*/  ULEA UR4, UR5, UR4, 0x18 ;  /* 0x0000000405047291 */ /* 0x008fd2000f8ec03f */
[----:B------:R-:W3:Y:S04]  /*3950*/  LDS.128 R8, [UR4+0x20] ;  /* 0x00002004ff087984 */ /* 0x000ee80008000c00 */
[----:B------:R-:W4:Y:S01]  /*3960*/  LDS.128 R12, [UR4+0x30] ;  /* 0x00003004ff0c7984 */ /* 0x000f220008000c00 */
        /* <DEDUP_REMOVED lines=8> */
[----:B-1----:R-:W-:Y:S02]  /*39f0*/  FSEL R3, R11, R10, P0 ;  /* 0x0000000a0b037208 */ /* 0x002fe40000000000 */
[----:B------:R-:W1:Y:S02]  /*3a00*/  LDS.128 R8, [UR4+0x40] ;  /* 0x00004004ff087984 */ /* 0x000e640008000c00 */
        /* <DEDUP_REMOVED lines=90> */
.L_x_499:
[----:B------:R-:W1:Y:S01]  /*3fb0*/  S2R R9, SR_LANEID ;  /* 0x0000000000097919 */ /* 0x000e620000000000 */
[----:B------:R-:W3:Y:S02]  /*3fc0*/  SHFL.DOWN PT, R6, R5, 0x1, 0x1f ;  /* 0x08201f0005067f89 */ /* 0x000ee400000e0000 */
[----:B---3--:R-:W-:-:S04]  /*3fd0*/  FSETP.GEU.FTZ.AND P0, PT, R5, R6, PT ;  /* 0x000000060500720b */ /* 0x008fc80003f1e000 */
[C---:B-1----:R-:W-:Y:S02]  /*3fe0*/  ISETP.LT.AND P0, PT, R9.reuse, 0x1f, !P0 ;  /* 0x0000001f0900780c */ /* 0x042fe40004701270 */
[----:B------:R-:W-:Y:S02]  /*3ff0*/  ISETP.NE.AND P2, PT, R9, RZ, PT ;  /* 0x000000ff0900720c */ /* 0x000fe40003f45270 */
[----:B------:R-:W-:-:S05]  /*4000*/  FSEL R6, R6, R5, P0 ;  /* 0x0000000506067208 */ /* 0x000fca0000000000 */
[----:B------:R-:W1:Y:S06]  /*4010*/  SHFL.DOWN PT, R7, R6, 0x2, 0x1f ;  /* 0x08401f0006077f89 */ /* 0x000e6c00000e0000 */
[----:B------:R-:W3:Y:S01]  /*4020*/  @!P2 S2R R12, SR_CgaCtaId ;  /* 0x00000000000ca919 */ /* 0x000ee20000008800 */
[----:B------:R-:W-:-:S04]  /*4030*/  @!P2 SHF.R.S32.HI R10, RZ, 0x1f, R3 ;  /* 0x0000001fff0aa819 */ /* 0x000fc80000011403 */
[----:B------:R-:W-:-:S04]  /*4040*/  @!P2 LEA.HI R10, R10, R3, RZ, 0x5 ;  /* 0x000000030a0aa211 */ /* 0x000fc800078f28ff */
[----:B------:R-:W-:Y:S02]  /*4050*/  @!P2 SHF.R.S32.HI R10, RZ, 0x5, R10 ;  /* 0x00000005ff0aa819 */ /* 0x000fe4000001140a */
[----:B-1----:R-:W-:-:S04]  /*4060*/  FSETP.GEU.FTZ.AND P0, PT, R6, R7, PT ;  /* 0x000000070600720b */ /* 0x002fc80003f1e000 */
[----:B------:R-:W-:-:S04]  /*4070*/  ISETP.LT.AND P0, PT, R9, 0x1e, !P0 ;  /* 0x0000001e0900780c */ /* 0x000fc80004701270 */
[----:B------:R-:W-:-:S05]  /*4080*/  FSEL R7, R7, R6, P0 ;  /* 0x0000000607077208 */ /* 0x000fca0000000000 */
[----:B------:R-:W1:Y:S02]  /*4090*/  SHFL.DOWN PT, R8, R7, 0x4, 0x1f ;  /* 0x08801f0007087f89 */ /* 0x000e6400000e0000 */
[----:B-1----:R-:W-:-:S04]  /*40a0*/  FSETP.GEU.FTZ.AND P0, PT, R7, R8, PT ;  /* 0x000000080700720b */ /* 0x002fc80003f1e000 */
[----:B------:R-:W-:-:S04]  /*40b0*/  ISETP.LT.AND P0, PT, R9, 0x1c, !P0 ;  /* 0x0000001c0900780c */ /* 0x000fc80004701270 */
[----:B------:R-:W-:Y:S02]  /*40c0*/  FSEL R8, R8, R7, P0 ;  /* 0x0000000708087208 */ /* 0x000fe40000000000 */
[----:B------:R-:W-:-:S03]  /*40d0*/  @!P2 MOV R7, 0x400 ;  /* 0x000004000007a802 */ /* 0x000fc60000000f00 */
[----:B------:R-:W1:Y:S01]  /*40e0*/  SHFL.DOWN PT, R5, R8, 0x8, 0x1f ;  /* 0x09001f0008057f89 */ /* 0x000e6200000e0000 */
[----:B---3--:R-:W-:-:S05]  /*40f0*/  @!P2 LEA R7, R12, R7, 0x18 ;  /* 0x000000070c07a211 */ /* 0x008fca00078ec0ff */
[----:B------:R-:W-:Y:S01]  /*4100*/  @!P2 IMAD R7, R10, 0x4, R7 ;  /* 0x000000040a07a824 */ /* 0x000fe200078e0207 */
[----:B-1----:R-:W-:-:S04]  /*4110*/  FSETP.GEU.FTZ.AND P0, PT, R8, R5, PT ;  /* 0x000000050800720b */ /* 0x002fc80003f1e000 */
[----:B------:R-:W-:-:S04]  /*4120*/  ISETP.LT.AND P0, PT, R9, 0x18, !P0 ;  /* 0x000000180900780c */ /* 0x000fc80004701270 */
[----:B------:R-:W-:-:S05]  /*4130*/  FSEL R5, R5, R8, P0 ;  /* 0x0000000805057208 */ /* 0x000fca0000000000 */
[----:B------:R-:W1:Y:S02]  /*4140*/  SHFL.DOWN PT, R6, R5, 0x10, 0x1f ;  /* 0x0a001f0005067f89 */ /* 0x000e6400000e0000 */
[----:B-1----:R-:W-:-:S04]  /*4150*/  FSETP.GEU.FTZ.AND P0, PT, R5, R6, PT ;  /* 0x000000060500720b */ /* 0x002fc80003f1e000 */
[----:B------:R-:W-:-:S04]  /*4160*/  ISETP.LT.AND P0, PT, R9, 0x10, !P0 ;  /* 0x000000100900780c */ /* 0x000fc80004701270 */
[----:B------:R-:W-:-:S05]  /*4170*/  FSEL R6, R6, R5, P0 ;  /* 0x0000000506067208 */ /* 0x000fca0000000000 */
[----:B------:R3:W-:Y:S01]  /*4180*/  @!P2 STS [R7+0x20], R6 ;  /* 0x000020060700a388 */ /* 0x0007e20000000800 */
[----:B------:R-:W-:Y:S06]  /*4190*/  BAR.SYNC.DEFER_BLOCKING 0x0 ;  /* 0x0000000000007b1d */ /* 0x000fec0000010000 */
[----:B------:R-:W-:Y:S05]  /*41a0*/  @P1 BRA `(.L_x_500) ;  /* 0x0000000400241947 */ /* 0x000fea0003800000 */
[----:B------:R-:W1:Y:S01]  /*41b0*/  S2UR UR5, SR_CgaCtaId ;  /* 0x00000000000579c3 */ /* 0x000e620000008800 */
[----:B------:R-:W-:Y:S02]  /*41c0*/  UMOV UR4, 0x400 ;  /* 0x0000040000047882 */ /* 0x000fe40000000000 */
[----:B-1----:R-:W-:-:S09]  /*41d0*/  ULEA UR4, UR5, UR4, 0x18 ;  /* 0x0000000405047291 */ /* 0x002fd2000f8ec03f */
[----:B------:R-:W1:Y:S04]  /*41e0*/  LDS.128 R8, [UR4+0x20] ;  /* 0x00002004ff087984 */ /* 0x000e680008000c00 */
[----:B------:R-:W4:Y:S04]  /*41f0*/  LDS.128 R12, [UR4+0x30] ;  /* 0x00003004ff0c7984 */ /* 0x000f280008000c00 */
[----:B------:R-:W5:Y:S01]  /*4200*/  LDS.128 R16, [UR4+0x40] ;  /* 0x00004004ff107984 */ /* 0x000f620008000c00 */
[----:B-1----:R-:W-:-:S04]  /*4210*/  FSETP.GEU.FTZ.AND P0, PT, R6, R9, PT ;  /* 0x000000090600720b */ /* 0x002fc80003f1e000 */
[----:B------:R-:W-:-:S04]  /*4220*/  FSEL R9, R9, R6, !P0 ;  /* 0x0000000609097208 */ /* 0x000fc80004000000 */
[----:B------:R-:W-:-:S04]  /*4230*/  FSETP.GEU.FTZ.AND P0, PT, R9, R10, PT ;  /* 0x0000000a0900720b */ /* 0x000fc80003f1e000 */
[----:B------:R-:W-:-:S04]  /*4240*/  FSEL R10, R10, R9, !P0 ;  /* 0x000000090a0a7208 */ /* 0x000fc80004000000 */
[----:B------:R-:W-:-:S04]  /*4250*/  FSETP.GEU.FTZ.AND P0, PT, R10, R11, PT ;  /* 0x0000000b0a00720b */ /* 0x000fc80003f1e000 */
[----:B------:R-:W-:-:S04]  /*4260*/  FSEL R11, R11, R10, !P0 ;  /* 0x0000000a0b0b7208 */ /* 0x000fc80004000000 */
[----:B----4-:R-:W-:-:S04]  /*4270*/  FSETP.GEU.FTZ.AND P0, PT, R11, R12, PT ;  /* 0x0000000c0b00720b */ /* 0x010fc80003f1e000 */
        /* <DEDUP_REMOVED lines=10> */
[----:B------:R-:W4:Y:S02]  /*4320*/  LDS.128 R12, [UR4+0x60] ;  /* 0x00006004ff0c7984 */ /* 0x000f240008000c00 */
        /* <DEDUP_REMOVED lines=15> */
[----:B----4-:R-:W-:-:S04]  /*4420*/  FSETP.GEU.FTZ.AND P0, PT, R11, R12, PT ;  /* 0x0000000c0b00720b */ /* 0x010fc80003f1e000 */
        /* <DEDUP_REMOVED lines=30> */
[----:B---3--:R-:W-:-:S04]  /*4610*/  FSEL R6, R14, R13, !P0 ;  /* 0x0000000d0e067208 */ /* 0x008fc80004000000 */
[----:B------:R-:W-:-:S04]  /*4620*/  FSETP.GEU.FTZ.AND P0, PT, R6, R15, PT ;  /* 0x0000000f0600720b */ /* 0x000fc80003f1e000 */
[----:B------:R-:W-:-:S09]  /*4630*/  FSEL R6, R15, R6, !P0 ;  /* 0x000000060f067208 */ /* 0x000fd20004000000 */
.L_x_500:
[----:B------:R-:W-:Y:S05]  /*4640*/  BSYNC B0 ;  /* 0x0000000000007941 */ /* 0x000fea0003800000 */
.L_x_498:
[----:B------:R-:W4:Y:S01]  /*4650*/  S2R R5, SR_TID.X ;  /* 0x0000000000057919 */ /* 0x000f220000002100 */
[----:B------:R-:W-:Y:S01]  /*4660*/  BSSY B0, `(.L_x_501) ;  /* 0x0000013000007945 */ /* 0x000fe20003800000 */
[----:B----4-:R-:W-:-:S13]  /*4670*/  ISETP.NE.AND P0, PT, R5, RZ, PT ;  /* 0x000000ff0500720c */ /* 0x010fda0003f05270 */
[----:B------:R-:W-:Y:S05]  /*4680*/  @P0 BRA `(.L_x_502) ;  /* 0x0000000000400947 */ /* 0x000fea0003800000 */
[----:B------:R-:W-:Y:S01]  /*4690*/  ULDC.64 UR4, c[0x0][0x230] ;  /* 0x00008c0000047ab9 */ /* 0x000fe20000000a00 */
[----:B---3--:R-:W3:Y:S01]  /*46a0*/  S2R R7, SR_CTAID.X ;  /* 0x0000000000077919 */ /* 0x008ee20000002500 */
[----:B------:R-:W-:Y:S01]  /*46b0*/  ISETP.NE.U32.AND P0, PT, RZ, UR4, PT ;  /* 0x00000004ff007c0c */ /* 0x000fe2000bf05070 */
[----:B------:R-:W3:Y:S03]  /*46c0*/  LDC.64 R10, c[0x0][0x218] ;  /* 0x00008600ff0a7b82 */ /* 0x000ee60000000a00 */
[----:B------:R-:W-:-:S13]  /*46d0*/  ISETP.NE.AND.EX P0, PT, RZ, UR5, PT, P0 ;  /* 0x00000005ff007c0c */ /* 0x000fda000bf05300 */
[----:B------:R-:W4:Y:S02]  /*46e0*/  @P0 LDC.64 R8, c[0x0][0x230] ;  /* 0x00008c00ff080b82 */ /* 0x000f240000000a00 */
[----:B----4-:R-:W1:Y:S06]  /*46f0*/  @P0 LDG.E R9, desc[UR8][R8.64] ;  /* 0x0000000808090981 */ /* 0x010e6c000c1e1900 */
[----:B------:R-:W4:Y:S01]  /*4700*/  S2UR UR5, SR_CgaCtaId ;  /* 0x00000000000579c3 */ /* 0x000f220000008800 */
[----:B------:R-:W-:Y:S01]  /*4710*/  UMOV UR4, 0x400 ;  /* 0x0000040000047882 */ /* 0x000fe20000000000 */
[----:B---3--:R-:W-:Y:S01]  /*4720*/  IMAD.WIDE.U32 R10, R7, 0x4, R10 ;  /* 0x00000004070a7825 */ /* 0x008fe200078e000a */
[----:B----4-:R-:W-:Y:S01]  /*4730*/  ULEA UR4, UR5, UR4, 0x18 ;  /* 0x0000000405047291 */ /* 0x010fe2000f8ec03f */
[----:B-1----:R-:W-:-:S05]  /*4740*/  @P0 FMNMX.FTZ R6, R6, R9, PT ;  /* 0x0000000906060209 */ /* 0x002fca0003810000 */
[----:B------:R-:W-:-:S05]  /*4750*/  FMUL.FTZ R6, R6, 0.0078740157186985015869 ;  /* 0x3c01020406067820 */ /* 0x000fca0000410000 */
[----:B------:R-:W-:-:S05]  /*4760*/  FMNMX.FTZ R3, R6, 1.1920928955078125e-07, !PT ;  /* 0x3400000006037809 */ /* 0x000fca0007810000 */
[----:B------:R4:W-:Y:S04]  /*4770*/  STS [UR4+0xa4], R3 ;  /* 0x0000a403ff007988 */ /* 0x0009e80008000804 */
[----:B------:R4:W-:Y:S02]  /*4780*/  STG.E desc[UR8][R10.64], R3 ;  /* 0x000000030a007986 */ /* 0x0009e4000c101908 */
.L_x_502:
[----:B------:R-:W-:Y:S05]  /*4790*/  BSYNC B0 ;  /* 0x0000000000007941 */ /* 0x000fea0003800000 */
.L_x_501:
        /* <DEDUP_REMOVED lines=13> */
[----:B------:R-:W-:-:S03]  /*4870*/  IMAD.U32 R9, RZ, RZ, UR5 ;  /* 0x00000005ff097e24 */ /* 0x000fc6000f8e00ff */
[----:B------:R-:W-:Y:S01]  /*4880*/  IMAD.U32 R17, RZ, RZ, UR6 ;  /* 0x00000006ff117e24 */ /* 0x000fe2000f8e00ff */
[----:B------:R-:W-:Y:S07]  /*4890*/  @P0 EXIT ;  /* 0x000000000000094d */ /* 0x000fee0003800000 */
[----:B-1--4-:R-:W0:Y:S01]  /*48a0*/  LDS R3, [UR7+0xa4] ;  /* 0x0000a407ff037984 */ /* 0x012e220008000800 */
[----:B---3--:R-:W1:Y:S01]  /*48b0*/  LDC.64 R6, c[0x0][0x228] ;  /* 0x00008a00ff067b82 */ /* 0x008e620000000a00 */
[----:B------:R-:W-:Y:S01]  /*48c0*/  IMAD.MOV.U32 R16, RZ, RZ, R8 ;  /* 0x000000ffff107224 */ /* 0x000fe200078e0008 */
[----:B0-----:R-:W0:Y:S06]  /*48d0*/  MUFU.RCP R3, R3 ;  /* 0x0000000300037308 */ /* 0x001e2c0000001000 */
.L_x_503:
[----:B---3--:R-:W-:-:S04]  /*48e0*/  IMAD.WIDE.U32 R8, R5, 0x10, R20 ;  /* 0x0000001005087825 */ /* 0x008fc800078e0014 */
[----:B-1----:R-:W-:Y:S02]  /*48f0*/  IMAD.WIDE.U32 R12, R5, 0x10, R6 ;  /* 0x00000010050c7825 */ /* 0x002fe400078e0006 */
[----:B------:R-:W3:Y:S04]  /*4900*/  LDG.E.128.CONSTANT R8, desc[UR8][R8.64] ;  /* 0x0000000808087981 */ /* 0x000ee8000c1e9d00 */
[----:B------:R-:W4:Y:S01]  /*4910*/  LDG.E.128.CONSTANT R12, desc[UR8][R12.64] ;  /* 0x000000080c0c7981 */ /* 0x000f22000c1e9d00 */
[C---:B---3--:R-:W-:Y:S01]  /*4920*/  FMUL.FTZ R19, R4.reuse, R8 ;  /* 0x0000000804137220 */ /* 0x048fe20000410000 */
[C---:B--2---:R-:W-:Y:S01]  /*4930*/  FMUL.FTZ R22, R4.reuse, R9 ;  /* 0x0000000904167220 */ /* 0x044fe20000410000 */
[----:B------:R-:W-:Y:S02]  /*4940*/  FMUL.FTZ R8, R4, R11 ;  /* 0x0000000b04087220 */ /* 0x000fe40000410000 */
[----:B----4-:R-:W-:Y:S01]  /*4950*/  FMUL.FTZ R18, R12, R19 ;  /* 0x000000130c127220 */ /* 0x010fe20000410000 */
[----:B------:R-:W-:Y:S01]  /*4960*/  FMUL.FTZ R19, R4, R10 ;  /* 0x0000000a04137220 */ /* 0x000fe20000410000 */
[----:B------:R-:W-:Y:S01]  /*4970*/  FMUL.FTZ R22, R13, R22 ;  /* 0x000000160d167220 */ /* 0x000fe20000410000 */
[----:B------:R-:W-:Y:S01]  /*4980*/  FMUL.FTZ R8, R15, R8 ;  /* 0x000000080f087220 */ /* 0x000fe20000410000 */
[C---:B0-----:R-:W-:Y:S01]  /*4990*/  FMUL.FTZ R18, R3.reuse, R18 ;  /* 0x0000001203127220 */ /* 0x041fe20000410000 */
[----:B------:R-:W-:Y:S01]  /*49a0*/  FMUL.FTZ R14, R14, R19 ;  /* 0x000000130e0e7220 */ /* 0x000fe20000410000 */
[C---:B------:R-:W-:Y:S01]  /*49b0*/  FMUL.FTZ R22, R3.reuse, R22 ;  /* 0x0000001603167220 */ /* 0x040fe20000410000 */
[----:B------:R-:W-:Y:S01]  /*49c0*/  FMUL.FTZ R10, R3, R8 ;  /* 0x00000008030a7220 */ /* 0x000fe20000410000 */
[----:B------:R-:W-:-:S02]  /*49d0*/  IMAD.IADD R19, R2, 0x1, R5 ;  /* 0x0000000102137824 */ /* 0x000fc400078e0205 */
[----:B------:R-:W-:Y:S01]  /*49e0*/  FMUL.FTZ R14, R3, R14 ;  /* 0x0000000e030e7220 */ /* 0x000fe20000410000 */
[----:B------:R-:W-:Y:S02]  /*49f0*/  F2I.S8.NTZ R18, R18 ;  /* 0x0000001200127305 */ /* 0x000fe40000202100 */
[----:B------:R-:W-:-:S06]  /*4a00*/  ISETP.GE.U32.AND P0, PT, R19, R0, PT ;  /* 0x000000001300720c */ /* 0x000fcc0003f06070 */
[----:B------:R-:W0:Y:S08]  /*4a10*/  F2I.S8.NTZ R9, R22 ;  /* 0x0000001600097305 */ /* 0x000e300000202100 */
[----:B------:R-:W1:Y:S01]  /*4a20*/  F2I.S8.NTZ R14, R14 ;  /* 0x0000000e000e7305 */ /* 0x000e620000202100 */
[----:B0-----:R-:W-:-:S07]  /*4a30*/  PRMT R9, R9, 0x7604, R18 ;  /* 0x0000760409097816 */ /* 0x001fce0000000012 */
[----:B------:R-:W0:Y:S01]  /*4a40*/  F2I.S8.NTZ R10, R10 ;  /* 0x0000000a000a7305 */ /* 0x000e220000202100 */
[----:B-1----:R-:W-:Y:S01]  /*4a50*/  PRMT R11, R14, 0x7054, R9 ;  /* 0x000070540e0b7816 */ /* 0x002fe20000000009 */
[----:B------:R-:W-:-:S03]  /*4a60*/  IMAD.WIDE.U32 R8, R5, 0x4, R16 ;  /* 0x0000000405087825 */ /* 0x000fc600078e0010 */
[----:B0-----:R-:W-:-:S05]  /*4a70*/  PRMT R11, R10, 0x654, R11 ;  /* 0x000006540a0b7816 */ /* 0x001fca000000000b */
[----:B------:R0:W-:Y:S01]  /*4a80*/  STG.E desc[UR8][R8.64], R11 ;  /* 0x0000000b08007986 */ /* 0x0001e2000c101908 */
[----:B------:R-:W-:Y:S05]  /*4a90*/  @P0 EXIT ;  /* 0x000000000000094d */ /* 0x000fea0003800000 */
[----:B0-----:R-:W-:-:S04]  /*4aa0*/  IMAD.WIDE.U32 R8, R19, 0x10, R20 ;  /* 0x0000001013087825 */ /* 0x001fc800078e0014 */
[----:B------:R-:W-:Y:S02]  /*4ab0*/  IMAD.WIDE.U32 R12, R19, 0x10, R6 ;  /* 0x00000010130c7825 */ /* 0x000fe400078e0006 */
[----:B------:R-:W2:Y:S04]  /*4ac0*/  LDG.E.128.CONSTANT R8, desc[UR8][R8.64] ;  /* 0x0000000808087981 */ /* 0x000ea8000c1e9d00 */
[----:B------:R-:W3:Y:S01]  /*4ad0*/  LDG.E.128.CONSTANT R12, desc[UR8][R12.64] ;  /* 0x000000080c0c7981 */ /* 0x000ee2000c1e9d00 */
[C---:B--2---:R-:W-:Y:S01]  /*4ae0*/  FMUL.FTZ R5, R4.reuse, R8 ;  /* 0x0000000804057220 */ /* 0x044fe20000410000 */
[C---:B------:R-:W-:Y:S01]  /*4af0*/  FMUL.FTZ R22, R4.reuse, R9 ;  /* 0x0000000904167220 */ /* 0x040fe20000410000 */
[----:B------:R-:W-:Y:S02]  /*4b00*/  FMUL.FTZ R8, R4, R11 ;  /* 0x0000000b04087220 */ /* 0x000fe40000410000 */
[----:B---3--:R-:W-:Y:S01]  /*4b10*/  FMUL.FTZ R18, R12, R5 ;  /* 0x000000050c127220 */ /* 0x008fe20000410000 */
[----:B------:R-:W-:Y:S01]  /*4b20*/  FMUL.FTZ R22, R13, R22 ;  /* 0x000000160d167220 */ /* 0x000fe20000410000 */
[----:B------:R-:W-:Y:S01]  /*4b30*/  FMUL.FTZ R5, R4, R10 ;  /* 0x0000000a04057220 */ /* 0x000fe20000410000 */
[----:B------:R-:W-:Y:S01]  /*4b40*/  FMUL.FTZ R8, R15, R8 ;  /* 0x000000080f087220 */ /* 0x000fe20000410000 */
[C---:B------:R-:W-:Y:S01]  /*4b50*/  FMUL.FTZ R18, R3.reuse, R18 ;  /* 0x0000001203127220 */ /* 0x040fe20000410000 */
[C---:B------:R-:W-:Y:S01]  /*4b60*/  FMUL.FTZ R22, R3.reuse, R22 ;  /* 0x0000001603167220 */ /* 0x040fe20000410000 */
[----:B------:R-:W-:Y:S01]  /*4b70*/  FMUL.FTZ R14, R14, R5 ;  /* 0x000000050e0e7220 */ /* 0x000fe20000410000 */
[----:B------:R-:W-:-:S02]  /*4b80*/  FMUL.FTZ R10, R3, R8 ;  /* 0x00000008030a7220 */ /* 0x000fc40000410000 */
[----:B------:R-:W-:Y:S01]  /*4b90*/  F2I.S8.NTZ R5, R22 ;  /* 0x0000001600057305 */ /* 0x000fe20000202100 */
[----:B------:R-:W-:-:S07]  /*4ba0*/  FMUL.FTZ R14, R3, R14 ;  /* 0x0000000e030e7220 */ /* 0x000fce0000410000 */
        /* <DEDUP_REMOVED lines=23> */
[----:B------:R-:W-:Y:S01]  /*4d20*/  FMUL.FTZ R14, R14, R19 ;  /* 0x000000130e0e7220 */ /* 0x000fe20000410000 */
[C---:B------:R-:W-:Y:S01]  /*4d30*/  FMUL.FTZ R22, R3.reuse, R22 ;  /* 0x0000001603167220 */ /* 0x040fe20000410000 */
[----:B------:R-:W-:-:S02]  /*4d40*/  FMUL.FTZ R10, R3, R8 ;  /* 0x00000008030a7220 */ /* 0x000fc40000410000 */
[----:B------:R-:W-:Y:S01]  /*4d50*/  FMUL.FTZ R14, R3, R14 ;  /* 0x0000000e030e7220 */ /* 0x000fe20000410000 */
[----:B------:R-:W-:Y:S08]  /*4d60*/  F2I.S8.NTZ R18, R18 ;  /* 0x0000001200127305 */ /* 0x000ff00000202100 */
        /* <DEDUP_REMOVED lines=40> */
.L_x_504:
        /* <DEDUP_REMOVED lines=9> */
.L_x_3393:


//--------------------- .text._ZN4vllm39rms_norm_dynamic_per_token_quant_kernelIfN3c1013Float8_e4m3fnELb0EEEvPT0_PfPKT_S8_PKffiiPS6_ --------------------------
	.section	.text._ZN4vllm39rms_norm_dynamic_per_token_quant_kernelIfN3c1013Float8_e4m3fnELb0EEEvPT0_PfPKT_S8_PKffiiPS6_,"ax",@progbits
	.align	128
        .global         _ZN4vllm39rms_norm_dynamic_per_token_quant_kernelIfN3c1013Float8_e4m3fnELb0EEEvPT0_PfPKT_S8_PKffiiPS6_
        .type           _ZN4vllm39rms_norm_dynamic_per_token_quant_kernelIfN3c1013Float8_e4m3fnELb0EEEvPT0_PfPKT_S8_PKffiiPS6_,@function
        .size           _ZN4vllm39rms_norm_dynamic_per_token_quant_kernelIfN3c1013Float8_e4m3fnELb0EEEvPT0_PfPKT_S8_PKffiiPS6_,(.L_x_3394 - _ZN4vllm39rms_norm_dynamic_per_token_quant_kernelIfN3c1013Float8_e4m3fnELb0EEEvPT0_PfPKT_S8_PKffiiPS6_)
        .other          _ZN4vllm39rms_norm_dynamic_per_token_quant_kernelIfN3c1013Float8_e4m3fnELb0EEEvPT0_PfPKT_S8_PKffiiPS6_,@"STO_CUDA_ENTRY STV_DEFAULT"
_ZN4vllm39rms_norm_dynamic_per_token_quant_kernelIfN3c1013Float8_e4m3fnELb0EEEvPT0_PfPKT_S8_PKffiiPS6_:
.text._ZN4vllm39rms_norm_dynamic_per_token_quant_kernelIfN3c1013Float8_e4m3fnELb0EEEvPT0_PfPKT_S8_PKffiiPS6_:
        /* <DEDUP_REMOVED lines=19> */
.L_x_508:
        /* <DEDUP_REMOVED lines=9> */
.L_x_507:
[----:B------:R-:W-:Y:S05]  /*01c0*/  BSYNC B0 ;  /* 0x0000000000007941 */ /* 0x000fea0003800000 */
.L_x_506:
        /* <DEDUP_REMOVED lines=110> */
.L_x_510:
        /* <DEDUP_REMOVED lines=23> */
.L_x_513:
[----:B------:R-:W-:Y:S05]  /*0a20*/  BSYNC B1 ;  /* 0x0000000000017941 */ /* 0x000fea0003800000 */
.L_x_512:
        /* <DEDUP_REMOVED lines=46> */
.L_x_511:
[----:B------:R-:W-:Y:S05]  /*0d10*/  BSYNC B0 ;  /* 0x0000000000007941 */ /* 0x000fea0003800000 */
.L_x_509:
        /* <DEDUP_REMOVED lines=14> */
.L_x_515:
[----:B------:R-:W-:Y:S05]  /*0e00*/  BSYNC B0 ;  /* 0x0000000000007941 */ /* 0x000fea0003800000 */
.L_x_514:
        /* <DEDUP_REMOVED lines=11> */
.L_x_518:
        /* <DEDUP_REMOVED lines=13> */
.L_x_517:
[----:B------:R-:W-:Y:S05]  /*0f90*/  BSYNC B0 ;  /* 0x0000000000007941 */ /* 0x000fea0003800000 */
.L_x_516:
        /* <DEDUP_REMOVED lines=145> */
.L_x_520:
        /* <DEDUP_REMOVED lines=100> */
.L_x_521:
[----:B------:R-:W-:Y:S05]  /*1ef0*/  BSYNC B0 ;  /* 0x0000000000007941 */ /* 0x000fea0003800000 */
.L_x_519:
        /* <DEDUP_REMOVED lines=10> */
.L_x_524:
[----:B01----:R-:W-:Y:S01]  /*1fa0*/  FMUL.FTZ R18, R18, 0.0022321429569274187088 ;  /* 0x3b12492512127820 */ /* 0x003fe20000410000 */
[----:B------:R-:W-:-:S04]  /*1fb0*/  IMAD.WIDE.U32 R4, R23, 0x4, R6 ;  /* 0x0000000417047825 */ /* 0x000fc800078e0006 */
[----:B------:R-:W-:-:S05]  /*1fc0*/  FMNMX.FTZ R9, R18, 4.3596542127488646656e-06, !PT ;  /* 0x3692492512097809 */ /* 0x000fca0007810000 */
[----:B------:R0:W-:Y:S04]  /*1fd0*/  STS [R16+0x14c], R9 ;  /* 0x00014c0910007388 */ /* 0x0001e80000000800 */
[----:B------:R0:W-:Y:S02]  /*1fe0*/  STG.E desc[UR8][R4.64], R9 ;  /* 0x0000000904007986 */ /* 0x0001e4000c101908 */
.L_x_523:
[----:B------:R-:W-:Y:S05]  /*1ff0*/  BSYNC B0 ;  /* 0x0000000000007941 */ /* 0x000fea0003800000 */
.L_x_522:
        /* <DEDUP_REMOVED lines=12> */
.L_x_527:
[C---:B------:R-:W-:Y:S01]  /*20c0*/  IADD3 R9, P0, R21.reuse, R24, RZ ;  /* 0x0000001815097210 */ /* 0x040fe20007f1e0ff */
[----:B0-----:R-:W-:-:S04]  /*20d0*/  IMAD.WIDE.U32 R12, R21, 0x4, R4 ;  /* 0x00000004150c7825 */ /* 0x001fc800078e0004 */
[----:B------:R-:W-:Y:S01]  /*20e0*/  IMAD.X R10, RZ, RZ, R2, P0 ;  /* 0x000000ffff0a7224 */ /* 0x000fe200000e0602 */
[C---:B------:R-:W-:Y:S01]  /*20f0*/  LEA R14, P0, R9.reuse, UR6, 0x2 ;  /* 0x00000006090e7c11 */ /* 0x040fe2000f8010ff */
[----:B------:R-:W5:Y:S03]  /*2100*/  LDG.E.CONSTANT R12, desc[UR8][R12.64] ;  /* 0x000000080c0c7981 */ /* 0x000f66000c1e9900 */
[----:B------:R-:W-:-:S05]  /*2110*/  LEA.HI.X R15, R9, UR7, R10, 0x2, P0 ;  /* 0x00000007090f7c11 */ /* 0x000fca00080f140a */
[----:B------:R-:W4:Y:S01]  /*2120*/  LDG.E.CONSTANT R14, desc[UR8][R14.64] ;  /* 0x000000080e0e7981 */ /* 0x000f22000c1e9900 */
[----:B------:R-:W-:Y:S01]  /*2130*/  IADD3 R10, P1, P2, R6, UR4, R21 ;  /* 0x00000004060a7c10 */ /* 0x000fe2000fa3e015 */
[----:B------:R-:W-:Y:S03]  /*2140*/  BSSY B0, `(.L_x_525) ;  /* 0x0000014000007945 */ /* 0x000fe60003800000 */
[----:B-1----:R-:W-:Y:S01]  /*2150*/  IADD3.X R11, R0, UR5, RZ, P1, P2 ;  /* 0x00000005000b7c10 */ /* 0x002fe20008fe44ff */
[----:B----4-:R-:W-:-:S04]  /*2160*/  FMUL.FTZ R9, R17, R14 ;  /* 0x0000000e11097220 */ /* 0x010fc80000410000 */
[----:B-----5:R-:W-:-:S04]  /*2170*/  FMUL.FTZ R9, R9, R12 ;  /* 0x0000000c09097220 */ /* 0x020fc80000410000 */
[----:B------:R-:W-:-:S05]  /*2180*/  FMUL.FTZ R9, R9, R8 ;  /* 0x0000000809097220 */ /* 0x000fca0000410000 */
[----:B------:R-:W-:-:S04]  /*2190*/  FMNMX.FTZ R9, R9, 448, PT ;  /* 0x43e0000009097809 */ /* 0x000fc80003810000 */
[----:B---3--:R-:W-:-:S04]  /*21a0*/  FMNMX.FTZ R16, R9, -448, !PT ;  /* 0xc3e0000009107809 */ /* 0x008fc80007810000 */
[----:B------:R-:W-:-:S04]  /*21b0*/  LOP3.LUT R18, R16, 0x7fffffff, RZ, 0xc0, !PT ;  /* 0x7fffffff10127812 */ /* 0x000fc800078ec0ff */
[----:B------:R-:W-:Y:S02]  /*21c0*/  ISETP.GT.U32.AND P0, PT, R18, 0x43efffff, PT ;  /* 0x43efffff1200780c */ /* 0x000fe40003f04070 */
[----:B------:R-:W-:-:S04]  /*21d0*/  LOP3.LUT R9, R16, 0x80000000, RZ, 0xc0, !PT ;  /* 0x8000000010097812 */ /* 0x000fc800078ec0ff */
[----:B------:R-:W-:Y:S01]  /*21e0*/  SHF.R.U32.HI R14, RZ, 0x18, R9 ;  /* 0x00000018ff0e7819 */ /* 0x000fe20000011609 */
[----:B------:R-:W-:-:S06]  /*21f0*/  IMAD.MOV.U32 R9, RZ, RZ, 0x7f ;  /* 0x0000007fff097424 */ /* 0x000fcc00078e00ff */
        /* <DEDUP_REMOVED lines=8> */
.L_x_526:
[----:B------:R-:W-:Y:S05]  /*2280*/  BSYNC B0 ;  /* 0x0000000000007941 */ /* 0x000fea0003800000 */
.L_x_525:
[----:B------:R-:W-:Y:S01]  /*2290*/  LOP3.LUT R9, R9, R14, RZ, 0xfc, !PT ;  /* 0x0000000e09097212 */ /* 0x000fe200078efcff */
[----:B------:R-:W-:-:S04]  /*22a0*/  IMAD.IADD R21, R3, 0x1, R21 ;  /* 0x0000000103157824 */ /* 0x000fc800078e0215 */
[----:B------:R0:W-:Y:S01]  /*22b0*/  STG.E.U8 desc[UR8][R10.64], R9 ;  /* 0x000000090a007986 */ /* 0x0001e2000c101108 */
[----:B------:R-:W-:-:S13]  /*22c0*/  ISETP.GE.U32.AND P0, PT, R21, UR10, PT ;  /* 0x0000000a15007c0c */ /* 0x000fda000bf06070 */
[----:B0-----:R-:W-:Y:S05]  /*22d0*/  @!P0 BRA `(.L_x_527) ;  /* 0xfffffffc00788947 */ /* 0x001fea000383ffff */
[----:B------:R-:W-:Y:S05]  /*22e0*/  EXIT ;  /* 0x000000000000794d */ /* 0x000fea0003800000 */
.L_x_505:
        /* <DEDUP_REMOVED lines=11> */
.L_x_530:
        /* <DEDUP_REMOVED lines=36> */
.L_x_529:
[----:B------:R-:W-:Y:S05]  /*25e0*/  BSYNC B0 ;  /* 0x0000000000007941 */ /* 0x000fea0003800000 */
.L_x_528:
        /* <DEDUP_REMOVED lines=109> */
.L_x_532:
        /* <DEDUP_REMOVED lines=23> */
.L_x_535:
[----:B------:R-:W-:Y:S05]  /*2e30*/  BSYNC B1 ;  /* 0x0000000000017941 */ /* 0x000fea0003800000 */
.L_x_534:
        /* <DEDUP_REMOVED lines=45> */
.L_x_533:
[----:B------:R-:W-:Y:S05]  /*3110*/  BSYNC B0 ;  /* 0x0000000000007941 */ /* 0x000fea0003800000 */
.L_x_531:
        /* <DEDUP_REMOVED lines=11> */
.L_x_537:
[----:B------:R-:W-:Y:S05]  /*31d0*/  BSYNC B0 ;  /* 0x0000000000007941 */ /* 0x000fea0003800000 */
.L_x_536:
[----:B------:R-:W2:Y:S08]  /*31e0*/  S2UR UR5, SR_CgaCtaId ;  /* 0x00000000000579c3 */ /* 0x000eb00000008800 */
[----:B------:R-:W-:Y:S01]  /*31f0*/  BAR.SYNC.DEFER_BLOCKING 0x0 ;  /* 0x0000000000007b1d */ /* 0x000fe20000010000 */
[----:B------:R-:W-:Y:S01]  /*3200*/  ISETP.GE.U32.AND P2, PT, R3, R0, PT ;  /* 0x000000000300720c */ /* 0x000fe20003f46070 */
[----:B0-----:R-:W-:-:S04]  /*3210*/  IMAD.MOV.U32 R5, RZ, RZ, RZ ;  /* 0x000000ffff057224 */ /* 0x001fc800078e00ff */
[----:B------:R-:W-:Y:S01]  /*3220*/  UMOV UR4, 0x400 ;  /* 0x0000040000047882 */ /* 0x000fe20000000000 */
[----:B------:R-:W-:Y:S01]  /*3230*/  BSSY B0, `(.L_x_538) ;  /* 0x0000053000007945 */ /* 0x000fe20003800000 */
[----:B--2---:R-:W-:-:S09]  /*3240*/  ULEA UR4, UR5, UR4, 0x18 ;  /* 0x0000000405047291 */ /* 0x004fd2000f8ec03f */
[----:B------:R-:W0:Y:S01]  /*3250*/  LDS R4, [UR4+0x1f4] ;  /* 0x0001f404ff047984 */ /* 0x000e220008000800 */
[----:B------:R-:W-:Y:S05]  /*3260*/  @P2 BRA `(.L_x_539) ;  /* 0x00000004003c2947 */ /* 0x000fea0003800000 */
[----:B------:R-:W2:Y:S01]  /*3270*/  LDC.64 R6, c[0x0][0x228] ;  /* 0x00008a00ff067b82 */ /* 0x000ea20000000a00 */
[----:B------:R-:W-:Y:S02]  /*3280*/  IMAD.MOV.U32 R5, RZ, RZ, RZ ;  /* 0x000000ffff057224 */ /* 0x000fe400078e00ff */
[----:B------:R-:W-:-:S07]  /*3290*/  IMAD.MOV.U32 R17, RZ, RZ, R3 ;  /* 0x000000ffff117224 */ /* 0x000fce00078e0003 */
.L_x_540:
[----:B------:R-:W-:-:S04]  /*32a0*/  IMAD.WIDE.U32 R8, R17, 0x10, R20 ;  /* 0x0000001011087825 */ /* 0x000fc800078e0014 */
[----:B--2---:R-:W-:Y:S02]  /*32b0*/  IMAD.WIDE.U32 R12, R17, 0x10, R6 ;  /* 0x00000010110c7825 */ /* 0x004fe400078e0006 */
[----:B------:R-:W0:Y:S04]  /*32c0*/  LDG.E.128.CONSTANT R8, desc[UR8][R8.64] ;  /* 0x0000000808087981 */ /* 0x000e28000c1e9d00 */
[----:B------:R-:W2:Y:S01]  /*32d0*/  LDG.E.128.CONSTANT R12, desc[UR8][R12.64] ;  /* 0x000000080c0c7981 */ /* 0x000ea2000c1e9d00 */
[----:B------:R-:W-:-:S05]  /*32e0*/  IMAD.IADD R17, R2, 0x1, R17 ;  /* 0x0000000102117824 */ /* 0x000fca00078e0211 */
[----:B------:R-:W-:Y:S01]  /*32f0*/  ISETP.GE.U32.AND P2, PT, R17, R0, PT ;  /* 0x000000001100720c */ /* 0x000fe20003f46070 */
[C---:B0-----:R-:W-:Y:S01]  /*3300*/  FMUL.FTZ R19, R4.reuse, R8 ;  /* 0x0000000804137220 */ /* 0x041fe20000410000 */
[C---:B------:R-:W-:Y:S01]  /*3310*/  FMUL.FTZ R18, R4.reuse, R9 ;  /* 0x0000000904127220 */ /* 0x040fe20000410000 */
[C---:B------:R-:W-:Y:S01]  /*3320*/  FMUL.FTZ R23, R4.reuse, R10 ;  /* 0x0000000a04177220 */ /* 0x040fe20000410000 */
[----:B------:R-:W-:Y:S01]  /*3330*/  FMUL.FTZ R10, R4, R11 ;  /* 0x0000000b040a7220 */ /* 0x000fe20000410000 */
[----:B--2---:R-:W-:Y:S01]  /*3340*/  FMUL.FTZ R16, R12, R19 ;  /* 0x000000130c107220 */ /* 0x004fe20000410000 */
        /* <DEDUP_REMOVED lines=10> */
[----:B------:R-:W2:Y:S04]  /*33f0*/  LDG.E.128.CONSTANT R8, desc[UR8][R8.64] ;  /* 0x0000000808087981 */ /* 0x000ea8000c1e9d00 */
[----:B------:R-:W3:Y:S01]  /*3400*/  LDG.E.128.CONSTANT R12, desc[UR8][R12.64] ;  /* 0x000000080c0c7981 */ /* 0x000ee2000c1e9d00 */
[----:B------:R-:W-:-:S05]  /*3410*/  IMAD.IADD R17, R17, 0x1, R2 ;  /* 0x0000000111117824 */ /* 0x000fca00078e0202 */
[----:B------:R-:W-:Y:S01]  /*3420*/  ISETP.GE.U32.AND P2, PT, R17, R0, PT ;  /* 0x000000001100720c */ /* 0x000fe20003f46070 */
[C---:B--2---:R-:W-:Y:S01]  /*3430*/  FMUL.FTZ R19, R4.reuse, R8 ;  /* 0x0000000804137220 */ /* 0x044fe20000410000 */
[C---:B------:R-:W-:Y:S01]  /*3440*/  FMUL.FTZ R18, R4.reuse, R9 ;  /* 0x0000000904127220 */ /* 0x040fe20000410000 */
[C---:B------:R-:W-:Y:S01]  /*3450*/  FMUL.FTZ R23, R4.reuse, R10 ;  /* 0x0000000a04177220 */ /* 0x040fe20000410000 */
[----:B------:R-:W-:Y:S01]  /*3460*/  FMUL.FTZ R10, R4, R11 ;  /* 0x0000000b040a7220 */ /* 0x000fe20000410000 */
[----:B---3--:R-:W-:Y:S01]  /*3470*/  FMUL.FTZ R16, R12, R19 ;  /* 0x000000130c107220 */ /* 0x008fe20000410000 */
        /* <DEDUP_REMOVED lines=46> */
.L_x_539:
[----:B------:R-:W-:Y:S05]  /*3760*/  BSYNC B0 ;  /* 0x0000000000007941 */ /* 0x000fea0003800000 */
.L_x_538:
        /* <DEDUP_REMOVED lines=9> */
[----:B------:R-:W2:Y:S04]  /*3800*/  S2R R9, SR_LANEID ;  /* 0x0000000000097919 */ /* 0x000ea80000000000 */
[----:B------:R-:W-:-:S05]  /*3810*/  SEL R10, R3, 0x1f, P0 ;  /* 0x0000001f030a7807 */ /* 0x000fca0000000000 */
[----:B------:R-:W3:Y:S01]  /*3820*/  SHFL.DOWN PT, R6, R5, 0x1, R10 ;  /* 0x0820000005067989 */ /* 0x000ee200000e000a */
[----:B--2---:R-:W-:Y:S01]  /*3830*/  VIADD R11, R9, 0x2 ;  /* 0x00000002090b7836 */ /* 0x004fe20000000000 */
[----:B---3--:R-:W-:Y:S02]  /*3840*/  FSETP.GEU.FTZ.AND P0, PT, R5, R6, PT ;  /* 0x000000060500720b */ /* 0x008fe40003f1e000 */
[C---:B------:R-:W-:Y:S02]  /*3850*/  ISETP.NE.AND P2, PT, R9.reuse, RZ, PT ;  /* 0x000000ff0900720c */ /* 0x040fe40003f45270 */
[----:B------:R-:W-:-:S04]  /*3860*/  ISETP.LT.AND P0, PT, R9, R10, !P0 ;  /* 0x0000000a0900720c */ /* 0x000fc80004701270 */
[----:B------:R-:W-:-:S05]  /*3870*/  FSEL R6, R6, R5, P0 ;  /* 0x0000000506067208 */ /* 0x000fca0000000000 */
[----:B------:R-:W2:Y:S02]  /*3880*/  SHFL.DOWN PT, R3, R6, 0x2, R10 ;  /* 0x0840000006037989 */ /* 0x000ea400000e000a */
[----:B------:R-:W3:Y:S01]  /*3890*/  @!P2 S2R R12, SR_CgaCtaId ;  /* 0x00000000000ca919 */ /* 0x000ee20000008800 */
[----:B--2---:R-:W-:-:S04]  /*38a0*/  FSETP.GEU.FTZ.AND P0, PT, R6, R3, PT ;  /* 0x000000030600720b */ /* 0x004fc80003f1e000 */
[----:B------:R-:W-:Y:S01]  /*38b0*/  ISETP.LE.AND P0, PT, R11, R10, !P0 ;  /* 0x0000000a0b00720c */ /* 0x000fe20004703270 */
[----:B------:R-:W-:-:S03]  /*38c0*/  VIADD R11, R9, 0x4 ;  /* 0x00000004090b7836 */ /* 0x000fc60000000000 */
[----:B------:R-:W-:-:S05]  /*38d0*/  FSEL R3, R3, R6, P0 ;  /* 0x0000000603037208 */ /* 0x000fca0000000000 */
[----:B------:R-:W2:Y:S02]  /*38e0*/  SHFL.DOWN PT, R8, R3, 0x4, R10 ;  /* 0x0880000003087989 */ /* 0x000ea400000e000a */
[----:B--2---:R-:W-:-:S04]  /*38f0*/  FSETP.GEU.FTZ.AND P0, PT, R3, R8, PT ;  /* 0x000000080300720b */ /* 0x004fc80003f1e000 */
[----:B------:R-:W-:Y:S01]  /*3900*/  ISETP.LE.AND P0, PT, R11, R10, !P0 ;  /* 0x0000000a0b00720c */ /* 0x000fe20004703270 */
[C---:B------:R-:W-:Y:S02]  /*3910*/  VIADD R11, R9.reuse, 0x8 ;  /* 0x00000008090b7836 */ /* 0x040fe40000000000 */
[----:B------:R-:W-:Y:S01]  /*3920*/  VIADD R9, R9, 0x10 ;  /* 0x0000001009097836 */ /* 0x000fe20000000000 */
[----:B------:R-:W-:Y:S02]  /*3930*/  FSEL R8, R8, R3, P0 ;  /* 0x0000000308087208 */ /* 0x000fe40000000000 */
[----:B------:R-:W-:-:S03]  /*3940*/  @!P2 MOV R3, 0x400 ;  /* 0x000004000003a802 */ /* 0x000fc60000000f00 */
[----:B------:R-:W2:Y:S01]  /*3950*/  SHFL.DOWN PT, R5, R8, 0x8, R10 ;  /* 0x0900000008057989 */ /* 0x000ea200000e000a */
[----:B---3--:R-:W-:Y:S02]  /*3960*/  @!P2 LEA R12, R12, R3, 0x18 ;  /* 0x000000030c0ca211 */ /* 0x008fe400078ec0ff */
[----:B------:R-:W-:-:S05]  /*3970*/  SHF.R.S32.HI R3, RZ, 0x5, R7 ;  /* 0x00000005ff037819 */ /* 0x000fca0000011407 */
[----:B------:R-:W-:Y:S01]  /*3980*/  @!P2 IMAD R3, R3, 0x4, R12 ;  /* 0x000000040303a824 */ /* 0x000fe200078e020c */
[----:B--2---:R-:W-:-:S04]  /*3990*/  FSETP.GEU.FTZ.AND P0, PT, R8, R5, PT ;  /* 0x000000050800720b */ /* 0x004fc80003f1e000 */
[----:B------:R-:W-:-:S04]  /*39a0*/  ISETP.LE.AND P0, PT, R11, R10, !P0 ;  /* 0x0000000a0b00720c */ /* 0x000fc80004703270 */
[----:B------:R-:W-:-:S05]  /*39b0*/  FSEL R5, R5, R8, P0 ;  /* 0x0000000805057208 */ /* 0x000fca0000000000 */
[----:B------:R-:W2:Y:S02]  /*39c0*/  SHFL.DOWN PT, R6, R5, 0x10, R10 ;  /* 0x0a00000005067989 */ /* 0x000ea400000e000a */
[----:B--2---:R-:W-:-:S04]  /*39d0*/  FSETP.GEU.FTZ.AND P0, PT, R5, R6, PT ;  /* 0x000000060500720b */ /* 0x004fc80003f1e000 */
[----:B------:R-:W-:-:S04]  /*39e0*/  ISETP.LE.AND P0, PT, R9, R10, !P0 ;  /* 0x0000000a0900720c */ /* 0x000fc80004703270 */
[----:B------:R-:W-:-:S05]  /*39f0*/  FSEL R6, R6, R5, P0 ;  /* 0x0000000506067208 */ /* 0x000fca0000000000 */
[----:B------:R3:W-:Y:S01]  /*3a00*/  @!P2 STS [R3+0x20], R6 ;  /* 0x000020060300a388 */ /* 0x0007e20000000800 */
[----:B------:R-:W-:Y:S06]  /*3a10*/  BAR.SYNC.DEFER_BLOCKING 0x0 ;  /* 0x0000000000007b1d */ /* 0x000fec0000010000 */
[----:B------:R-:W-:Y:S05]  /*3a20*/  @P1 BRA `(.L_x_543) ;  /* 0x0000000c004c1947 */ /* 0x000fea0003800000 */
[----:B------:R-:W2:Y:S01]  /*3a30*/  S2UR UR5, SR_CgaCtaId ;  /* 0x00000000000579c3 */ /* 0x000ea20000008800 */
[----:B------:R-:W-:Y:S01]  /*3a40*/  UMOV UR4, 0x400 ;  /* 0x0000040000047882 */ /* 0x000fe20000000000 */
[----:B------:R-:W-:Y:S01]  /*3a50*/  ISETP.GE.AND P1, PT, R2, 0x3e1, PT ;  /* 0x000003e10200780c */ /* 0x000fe20003f26270 */
[----:B--2---:R-:W-:-:S09]  /*3a60*/  ULEA UR4, UR5, UR4, 0x18 ;  /* 0x0000000405047291 */ /* 0x004fd2000f8ec03f */
[----:B------:R-:W2:Y:S04]  /*3a70*/  LDS.128 R8, [UR4+0x20] ;  /* 0x00002004ff087984 */ /* 0x000ea80008000c00 */
[----:B------:R-:W4:Y:S01]  /*3a80*/  LDS.128 R12, [UR4+0x30] ;  /* 0x00003004ff0c7984 */ /* 0x000f220008000c00 */
[----:B--2---:R-:W-:-:S04]  /*3a90*/  FSETP.GEU.FTZ.AND P0, PT, R6, R9, PT ;  /* 0x000000090600720b */ /* 0x004fc80003f1e000 */
[----:B------:R-:W-:-:S04]  /*3aa0*/  ISETP.GT.AND P0, PT, R2, 0x20, !P0 ;  /* 0x000000200200780c */ /* 0x000fc80004704270 */
[----:B------:R-:W-:-:S04]  /*3ab0*/  FSEL R9, R9, R6, P0 ;  /* 0x0000000609097208 */ /* 0x000fc80000000000 */
[----:B------:R-:W-:-:S04]  /*3ac0*/  FSETP.GEU.FTZ.AND P0, PT, R9, R10, PT ;  /* 0x0000000a0900720b */ /* 0x000fc80003f1e000 */
[----:B------:R-:W-:-:S04]  /*3ad0*/  ISETP.GT.AND P0, PT, R2, 0x40, !P0 ;  /* 0x000000400200780c */ /* 0x000fc80004704270 */
[----:B------:R-:W-:-:S04]  /*3ae0*/  FSEL R10, R10, R9, P0 ;  /* 0x000000090a0a7208 */ /* 0x000fc80000000000 */
[----:B------:R-:W-:-:S04]  /*3af0*/  FSETP.GEU.FTZ.AND P0, PT, R10, R11, PT ;  /* 0x0000000b0a00720b */ /* 0x000fc80003f1e000 */
[----:B------:R-:W-:-:S04]  /*3b00*/  ISETP.GT.AND P0, PT, R2, 0x60, !P0 ;  /* 0x000000600200780c */ /* 0x000fc80004704270 */
[----:B---3--:R-:W-:Y:S02]  /*3b10*/  FSEL R3, R11, R10, P0 ;  /* 0x0000000a0b037208 */ /* 0x008fe40000000000 */
[----:B------:R-:W2:Y:S02]  /*3b20*/  LDS.128 R8, [UR4+0x40] ;  /* 0x00004004ff087984 */ /* 0x000ea40008000c00 */
        /* <DEDUP_REMOVED lines=25> */
[----:B------:R-:W2:Y:S02]  /*3cc0*/  LDS.128 R8, [UR4+0x60] ;  /* 0x00006004ff087984 */ /* 0x000ea40008000c00 */
        /* <DEDUP_REMOVED lines=64> */
.L_x_542:
[----:B------:R-:W2:Y:S01]  /*40d0*/  S2R R9, SR_LANEID ;  /* 0x0000000000097919 */ /* 0x000ea20000000000 */
[----:B------:R-:W3:Y:S02]  /*40e0*/  SHFL.DOWN PT, R6, R5, 0x1, 0x1f ;  /* 0x08201f0005067f89 */ /* 0x000ee400000e0000 */
[----:B---3--:R-:W-:-:S04]  /*40f0*/  FSETP.GEU.FTZ.AND P0, PT, R5, R6, PT ;  /* 0x000000060500720b */ /* 0x008fc80003f1e000 */
[C---:B--2---:R-:W-:Y:S02]  /*4100*/  ISETP.LT.AND P0, PT, R9.reuse, 0x1f, !P0 ;  /* 0x0000001f0900780c */ /* 0x044fe40004701270 */
[----:B------:R-:W-:Y:S02]  /*4110*/  ISETP.NE.AND P2, PT, R9, RZ, PT ;  /* 0x000000ff0900720c */ /* 0x000fe40003f45270 */
[----:B------:R-:W-:-:S05]  /*4120*/  FSEL R6, R6, R5, P0 ;  /* 0x0000000506067208 */ /* 0x000fca0000000000 */
[----:B------:R-:W2:Y:S06]  /*4130*/  SHFL.DOWN PT, R7, R6, 0x2, 0x1f ;  /* 0x08401f0006077f89 */ /* 0x000eac00000e0000 */
[----:B------:R-:W3:Y:S01]  /*4140*/  @!P2 S2R R12, SR_CgaCtaId ;  /* 0x00000000000ca919 */ /* 0x000ee20000008800 */
[----:B------:R-:W-:-:S04]  /*4150*/  @!P2 SHF.R.S32.HI R10, RZ, 0x1f, R3 ;  /* 0x0000001fff0aa819 */ /* 0x000fc80000011403 */
[----:B------:R-:W-:-:S04]  /*4160*/  @!P2 LEA.HI R10, R10, R3, RZ, 0x5 ;  /* 0x000000030a0aa211 */ /* 0x000fc800078f28ff */
[----:B------:R-:W-:Y:S02]  /*4170*/  @!P2 SHF.R.S32.HI R10, RZ, 0x5, R10 ;  /* 0x00000005ff0aa819 */ /* 0x000fe4000001140a */
[----:B--2---:R-:W-:-:S04]  /*4180*/  FSETP.GEU.FTZ.AND P0, PT, R6, R7, PT ;  /* 0x000000070600720b */ /* 0x004fc80003f1e000 */
[----:B------:R-:W-:-:S04]  /*4190*/  ISETP.LT.AND P0, PT, R9, 0x1e, !P0 ;  /* 0x0000001e0900780c */ /* 0x000fc80004701270 */
[----:B------:R-:W-:-:S05]  /*41a0*/  FSEL R7, R7, R6, P0 ;  /* 0x0000000607077208 */ /* 0x000fca0000000000 */
[----:B------:R-:W2:Y:S02]  /*41b0*/  SHFL.DOWN PT, R8, R7, 0x4, 0x1f ;  /* 0x08801f0007087f89 */ /* 0x000ea400000e0000 */
[----:B--2---:R-:W-:-:S04]  /*41c0*/  FSETP.GEU.FTZ.AND P0, PT, R7, R8, PT ;  /* 0x000000080700720b */ /* 0x004fc80003f1e000 */
[----:B------:R-:W-:-:S04]  /*41d0*/  ISETP.LT.AND P0, PT, R9, 0x1c, !P0 ;  /* 0x0000001c0900780c */ /* 0x000fc80004701270 */
[----:B------:R-:W-:Y:S02]  /*41e0*/  FSEL R8, R8, R7, P0 ;  /* 0x0000000708087208 */ /* 0x000fe40000000000 */
[----:B------:R-:W-:-:S03]  /*41f0*/  @!P2 MOV R7, 0x400 ;  /* 0x000004000007a802 */ /* 0x000fc60000000f00 */
[----:B------:R-:W2:Y:S01]  /*4200*/  SHFL.DOWN PT, R5, R8, 0x8, 0x1f ;  /* 0x09001f0008057f89 */ /* 0x000ea200000e0000 */
[----:B---3--:R-:W-:-:S05]  /*4210*/  @!P2 LEA R7, R12, R7, 0x18 ;  /* 0x000000070c07a211 */ /* 0x008fca00078ec0ff */
[----:B------:R-:W-:Y:S01]  /*4220*/  @!P2 IMAD R7, R10, 0x4, R7 ;  /* 0x000000040a07a824 */ /* 0x000fe200078e0207 */
[----:B--2---:R-:W-:-:S04]  /*4230*/  FSETP.GEU.FTZ.AND P0, PT, R8, R5, PT ;  /* 0x000000050800720b */ /* 0x004fc80003f1e000 */
[----:B------:R-:W-:-:S04]  /*4240*/  ISETP.LT.AND P0, PT, R9, 0x18, !P0 ;  /* 0x000000180900780c */ /* 0x000fc80004701270 */
[----:B------:R-:W-:-:S05]  /*4250*/  FSEL R5, R5, R8, P0 ;  /* 0x0000000805057208 */ /* 0x000fca0000000000 */
[----:B------:R-:W2:Y:S02]  /*4260*/  SHFL.DOWN PT, R6, R5, 0x10, 0x1f ;  /* 0x0a001f0005067f89 */ /* 0x000ea400000e0000 */
[----:B--2---:R-:W-:-:S04]  /*4270*/  FSETP.GEU.FTZ.AND P0, PT, R5, R6, PT ;  /* 0x000000060500720b */ /* 0x004fc80003f1e000 */
        /* <DEDUP_REMOVED lines=9> */
[----:B------:R-:W4:Y:S04]  /*4310*/  LDS.128 R12, [UR4+0x30] ;  /* 0x00003004ff0c7984 */ /* 0x000f280008000c00 */
[----:B------:R-:W5:Y:S01]  /*4320*/  LDS.128 R16, [UR4+0x40] ;  /* 0x00004004ff107984 */ /* 0x000f620008000c00 */
[----:B---3--:R-:W-:-:S04]  /*4330*/  FSETP.GEU.FTZ.AND P0, PT, R6, R9, PT ;  /* 0x000000090600720b */ /* 0x008fc80003f1e000 */
[----:B------:R-:W-:-:S04]  /*4340*/  FSEL R9, R9, R6, !P0 ;  /* 0x0000000609097208 */ /* 0x000fc80004000000 */
[----:B------:R-:W-:-:S04]  /*4350*/  FSETP.GEU.FTZ.AND P0, PT, R9, R10, PT ;  /* 0x0000000a0900720b */ /* 0x000fc80003f1e000 */
[----:B------:R-:W-:-:S04]  /*4360*/  FSEL R10, R10, R9, !P0 ;  /* 0x000000090a0a7208 */ /* 0x000fc80004000000 */
[----:B------:R-:W-:-:S04]  /*4370*/  FSETP.GEU.FTZ.AND P0, PT, R10, R11, PT ;  /* 0x0000000b0a00720b */ /* 0x000fc80003f1e000 */
[----:B------:R-:W-:-:S04]  /*4380*/  FSEL R11, R11, R10, !P0 ;  /* 0x0000000a0b0b7208 */ /* 0x000fc80004000000 */
[----:B----4-:R-:W-:-:S04]  /*4390*/  FSETP.GEU.FTZ.AND P0, PT, R11, R12, PT ;  /* 0x0000000c0b00720b */ /* 0x010fc80003f1e000 */
        /* <DEDUP_REMOVED lines=57> */
[----:B--2---:R-:W-:-:S04]  /*4730*/  FSEL R6, R14, R13, !P0 ;  /* 0x0000000d0e067208 */ /* 0x004fc80004000000 */
[----:B------:R-:W-:-:S04]  /*4740*/  FSETP.GEU.FTZ.AND P0, PT, R6, R15, PT ;  /* 0x0000000f0600720b */ /* 0x000fc80003f1e000 */
[----:B------:R-:W-:-:S09]  /*4750*/  FSEL R6, R15, R6, !P0 ;  /* 0x000000060f067208 */ /* 0x000fd20004000000 */
.L_x_543:
[----:B------:R-:W-:Y:S05]  /*4760*/  BSYNC B0 ;  /* 0x0000000000007941 */ /* 0x000fea0003800000 */
.L_x_541:
        /* <DEDUP_REMOVED lines=10> */
[----:B-----5:R-:W2:Y:S06]  /*4810*/  @P0 LDG.E R9, desc[UR8][R8.64] ;  /* 0x0000000808090981 */ /* 0x020eac000c1e1900 */
[----:B------:R-:W5:Y:S01]  /*4820*/  S2UR UR5, SR_CgaCtaId ;  /* 0x00000000000579c3 */ /* 0x000f620000008800 */
[----:B------:R-:W-:Y:S01]  /*4830*/  UMOV UR4, 0x400 ;  /* 0x0000040000047882 */ /* 0x000fe20000000000 */
[----:B----4-:R-:W-:Y:S01]  /*4840*/  IMAD.WIDE.U32 R10, R5, 0x4, R10 ;  /* 0x00000004050a7825 */ /* 0x010fe200078e000a */
[----:B-----5:R-:W-:Y:S01]  /*4850*/  ULEA UR4, UR5, UR4, 0x18 ;  /* 0x0000000405047291 */ /* 0x020fe2000f8ec03f */
[----:B--23--:R-:W-:-:S05]  /*4860*/  @P0 FMNMX.FTZ R6, R6, R9, PT ;  /* 0x0000000906060209 */ /* 0x00cfca0003810000 */
[----:B------:R-:W-:-:S05]  /*4870*/  FMUL.FTZ R6, R6, 0.0022321429569274187088 ;  /* 0x3b12492506067820 */ /* 0x000fca0000410000 */
[----:B------:R-:W-:-:S05]  /*4880*/  FMNMX.FTZ R3, R6, 4.3596542127488646656e-06, !PT ;  /* 0x3692492506037809 */ /* 0x000fca0007810000 */
[----:B------:R4:W-:Y:S04]  /*4890*/  STS [UR4+0xa4], R3 ;  /* 0x0000a403ff007988 */ /* 0x0009e80008000804 */
[----:B------:R4:W-:Y:S02]  /*48a0*/  STG.E desc[UR8][R10.64], R3 ;  /* 0x000000030a007986 */ /* 0x0009e4000c101908 */
.L_x_545:
[----:B------:R-:W-:Y:S05]  /*48b0*/  BSYNC B0 ;  /* 0x0000000000007941 */ /* 0x000fea0003800000 */
.L_x_544:
[----:B------:R-:W5:Y:S08]  /*48c0*/  S2UR UR10, SR_CgaCtaId ;  /* 0x00000000000a79c3 */ /* 0x000f700000008800 */
[----:B------:R-:W-:Y:S01]  /*48d0*/  BAR.SYNC.DEFER_BLOCKING 0x0 ;  /* 0x0000000000007b1d */ /* 0x000fe20000010000 */
[----:B------:R-:W-:-:S05]  /*48e0*/  ISETP.GE.U32.AND P0, PT, R19, R0, PT ;  /* 0x000000001300720c */ /* 0x000fca0003f06070 */
[----:B------:R-:W-:Y:S02]  /*48f0*/  UMOV UR7, 0x400 ;  /* 0x0000040000077882 */ /* 0x000fe40000000000 */
[----:B------:R-:W0:Y:S01]  /*4900*/  S2UR UR6, SR_CTAID.X ;  /* 0x00000000000679c3 */ /* 0x000e220000002500 */
[----:B------:R-:W-:Y:S01]  /*4910*/  ULDC UR11, c[0x0][0x23c] ;  /* 0x00008f00000b7ab9 */ /* 0x000fe20000000800 */
[----:B------:R-:W-:Y:S01]  /*4920*/  ULDC.64 UR4, c[0x0][0x210] ;  /* 0x0000840000047ab9 */ /* 0x000fe20000000a00 */
[----:B-----5:R-:W-:Y:S02]  /*4930*/  ULEA UR7, UR10, UR7, 0x18 ;  /* 0x000000070a077291 */ /* 0x020fe4000f8ec03f */
[----:B------:R-:W-:Y:S02]  /*4940*/  USHF.R.S32.HI UR10, URZ, 0x1f, UR11 ;  /* 0x0000001f3f0a7899 */ /* 0x000fe4000801140b */
[----:B0-----:R-:W-:Y:S02]  /*4950*/  UIMAD.WIDE.U32 UR4, UR6, UR11, UR4 ;  /* 0x0000000b060472a5 */ /* 0x001fe4000f8e0004 */
[----:B------:R-:W-:Y:S01]  /*4960*/  UIMAD UR6, UR10, UR6, URZ ;  /* 0x000000060a0672a4 */ /* 0x000fe2000f8e023f */
[----:B------:R-:W-:Y:S11]  /*4970*/  @P0 EXIT ;  /* 0x000000000000094d */ /* 0x000ff60003800000 */
[----:B------:R-:W4:Y:S01]  /*4980*/  LDS R5, [UR7+0xa4] ;  /* 0x0000a407ff057984 */ /* 0x000f220008000800 */
[----:B--23--:R-:W0:Y:S01]  /*4990*/  LDC.64 R6, c[0x0][0x228] ;  /* 0x00008a00ff067b82 */ /* 0x00ce220000000a00 */
[----:B------:R-:W-:Y:S01]  /*49a0*/  UIADD3 UR6, UR6, UR5, URZ ;  /* 0x0000000506067290 */ /* 0x000fe2000fffe03f */
[----:B----4-:R2:W3:Y:S11]  /*49b0*/  MUFU.RCP R3, R5 ;  /* 0x0000000500037308 */ /* 0x0104f60000001000 */
.L_x_578:
[----:B----4-:R-:W-:-:S04]  /*49c0*/  IMAD.WIDE.U32 R8, R19, 0x10, R20 ;  /* 0x0000001013087825 */ /* 0x010fc800078e0014 */
[----:B0-----:R-:W-:Y:S02]  /*49d0*/  IMAD.WIDE.U32 R12, R19, 0x10, R6 ;  /* 0x00000010130c7825 */ /* 0x001fe400078e0006 */
[----:B------:R-:W4:Y:S04]  /*49e0*/  LDG.E.128.CONSTANT R8, desc[UR8][R8.64] ;  /* 0x0000000808087981 */ /* 0x000f28000c1e9d00 */
[----:B------:R-:W5:Y:S01]  /*49f0*/  LDG.E.128.CONSTANT R12, desc[UR8][R12.64] ;  /* 0x000000080c0c7981 */ /* 0x000f62000c1e9d00 */
[----:B------:R-:W-:Y:S01]  /*4a00*/  BSSY B0, `(.L_x_546) ;  /* 0x000002b000007945 */ /* 0x000fe20003800000 */
[C---:B----4-:R-:W-:Y:S01]  /*4a10*/  FMUL.FTZ R17, R4.reuse, R8 ;  /* 0x0000000804117220 */ /* 0x050fe20000410000 */
[----:B------:R-:W-:-:S03]  /*4a20*/  FMUL.FTZ R18, R4, R9 ;  /* 0x0000000904127220 */ /* 0x000fc60000410000 */
[----:B-----5:R-:W-:Y:S01]  /*4a30*/  FMUL.FTZ R16, R12, R17 ;  /* 0x000000110c107220 */ /* 0x020fe20000410000 */
[C---:B------:R-:W-:Y:S01]  /*4a40*/  FMUL.FTZ R17, R4.reuse, R10 ;  /* 0x0000000a04117220 */ /* 0x040fe20000410000 */
[----:B------:R-:W-:Y:S01]  /*4a50*/  FMUL.FTZ R10, R4, R11 ;  /* 0x0000000b040a7220 */ /* 0x000fe20000410000 */
[----:B------:R-:W-:Y:S01]  /*4a60*/  FMUL.FTZ R18, R13, R18 ;  /* 0x000000120d127220 */ /* 0x000fe20000410000 */
[----:B---3--:R-:W-:Y:S01]  /*4a70*/  FMUL.FTZ R16, R16, R3 ;  /* 0x0000000310107220 */ /* 0x008fe20000410000 */
[----:B------:R-:W-:Y:S01]  /*4a80*/  FMUL.FTZ R14, R14, R17 ;  /* 0x000000110e0e7220 */ /* 0x000fe20000410000 */
[----:B------:R-:W0:Y:S01]  /*4a90*/  MUFU.RCP R3, R5 ;  /* 0x0000000500037308 */ /* 0x000e220000001000 */
[----:B------:R-:W-:Y:S01]  /*4aa0*/  FMUL.FTZ R10, R15, R10 ;  /* 0x0000000a0f0a7220 */ /* 0x000fe20000410000 */
[----:B------:R-:W-:Y:S01]  /*4ab0*/  IMAD.MOV.U32 R15, RZ, RZ, 0x7f ;  /* 0x0000007fff0f7424 */ /* 0x000fe200078e00ff */
[----:B------:R-:W-:-:S04]  /*4ac0*/  FMNMX.FTZ R16, R16, 448, PT ;  /* 0x43e0000010107809 */ /* 0x000fc80003810000 */
[----:B------:R-:W-:-:S04]  /*4ad0*/  FMNMX.FTZ R23, R16, -448, !PT ;  /* 0xc3e0000010177809 */ /* 0x000fc80007810000 */
[----:B------:R-:W-:-:S04]  /*4ae0*/  LOP3.LUT R16, R23, 0x7fffffff, RZ, 0xc0, !PT ;  /* 0x7fffffff17107812 */ /* 0x000fc800078ec0ff */
[----:B------:R-:W-:Y:S01]  /*4af0*/  ISETP.GT.U32.AND P0, PT, R16, 0x43efffff, PT ;  /* 0x43efffff1000780c */ /* 0x000fe20003f04070 */
[-C--:B0-----:R-:W-:Y:S01]  /*4b00*/  FMUL.FTZ R18, R18, R3.reuse ;  /* 0x0000000312127220 */ /* 0x081fe20000410000 */
        /* <DEDUP_REMOVED lines=26> */
.L_x_547:
[----:B------:R-:W-:Y:S05]  /*4cb0*/  BSYNC B0 ;  /* 0x0000000000007941 */ /* 0x000fea0003800000 */
.L_x_546:
        /* <DEDUP_REMOVED lines=12> */
.L_x_549:
[----:B------:R-:W-:Y:S05]  /*4d80*/  BSYNC B0 ;  /* 0x0000000000007941 */ /* 0x000fea0003800000 */
.L_x_548:
        /* <DEDUP_REMOVED lines=13> */
.L_x_551:
[----:B------:R-:W-:Y:S05]  /*4e60*/  BSYNC B0 ;  /* 0x0000000000007941 */ /* 0x000fea0003800000 */
.L_x_550:
        /* <DEDUP_REMOVED lines=12> */
.L_x_553:
[----:B------:R-:W-:Y:S05]  /*4f30*/  BSYNC B0 ;  /* 0x0000000000007941 */ /* 0x000fea0003800000 */
.L_x_552:
        /* <DEDUP_REMOVED lines=10> */
[----:B0-----:R-:W-:-:S04]  /*4fe0*/  IMAD.WIDE.U32 R8, R17, 0x10, R20 ;  /* 0x0000001011087825 */ /* 0x001fc800078e0014 */
[----:B------:R-:W-:Y:S02]  /*4ff0*/  IMAD.WIDE.U32 R12, R17, 0x10, R6 ;  /* 0x00000010110c7825 */ /* 0x000fe400078e0006 */
[----:B------:R-:W3:Y:S04]  /*5000*/  LDG.E.128.CONSTANT R8, desc[UR8][R8.64] ;  /* 0x0000000808087981 */ /* 0x000ee8000c1e9d00 */
[----:B------:R-:W4:Y:S01]  /*5010*/  LDG.E.128.CONSTANT R12, desc[UR8][R12.64] ;  /* 0x000000080c0c7981 */ /* 0x000f22000c1e9d00 */
[----:B------:R-:W-:Y:S01]  /*5020*/  BSSY B0, `(.L_x_554) ;  /* 0x000002a000007945 */ /* 0x000fe20003800000 */
[C---:B---3--:R-:W-:Y:S01]  /*5030*/  FMUL.FTZ R19, R4.reuse, R8 ;  /* 0x0000000804137220 */ /* 0x048fe20000410000 */
[C---:B------:R-:W-:Y:S01]  /*5040*/  FMUL.FTZ R23, R4.reuse, R10 ;  /* 0x0000000a04177220 */ /* 0x040fe20000410000 */
[C---:B------:R-:W-:Y:S01]  /*5050*/  FMUL.FTZ R16, R4.reuse, R9 ;  /* 0x0000000904107220 */ /* 0x040fe20000410000 */
[----:B------:R-:W-:Y:S01]  /*5060*/  FMUL.FTZ R18, R4, R11 ;  /* 0x0000000b04127220 */ /* 0x000fe20000410000 */
[----:B----4-:R-:W-:Y:S01]  /*5070*/  FMUL.FTZ R10, R12, R19 ;  /* 0x000000130c0a7220 */ /* 0x010fe20000410000 */
[----:B------:R-:W-:Y:S01]  /*5080*/  FMUL.FTZ R14, R14, R23 ;  /* 0x000000170e0e7220 */ /* 0x000fe20000410000 */
[----:B------:R-:W-:Y:S01]  /*5090*/  FMUL.FTZ R16, R13, R16 ;  /* 0x000000100d107220 */ /* 0x000fe20000410000 */
[----:B------:R-:W-:Y:S01]  /*50a0*/  FMUL.FTZ R18, R15, R18 ;  /* 0x000000120f127220 */ /* 0x000fe20000410000 */
[-C--:B------:R-:W-:Y:S01]  /*50b0*/  FMUL.FTZ R10, R10, R3.reuse ;  /* 0x000000030a0a7220 */ /* 0x080fe20000410000 */
[-C--:B------:R-:W-:Y:S01]  /*50c0*/  FMUL.FTZ R14, R14, R3.reuse ;  /* 0x000000030e0e7220 */ /* 0x080fe20000410000 */
[-C--:B------:R-:W-:Y:S01]  /*50d0*/  FMUL.FTZ R16, R16, R3.reuse ;  /* 0x0000000310107220 */ /* 0x080fe20000410000 */
[----:B------:R-:W-:Y:S01]  /*50e0*/  FMUL.FTZ R18, R18, R3 ;  /* 0x0000000312127220 */ /* 0x000fe20000410000 */
[----:B------:R-:W-:Y:S01]  /*50f0*/  IMAD.MOV.U32 R15, RZ, RZ, 0x7f ;  /* 0x0000007fff0f7424 */ /* 0x000fe200078e00ff */
[----:B------:R-:W-:-:S02]  /*5100*/  FMNMX.FTZ R10, R10, 448, PT ;  /* 0x43e000000a0a7809 */ /* 0x000fc40003810000 */
[----:B------:R-:W-:Y:S02]  /*5110*/  FMNMX.FTZ R13, R16, 448, PT ;  /* 0x43e00000100d7809 */ /* 0x000fe40003810000 */
[----:B------:R-:W-:Y:S02]  /*5120*/  FMNMX.FTZ R23, R10, -448, !PT ;  /* 0xc3e000000a177809 */ /* 0x000fe40007810000 */
[----:B------:R-:W-:Y:S02]  /*5130*/  FMNMX.FTZ R8, R14, 448, PT ;  /* 0x43e000000e087809 */ /* 0x000fe40003810000 */
[----:B------:R-:W-:Y:S02]  /*5140*/  LOP3.LUT R16, R23, 0x7fffffff, RZ, 0xc0, !PT ;  /* 0x7fffffff17107812 */ /* 0x000fe400078ec0ff */
[----:B------:R-:W-:Y:S02]  /*5150*/  FMNMX.FTZ R9, R18, 448, PT ;  /* 0x43e0000012097809 */ /* 0x000fe40003810000 */
[----:B------:R-:W-:-:S02]  /*5160*/  ISETP.GT.U32.AND P0, PT, R16, 0x43efffff, PT ;  /* 0x43efffff1000780c */ /* 0x000fc40003f04070 */
[----:B------:R-:W-:Y:S02]  /*5170*/  FMNMX.FTZ R13, R13, -448, !PT ;  /* 0xc3e000000d0d7809 */ /* 0x000fe40007810000 */
        /* <DEDUP_REMOVED lines=20> */
.L_x_555:
[----:B------:R-:W-:Y:S05]  /*52c0*/  BSYNC B0 ;  /* 0x0000000000007941 */ /* 0x000fea0003800000 */
.L_x_554:
        /* <DEDUP_REMOVED lines=12> */
.L_x_557:
[----:B------:R-:W-:Y:S05]  /*5390*/  BSYNC B0 ;  /* 0x0000000000007941 */ /* 0x000fea0003800000 */
.L_x_556:
        /* <DEDUP_REMOVED lines=13> */
.L_x_559:
[----:B------:R-:W-:Y:S05]  /*5470*/  BSYNC B0 ;  /* 0x0000000000007941 */ /* 0x000fea0003800000 */
.L_x_558:
        /* <DEDUP_REMOVED lines=12> */
.L_x_561:
[----:B------:R-:W-:Y:S05]  /*5540*/  BSYNC B0 ;  /* 0x0000000000007941 */ /* 0x000fea0003800000 */
.L_x_560:
        /* <DEDUP_REMOVED lines=56> */
.L_x_563:
[----:B------:R-:W-:Y:S05]  /*58d0*/  BSYNC B0 ;  /* 0x0000000000007941 */ /* 0x000fea0003800000 */
.L_x_562:
        /* <DEDUP_REMOVED lines=12> */
.L_x_565:
[----:B------:R-:W-:Y:S05]  /*59a0*/  BSYNC B0 ;  /* 0x0000000000007941 */ /* 0x000fea0003800000 */
.L_x_564:
        /* <DEDUP_REMOVED lines=13> */
.L_x_567:
[----:B------:R-:W-:Y:S05]  /*5a80*/  BSYNC B0 ;  /* 0x0000000000007941 */ /* 0x000fea0003800000 */
.L_x_566:
        /* <DEDUP_REMOVED lines=12> */
.L_x_569:
[----:B------:R-:W-:Y:S05]  /*5b50*/  BSYNC B0 ;  /* 0x0000000000007941 */ /* 0x000fea0003800000 */
.L_x_568:
        /* <DEDUP_REMOVED lines=56> */
.L_x_571:
[----:B------:R-:W-:Y:S05]  /*5ee0*/  BSYNC B0 ;  /* 0x0000000000007941 */ /* 0x000fea0003800000 */
.L_x_570:
        /* <DEDUP_REMOVED lines=12> */
.L_x_573:
[----:B------:R-:W-:Y:S05]  /*5fb0*/  BSYNC B0 ;  /* 0x0000000000007941 */ /* 0x000fea0003800000 */
.L_x_572:
        /* <DEDUP_REMOVED lines=12> */
.L_x_575:
[----:B------:R-:W-:Y:S05]  /*6080*/  BSYNC B0 ;  /* 0x0000000000007941 */ /* 0x000fea0003800000 */
.L_x_574:
        /* <DEDUP_REMOVED lines=11> */
.L_x_577:
[----:B------:R-:W-:Y:S05]  /*6140*/  BSYNC B0 ;  /* 0x0000000000007941 */ /* 0x000fea0003800000 */
.L_x_576:
[----:B------:R-:W-:Y:S02]  /*6150*/  LOP3.LUT R9, R9, 0x80000000, RZ, 0xc0, !PT ;  /* 0x8000000009097812 */ /* 0x000fe400078ec0ff */
[----:B------:R-:W-:Y:S02]  /*6160*/  PRMT R14, R15, 0x7604, R14 ;  /* 0x000076040f0e7816 */ /* 0x000fe4000000000e */
[----:B------:R-:W-:Y:S02]  /*6170*/  SHF.R.U32.HI R9, RZ, 0x18, R9 ;  /* 0x00000018ff097819 */ /* 0x000fe40000011609 */
[----:B------:R-:W-:Y:S02]  /*6180*/  LEA R8, P0, R17, UR4, 0x2 ;  /* 0x0000000411087c11 */ /* 0x000fe4000f8010ff */
[----:B------:R-:W-:Y:S01]  /*6190*/  PRMT R11, R19, 0x7054, R14 ;  /* 0x00007054130b7816 */ /* 0x000fe2000000000e */
[----:B------:R-:W-:Y:S01]  /*61a0*/  IMAD.IADD R19, R17, 0x1, R2 ;  /* 0x0000000111137824 */ /* 0x000fe200078e0202 */
[----:B------:R-:W-:-:S02]  /*61b0*/  LOP3.LUT R10, R10, R9, RZ, 0xfc, !PT ;  /* 0x000000090a0a7212 */ /* 0x000fc400078efcff */
[----:B------:R-:W-:Y:S02]  /*61c0*/  LEA.HI.X R9, R17, UR6, RZ, 0x2, P0 ;  /* 0x0000000611097c11 */ /* 0x000fe400080f14ff */
[----:B------:R-:W-:Y:S02]  /*61d0*/  PRMT R11, R10, 0x654, R11 ;  /* 0x000006540a0b7816 */ /* 0x000fe4000000000b */
[----:B------:R-:W-:-:S03]  /*61e0*/  ISETP.GE.U32.AND P0, PT, R19, R0, PT ;  /* 0x000000001300720c */ /* 0x000fc60003f06070 */
[----:B------:R4:W-:Y:S10]  /*61f0*/  STG.E desc[UR8][R8.64], R11 ;  /* 0x0000000b08007986 */ /* 0x0009f4000c101908 */
[----:B------:R-:W-:Y:S05]  /*6200*/  @!P0 BRA `(.L_x_578) ;  /* 0xffffffe400ec8947 */ /* 0x000fea000383ffff */
[----:B------:R-:W-:Y:S05]  /*6210*/  EXIT ;  /* 0x000000000000794d */ /* 0x000fea0003800000 */
.L_x_579:
        /* <DEDUP_REMOVED lines=14> */
.L_x_3394:


//--------------------- .text._ZN4vllm39rms_norm_dynamic_per_token_quant_kernelIfaLb1EEEvPT0_PfPKT_S6_PKffiiPS4_ --------------------------
	.section	.text._ZN4vllm39rms_norm_dynamic_per_token_quant_kernelIfaLb1EEEvPT0_PfPKT_S6_PKffiiPS4_,"ax",@progbits
	.align	128
        .global         _ZN4vllm39rms_norm_dynamic_per_token_quant_kernelIfaLb1EEEvPT0_PfPKT_S6_PKffiiPS4_
        .type           _ZN4vllm39rms_norm_dynamic_per_token_quant_kernelIfaLb1EEEvPT0_PfPKT_S6_PKffiiPS4_,@function
        .size           _ZN4vllm39rms_norm_dynamic_per_token_quant_kernelIfaLb1EEEvPT0_PfPKT_S6_PKffiiPS4_,(.L_x_3395 - _ZN4vllm39rms_norm_dynamic_per_token_quant_kernelIfaLb1EEEvPT0_PfPKT_S6_PKffiiPS4_)
        .other          _ZN4vllm39rms_norm_dynamic_per_token_quant_kernelIfaLb1EEEvPT0_PfPKT_S6_PKffiiPS4_,@"STO_CUDA_ENTRY STV_DEFAULT"
_ZN4vllm39rms_norm_dynamic_per_token_quant_kernelIfaLb1EEEvPT0_PfPKT_S6_PKffiiPS4_:
.text._ZN4vllm39rms_norm_dynamic_per_token_quant_kernelIfaLb1EEEvPT0_PfPKT_S6_PKffiiPS4_:
        /* <DEDUP_REMOVED lines=24> */
.L_x_583:
[C---:B------:R-:W-:Y:S02]  /*0180*/  IADD3 R11, P0, R3.reuse, R26, RZ ;  /* 0x0000001a030b7210 */ /* 0x040fe40007f1e0ff */
[----:B------:R-:W-:-:S03]  /*0190*/  IADD3 R9, P1, R3, R24, RZ ;  /* 0x0000001803097210 */ /* 0x000fc60007f3e0ff */
[----:B------:R-:W-:Y:S01]  /*01a0*/  IMAD.X R16, RZ, RZ, R2, P0 ;  /* 0x000000ffff107224 */ /* 0x000fe200000e0602 */
[----:B------:R-:W-:Y:S01]  /*01b0*/  LEA R12, P0, R11, UR4, 0x2 ;  /* 0x000000040b0c7c11 */ /* 0x000fe2000f8010ff */
[----:B------:R-:W-:Y:S01]  /*01c0*/  IMAD.X R14, RZ, RZ, R4, P1 ;  /* 0x000000ffff0e7224 */ /* 0x000fe200008e0604 */
[----:B------:R-:W-:Y:S02]  /*01d0*/  LEA R10, P1, R9, UR6, 0x2 ;  /* 0x00000006090a7c11 */ /* 0x000fe4000f8210ff */
[----:B------:R-:W-:Y:S02]  /*01e0*/  LEA.HI.X R13, R11, UR5, R16, 0x2, P0 ;  /* 0x000000050b0d7c11 */ /* 0x000fe400080f1410 */
[----:B------:R-:W-:-:S04]  /*01f0*/  LEA.HI.X R11, R9, UR7, R14, 0x2, P1 ;  /* 0x00000007090b7c11 */ /* 0x000fc800088f140e */
[----:B------:R-:W2:Y:S04]  /*0200*/  LDG.E.CONSTANT R13, desc[UR8][R12.64] ;  /* 0x000000080c0d7981 */ /* 0x000ea8000c1e9900 */
[----:B------:R-:W2:Y:S01]  /*0210*/  LDG.E R10, desc[UR8][R10.64] ;  /* 0x000000080a0a7981 */ /* 0x000ea2000c1e1900 */
[----:B0-----:R-:W-:-:S05]  /*0220*/  IMAD.IADD R3, R6, 0x1, R3 ;  /* 0x0000000106037824 */ /* 0x001fca00078e0203 */
[----:B------:R-:W-:Y:S01]  /*0230*/  ISETP.GE.U32.AND P0, PT, R3, R0, PT ;  /* 0x000000000300720c */ /* 0x000fe20003f06070 */
[----:B--2---:R-:W-:-:S04]  /*0240*/  FADD.FTZ R9, R10, R13 ;  /* 0x0000000d0a097221 */ /* 0x004fc80000010000 */
[----:B------:R-:W-:-:S08]  /*0250*/  FFMA.FTZ R8, R9, R9, R8 ;  /* 0x0000000909087223 */ /* 0x000fd00000010008 */
[----:B------:R-:W-:Y:S05]  /*0260*/  @!P0 BRA `(.L_x_583) ;  /* 0xfffffffc00c48947 */ /* 0x000fea000383ffff */
.L_x_582:
[----:B------:R-:W-:Y:S05]  /*0270*/  BSYNC B0 ;  /* 0x0000000000007941 */ /* 0x000fea0003800000 */
.L_x_581:
[----:B------:R-:W0:Y:S01]  /*0280*/  LDC R3, c[0x0][RZ] ;  /* 0x00000000ff037b82 */ /* 0x000e220000000800 */
[----:B------:R-:W-:Y:S01]  /*0290*/  BSSY B0, `(.L_x_584) ;  /* 0x00000b3000007945 */ /* 0x000fe20003800000 */
[----:B0-----:R-:W-:-:S13]  /*02a0*/  ISETP.GT.AND P0, PT, R3, 0x3ff, PT ;  /* 0x000003ff0300780c */ /* 0x001fda0003f04270 */
[----:B------:R-:W-:Y:S05]  /*02b0*/  @P0 BRA `(.L_x_585) ;  /* 0x0000000400a80947 */ /* 0x000fea0003800000 */
[----:B------:R-:W-:-:S04]  /*02c0*/  SHF.R.S32.HI R6, RZ, 0x1f, R5 ;  /* 0x0000001fff067819 */ /* 0x000fc80000011405 */
[----:B------:R-:W-:-:S04]  /*02d0*/  LEA.HI R9, R6, R5, RZ, 0x5 ;  /* 0x0000000506097211 */ /* 0x000fc800078f28ff */
[----:B------:R-:W-:Y:S02]  /*02e0*/  LOP3.LUT R6, R9, 0xffffffe0, RZ, 0xc0, !PT ;  /* 0xffffffe009067812 */ /* 0x000fe400078ec0ff */
[----:B------:R-:W-:-:S03]  /*02f0*/  SHF.R.S32.HI R9, RZ, 0x5, R9 ;  /* 0x00000005ff097819 */ /* 0x000fc60000011409 */
[----:B------:R-:W-:Y:S01]  /*0300*/  VIADD R10, R6, 0x20 ;  /* 0x00000020060a7836 */ /* 0x000fe20000000000 */
[----:B------:R-:W-:-:S04]  /*0310*/  LOP3.LUT R6, RZ, R6, RZ, 0x33, !PT ;  /* 0x00000006ff067212 */ /* 0x000fc800078e33ff */
[----:B------:R-:W-:Y:S01]  /*0320*/  ISETP.GT.AND P1, PT, R10, R3, PT ;  /* 0x000000030a00720c */ /* 0x000fe20003f24270 */
[----:B------:R-:W-:-:S05]  /*0330*/  IMAD.IADD R6, R6, 0x1, R3 ;  /* 0x0000000106067824 */ /* 0x000fca00078e0203 */
[----:B------:R-:W-:Y:S02]  /*0340*/  SEL R11, R6, 0x1f, P1 ;  /* 0x0000001f060b7807 */ /* 0x000fe40000800000 */
[----:B------:R-:W0:Y:S04]  /*0350*/  S2R R6, SR_LANEID ;  /* 0x0000000000067919 */ /* 0x000e280000000000 */
[----:B------:R-:W1:Y:S02]  /*0360*/  SHFL.DOWN P1, R10, R8, 0x1, R11 ;  /* 0x08200000080a7989 */ /* 0x000e64000002000b */
[----:B-1----:R-:W-:Y:S01]  /*0370*/  @P1 FADD R10, R10, R8 ;  /* 0x000000080a0a1221 */ /* 0x002fe20000000000 */
[----:B0-----:R-:W-:-:S04]  /*0380*/  ISETP.NE.AND P3, PT, R6, RZ, PT ;  /* 0x000000ff0600720c */ /* 0x001fc80003f65270 */
[----:B------:R-:W0:Y:S09]  /*0390*/  SHFL.DOWN P1, R12, R10, 0x2, R11 ;  /* 0x084000000a0c7989 */ /* 0x000e32000002000b */
[----:B------:R-:W1:Y:S01]  /*03a0*/  @!P3 S2R R15, SR_CgaCtaId ;  /* 0x00000000000fb919 */ /* 0x000e620000008800 */
[----:B------:R-:W-:-:S05]  /*03b0*/  @!P3 MOV R8, 0x400 ;  /* 0x000004000008b802 */ /* 0x000fca0000000f00 */
[----:B------:R-:W-:Y:S02]  /*03c0*/  @!P3 VIADD R8, R8, 0x1f8 ;  /* 0x000001f80808b836 */ /* 0x000fe40000000000 */
[----:B0-----:R-:W-:-:S05]  /*03d0*/  @P1 FADD R12, R10, R12 ;  /* 0x0000000c0a0c1221 */ /* 0x001fca0000000000 */
[----:B------:R-:W0:Y:S01]  /*03e0*/  SHFL.DOWN P1, R13, R12, 0x4, R11 ;  /* 0x088000000c0d7989 */ /* 0x000e22000002000b */
[----:B-1----:R-:W-:-:S05]  /*03f0*/  @!P3 LEA R8, R15, R8, 0x18 ;  /* 0x000000080f08b211 */ /* 0x002fca00078ec0ff */
        /* <DEDUP_REMOVED lines=86> */
.L_x_585:
        /* <DEDUP_REMOVED lines=23> */
.L_x_588:
[----:B------:R-:W-:Y:S05]  /*0ad0*/  BSYNC B1 ;  /* 0x0000000000017941 */ /* 0x000fea0003800000 */
.L_x_587:
        /* <DEDUP_REMOVED lines=46> */
.L_x_586:
[----:B------:R-:W-:Y:S05]  /*0dc0*/  BSYNC B0 ;  /* 0x0000000000007941 */ /* 0x000fea0003800000 */
.L_x_584:
        /* <DEDUP_REMOVED lines=14> */
.L_x_590:
[----:B------:R-:W-:Y:S05]  /*0eb0*/  BSYNC B0 ;  /* 0x0000000000007941 */ /* 0x000fea0003800000 */
.L_x_589:
        /* <DEDUP_REMOVED lines=9> */
[----:B------:R-:W-:Y:S02]  /*0f50*/  IMAD.MOV.U32 R16, RZ, RZ, RZ ;  /* 0x000000ffff107224 */ /* 0x000fe400078e00ff */
[----:B------:R-:W-:-:S07]  /*0f60*/  IMAD.MOV.U32 R17, RZ, RZ, R5 ;  /* 0x000000ffff117224 */ /* 0x000fce00078e0005 */
.L_x_593:
[----:B01----:R-:W0:Y:S01]  /*0f70*/  LDC.64 R8, c[0x0][0x228] ;  /* 0x00008a00ff087b82 */ /* 0x003e220000000a00 */
        /* <DEDUP_REMOVED lines=8> */
[----:B------:R-:W5:Y:S04]  /*1000*/  LDG.E.CONSTANT R11, desc[UR8][R10.64] ;  /* 0x000000080a0b7981 */ /* 0x000f68000c1e9900 */
[----:B------:R-:W5:Y:S01]  /*1010*/  LDG.E R12, desc[UR8][R12.64] ;  /* 0x000000080c0c7981 */ /* 0x000f62000c1e1900 */
[----:B0-----:R-:W-:-:S06]  /*1020*/  IMAD.WIDE.U32 R8, R17, 0x4, R8 ;  /* 0x0000000411087825 */ /* 0x001fcc00078e0008 */
[----:B------:R-:W2:Y:S01]  /*1030*/  LDG.E.CONSTANT R9, desc[UR8][R8.64] ;  /* 0x0000000808097981 */ /* 0x000ea2000c1e9900 */
[----:B------:R-:W-:-:S05]  /*1040*/  IMAD.IADD R17, R3, 0x1, R17 ;  /* 0x0000000103117824 */ /* 0x000fca00078e0211 */
[----:B------:R-:W-:Y:S01]  /*1050*/  ISETP.GE.U32.AND P4, PT, R17, R0, PT ;  /* 0x000000001100720c */ /* 0x000fe20003f86070 */
[----:B-----5:R-:W-:-:S04]  /*1060*/  FADD.FTZ R18, R12, R11 ;  /* 0x0000000b0c127221 */ /* 0x020fc80000010000 */
[----:B----4-:R-:W-:-:S04]  /*1070*/  FMUL.FTZ R18, R21, R18 ;  /* 0x0000001215127220 */ /* 0x010fc80000410000 */
[----:B--2---:R-:W-:-:S05]  /*1080*/  FMUL.FTZ R19, R18, R9 ;  /* 0x0000000912137220 */ /* 0x004fca0000410000 */
[----:B------:R-:W-:Y:S01]  /*1090*/  FMNMX.FTZ R16, |R19|, R16, !PT ;  /* 0x0000001013107209 */ /* 0x000fe20007810200 */
[----:B------:R-:W-:Y:S06]  /*10a0*/  @!P4 BRA `(.L_x_593) ;  /* 0xfffffffc00b0c947 */ /* 0x000fec000383ffff */
.L_x_592:
[----:B------:R-:W-:Y:S05]  /*10b0*/  BSYNC B0 ;  /* 0x0000000000007941 */ /* 0x000fea0003800000 */
.L_x_591:
[----:B------:R-:W-:Y:S04]  /*10c0*/  BSSY B0, `(.L_x_594) ;  /* 0x00000f5000007945 */ /* 0x000fe80003800000 */
[----:B------:R-:W-:Y:S05]  /*10d0*/  @P0 BRA `(.L_x_595) ;  /* 0x00000008003c0947 */ /* 0x000fea0003800000 */
[----:B------:R-:W-:Y:S01]  /*10e0*/  SHF.R.S32.HI R8, RZ, 0x1f, R5 ;  /* 0x0000001fff087819 */ /* 0x000fe20000011405 */
[----:B------:R-:W-:Y:S02]  /*10f0*/  VIADD R18, R6, 0x4 ;  /* 0x0000000406127836 */ /* 0x000fe40000000000 */
[----:B------:R-:W-:Y:S01]  /*1100*/  @!P3 VIADD R15, R15, 0xa8 ;  /* 0x000000a80f0fb836 */ /* 0x000fe20000000000 */
[----:B------:R-:W-:-:S04]  /*1110*/  LEA.HI R8, R8, R5, RZ, 0x5 ;  /* 0x0000000508087211 */ /* 0x000fc800078f28ff */
[----:B01----:R-:W-:Y:S02]  /*1120*/  LOP3.LUT R9, R8, 0xffffffe0, RZ, 0xc0, !PT ;  /* 0xffffffe008097812 */ /* 0x003fe400078ec0ff */
        /* <DEDUP_REMOVED lines=115> */
[----:B------:R-:W0:Y:S02]  /*1860*/  LDS.64 R8, [R20+0x140] ;  /* 0x0001400014087984 */ /* 0x000e240000000a00 */
        /* <DEDUP_REMOVED lines=15> */
[----:B0-----:R-:W-:-:S04]  /*1960*/  FSETP.GEU.FTZ.AND P0, PT, R15, R8, PT ;  /* 0x000000080f00720b */ /* 0x001fc80003f1e000 */
[----:B------:R-:W-:-:S04]  /*1970*/  ISETP.GT.AND P0, PT, R3, 0x3c0, !P0 ;  /* 0x000003c00300780c */ /* 0x000fc80004704270 */
[----:B------:R-:W-:Y:S01]  /*1980*/  FSEL R6, R8, R15, P0 ;  /* 0x0000000f08067208 */ /* 0x000fe20000000000 */
[----:B------:R-:W-:Y:S08]  /*1990*/  @!P3 BRA `(.L_x_596) ;  /* 0x00000004009cb947 */ /* 0x000ff00003800000 */
[----:B------:R-:W-:-:S04]  /*19a0*/  FSETP.GEU.FTZ.AND P0, PT, R6, R9, PT ;  /* 0x000000090600720b */ /* 0x000fc80003f1e000 */
[----:B------:R-:W-:Y:S01]  /*19b0*/  FSEL R6, R9, R6, !P0 ;  /* 0x0000000609067208 */ /* 0x000fe20004000000 */
[----:B------:R-:W-:Y:S08]  /*19c0*/  BRA `(.L_x_596) ;  /* 0x0000000400907947 */ /* 0x000ff00003800000 */
.L_x_595:
        /* <DEDUP_REMOVED lines=100> */
.L_x_596:
[----:B------:R-:W-:Y:S05]  /*2010*/  BSYNC B0 ;  /* 0x0000000000007941 */ /* 0x000fea0003800000 */
.L_x_594:
        /* <DEDUP_REMOVED lines=10> */
.L_x_599:
[----:B01----:R-:W-:Y:S01]  /*20c0*/  FMUL.FTZ R6, R6, 0.0078740157186985015869 ;  /* 0x3c01020406067820 */ /* 0x003fe20000410000 */
[----:B------:R-:W-:-:S04]  /*20d0*/  IMAD.WIDE.U32 R8, R7, 0x4, R8 ;  /* 0x0000000407087825 */ /* 0x000fc800078e0008 */
[----:B------:R-:W-:-:S05]  /*20e0*/  FMNMX.FTZ R11, R6, 1.1920928955078125e-07, !PT ;  /* 0x34000000060b7809 */ /* 0x000fca0007810000 */
[----:B------:R0:W-:Y:S04]  /*20f0*/  STS [R20+0x14c], R11 ;  /* 0x00014c0b14007388 */ /* 0x0001e80000000800 */
[----:B------:R0:W-:Y:S02]  /*2100*/  STG.E desc[UR8][R8.64], R11 ;  /* 0x0000000b08007986 */ /* 0x0001e4000c101908 */
.L_x_598:
[----:B------:R-:W-:Y:S05]  /*2110*/  BSYNC B0 ;  /* 0x0000000000007941 */ /* 0x000fea0003800000 */
.L_x_597:
[----:B------:R-:W-:Y:S06]  /*2120*/  BAR.SYNC.DEFER_BLOCKING 0x0 ;  /* 0x0000000000007b1d */ /* 0x000fec0000010000 */
[----:B------:R-:W-:Y:S05]  /*2130*/  @P2 EXIT ;  /* 0x000000000000294d */ /* 0x000fea0003800000 */
[----:B------:R-:W5:Y:S01]  /*2140*/  LDS R12, [R20+0x14c] ;  /* 0x00014c00140c7984 */ /* 0x000f620000000800 */
[----:B01----:R-:W0:Y:S01]  /*2150*/  LDC.64 R6, c[0x0][0x228] ;  /* 0x00008a00ff067b82 */ /* 0x003e220000000a00 */
[----:B------:R-:W-:Y:S01]  /*2160*/  ULDC.64 UR6, c[0x0][0x220] ;  /* 0x0000880000067ab9 */ /* 0x000fe20000000a00 */
[----:B------:R-:W-:Y:S01]  /*2170*/  ULDC.64 UR10, c[0x0][0x248] ;  /* 0x00009200000a7ab9 */ /* 0x000fe20000000a00 */
[----:B------:R-:W-:Y:S01]  /*2180*/  ULDC.64 UR4, c[0x0][0x210] ;  /* 0x0000840000047ab9 */ /* 0x000fe20000000a00 */
[----:B-----5:R-:W1:Y:S04]  /*2190*/  MUFU.RCP R12, R12 ;  /* 0x0000000c000c7308 */ /* 0x020e680000001000 */
.L_x_600:
[C---:B0-----:R-:W-:Y:S02]  /*21a0*/  IADD3 R9, P0, R5.reuse, R26, RZ ;  /* 0x0000001a05097210 */ /* 0x041fe40007f1e0ff */
[----:B------:R-:W-:-:S03]  /*21b0*/  IADD3 R14, P1, R5, R24, RZ ;  /* 0x00000018050e7210 */ /* 0x000fc60007f3e0ff */
[----:B------:R-:W-:Y:S01]  /*21c0*/  IMAD.X R10, RZ, RZ, R2, P0 ;  /* 0x000000ffff0a7224 */ /* 0x000fe200000e0602 */
[C---:B------:R-:W-:Y:S01]  /*21d0*/  LEA R16, P0, R9.reuse, UR6, 0x2 ;  /* 0x0000000609107c11 */ /* 0x040fe2000f8010ff */
[----:B------:R-:W-:Y:S01]  /*21e0*/  IMAD.X R13, RZ, RZ, R4, P1 ;  /* 0x000000ffff0d7224 */ /* 0x000fe200008e0604 */
[C---:B------:R-:W-:Y:S02]  /*21f0*/  LEA R8, P1, R14.reuse, UR10, 0x2 ;  /* 0x0000000a0e087c11 */ /* 0x040fe4000f8210ff */
[----:B------:R-:W-:Y:S02]  /*2200*/  LEA.HI.X R17, R9, UR7, R10, 0x2, P0 ;  /* 0x0000000709117c11 */ /* 0x000fe400080f140a */
[C---:B------:R-:W-:Y:S01]  /*2210*/  LEA.HI.X R9, R14.reuse, UR11, R13, 0x2, P1 ;  /* 0x0000000b0e097c11 */ /* 0x040fe200088f140d */
[----:B0-----:R-:W-:Y:S02]  /*2220*/  IMAD.WIDE.U32 R10, R5, 0x4, R6 ;  /* 0x00000004050a7825 */ /* 0x001fe400078e0006 */
[----:B------:R-:W5:Y:S04]  /*2230*/  LDG.E.CONSTANT R16, desc[UR8][R16.64] ;  /* 0x0000000810107981 */ /* 0x000f68000c1e9900 */
[----:B------:R-:W5:Y:S04]  /*2240*/  LDG.E R15, desc[UR8][R8.64] ;  /* 0x00000008080f7981 */ /* 0x000f68000c1e1900 */
[----:B------:R-:W2:Y:S01]  /*2250*/  LDG.E.CONSTANT R10, desc[UR8][R10.64] ;  /* 0x000000080a0a7981 */ /* 0x000ea2000c1e9900 */
[----:B------:R-:W-:Y:S01]  /*2260*/  IADD3 R14, P0, R14, UR4, RZ ;  /* 0x000000040e0e7c10 */ /* 0x000fe2000ff1e0ff */
[----:B------:R-:W-:-:S02]  /*2270*/  IMAD.IADD R5, R3, 0x1, R5 ;  /* 0x0000000103057824 */ /* 0x000fc400078e0205 */
[----:B-----5:R-:W-:-:S04]  /*2280*/  FADD.FTZ R18, R15, R16 ;  /* 0x000000100f127221 */ /* 0x020fc80000010000 */
[----:B----4-:R-:W-:Y:S01]  /*2290*/  FMUL.FTZ R15, R21, R18 ;  /* 0x00000012150f7220 */ /* 0x010fe20000410000 */
[----:B------:R0:W-:Y:S03]  /*22a0*/  STG.E desc[UR8][R8.64], R18 ;  /* 0x0000001208007986 */ /* 0x0001e6000c101908 */
[----:B--2---:R-:W-:-:S04]  /*22b0*/  FMUL.FTZ R15, R15, R10 ;  /* 0x0000000a0f0f7220 */ /* 0x004fc80000410000 */
[----:B-1----:R-:W-:Y:S01]  /*22c0*/  FMUL.FTZ R19, R12, R15 ;  /* 0x0000000f0c137220 */ /* 0x002fe20000410000 */
[----:B------:R-:W-:Y:S02]  /*22d0*/  IADD3.X R15, R13, UR5, RZ, P0, !PT ;  /* 0x000000050d0f7c10 */ /* 0x000fe400087fe4ff */
[----:B------:R-:W-:-:S03]  /*22e0*/  ISETP.GE.U32.AND P0, PT, R5, R0, PT ;  /* 0x000000000500720c */ /* 0x000fc60003f06070 */
[----:B------:R-:W1:Y:S02]  /*22f0*/  F2I.S8.NTZ R19, R19 ;  /* 0x0000001300137305 */ /* 0x000e640000202100 */
[----:B-1----:R0:W-:Y:S08]  /*2300*/  STG.E.U8 desc[UR8][R14.64], R19 ;  /* 0x000000130e007986 */ /* 0x0021f0000c101108 */
[----:B------:R-:W-:Y:S05]  /*2310*/  @!P0 BRA `(.L_x_600) ;  /* 0xfffffffc00a08947 */ /* 0x000fea000383ffff */
[----:B------:R-:W-:Y:S05]  /*2320*/  EXIT ;  /* 0x000000000000794d */ /* 0x000fea0003800000 */
.L_x_580:
        /* <DEDUP_REMOVED lines=14> */
.L_x_603:
[----:B------:R-:W-:-:S04]  /*2410*/  IMAD.WIDE.U32 R4, R13, 0x10, R22 ;  /* 0x000000100d047825 */ /* 0x000fc800078e0016 */
[----:B------:R-:W-:Y:S02]  /*2420*/  IMAD.WIDE.U32 R8, R13, 0x10, R20 ;  /* 0x000000100d087825 */ /* 0x000fe400078e0014 */
[----:B------:R-:W2:Y:S04]  /*2430*/  LDG.E.128.CONSTANT R4, desc[UR8][R4.64] ;  /* 0x0000000804047981 */ /* 0x000ea8000c1e9d00 */
[----:B------:R-:W2:Y:S01]  /*2440*/  LDG.E.128 R8, desc[UR8][R8.64] ;  /* 0x0000000808087981 */ /* 0x000ea2000c1e1d00 */
[----:B0-----:R-:W-:-:S05]  /*2450*/  IMAD.IADD R13, R2, 0x1, R13 ;  /* 0x00000001020d7824 */ /* 0x001fca00078e020d */
[----:B------:R-:W-:Y:S01]  /*2460*/  ISETP.GE.U32.AND P0, PT, R13, R0, PT ;  /* 0x000000000d00720c */ /* 0x000fe20003f06070 */
[----:B--2---:R-:W-:Y:S01]  /*2470*/  FADD.FTZ R12, R4, R8 ;  /* 0x00000008040c7221 */ /* 0x004fe20000010000 */
[----:B------:R-:W-:Y:S01]  /*2480*/  FADD.FTZ R14, R5, R9 ;  /* 0x00000009050e7221 */ /* 0x000fe20000010000 */
[----:B------:R-:W-:Y:S01]  /*2490*/  FADD.FTZ R6, R6, R10 ;  /* 0x0000000a06067221 */ /* 0x000fe20000010000 */
[----:B------:R-:W-:Y:S01]  /*24a0*/  FADD.FTZ R7, R7, R11 ;  /* 0x0000000b07077221 */ /* 0x000fe20000010000 */
[----:B------:R-:W-:-:S04]  /*24b0*/  FFMA.FTZ R3, R12, R12, R3 ;  /* 0x0000000c0c037223 */ /* 0x000fc80000010003 */
[----:B------:R-:W-:-:S04]  /*24c0*/  FFMA.FTZ R3, R14, R14, R3 ;  /* 0x0000000e0e037223 */ /* 0x000fc80000010003 */
[----:B------:R-:W-:-:S04]  /*24d0*/  FFMA.FTZ R6, R6, R6, R3 ;  /* 0x0000000606067223 */ /* 0x000fc80000010003 */
[----:B------:R-:W-:Y:S01]  /*24e0*/  FFMA.FTZ R3, R7, R7, R6 ;  /* 0x0000000707037223 */ /* 0x000fe20000010006 */
[----:B------:R-:W-:Y:S06]  /*24f0*/  @P0 BRA `(.L_x_602) ;  /* 0x0000000000b40947 */ /* 0x000fec0003800000 */
[----:B------:R-:W-:-:S04]  /*2500*/  IMAD.WIDE.U32 R4, R13, 0x10, R22 ;  /* 0x000000100d047825 */ /* 0x000fc800078e0016 */
[C---:B------:R-:W-:Y:S02]  /*2510*/  IMAD.WIDE.U32 R8, R13.reuse, 0x10, R20 ;  /* 0x000000100d087825 */ /* 0x040fe400078e0014 */
[----:B------:R-:W2:Y:S04]  /*2520*/  LDG.E.128.CONSTANT R4, desc[UR8][R4.64] ;  /* 0x0000000804047981 */ /* 0x000ea8000c1e9d00 */
[----:B------:R-:W2:Y:S01]  /*2530*/  LDG.E.128 R8, desc[UR8][R8.64] ;  /* 0x0000000808087981 */ /* 0x000ea2000c1e1d00 */
[----:B------:R-:W-:-:S05]  /*2540*/  IMAD.IADD R13, R13, 0x1, R2 ;  /* 0x000000010d0d7824 */ /* 0x000fca00078e0202 */
        /* <DEDUP_REMOVED lines=39> */
[----:B------:R-:W-:Y:S06]  /*27c0*/  @!P0 BRA `(.L_x_603) ;  /* 0xfffffffc00108947 */ /* 0x000fec000383ffff */
.L_x_602:
[----:B------:R-:W-:Y:S05]  /*27d0*/  BSYNC B0 ;  /* 0x0000000000007941 */ /* 0x000fea0003800000 */
.L_x_601:
        /* <DEDUP_REMOVED lines=42> */
[----:B------:R-:W1:Y:S04]  /*2a80*/  LDS.128 R4, [UR4+0x170] ;  /* 0x00017004ff047984 */ /* 0x000e680008000c00 */
[----:B------:R-:W0:Y:S04]  /*2a90*/  LDS.128 R16, [UR4+0x180] ;  /* 0x00018004ff107984 */ /* 0x000e280008000c00 */
[----:B------:R-:W2:Y:S04]  /*2aa0*/  LDS.128 R8, [UR4+0x190] ;  /* 0x00019004ff087984 */ /* 0x000ea80008000c00 */
[----:B------:R-:W3:Y:S01]  /*2ab0*/  LDS.128 R12, [UR4+0x1a0] ;  /* 0x0001a004ff0c7984 */ /* 0x000ee20008000c00 */
[----:B-1----:R-:W-:Y:S01]  /*2ac0*/  @P2 FADD.FTZ R24, R24, R5 ;  /* 0x0000000518182221 */ /* 0x002fe20000010000 */
[----:B------:R-:W-:-:S03]  /*2ad0*/  ISETP.GT.AND P2, PT, R2, 0xc0, PT ;  /* 0x000000c00200780c */ /* 0x000fc60003f44270 */
[----:B------:R-:W-:Y:S01]  /*2ae0*/  @P6 FADD.FTZ R24, R24, R6 ;  /* 0x0000000618186221 */ /* 0x000fe20000010000 */
[----:B------:R-:W-:-:S03]  /*2af0*/  ISETP.GT.AND P6, PT, R2, 0xe0, PT ;  /* 0x000000e00200780c */ /* 0x000fc60003fc4270 */
[----:B------:R-:W-:Y:S01]  /*2b00*/  @P3 FADD.FTZ R24, R24, R7 ;  /* 0x0000000718183221 */ /* 0x000fe20000010000 */
[----:B------:R-:W-:Y:S01]  /*2b10*/  ISETP.GT.AND P3, PT, R2, 0x100, PT ;  /* 0x000001000200780c */ /* 0x000fe20003f64270 */
[----:B------:R-:W1:Y:S02]  /*2b20*/  LDS.128 R4, [UR4+0x1b0] ;  /* 0x0001b004ff047984 */ /* 0x000e640008000c00 */
[----:B0-----:R-:W-:Y:S01]  /*2b30*/  @P4 FADD.FTZ R24, R24, R16 ;  /* 0x0000001018184221 */ /* 0x001fe20000010000 */
[----:B------:R-:W-:-:S03]  /*2b40*/  ISETP.GT.AND P4, PT, R2, 0x140, PT ;  /* 0x000001400200780c */ /* 0x000fc60003f84270 */
[----:B------:R-:W-:Y:S01]  /*2b50*/  @P5 FADD.FTZ R24, R24, R17 ;  /* 0x0000001118185221 */ /* 0x000fe20000010000 */
[----:B------:R-:W-:-:S03]  /*2b60*/  ISETP.GT.AND P5, PT, R2, 0x120, PT ;  /* 0x000001200200780c */ /* 0x000fc60003fa4270 */
[----:B------:R-:W-:Y:S01]  /*2b70*/  @P2 FADD.FTZ R24, R24, R18 ;  /* 0x0000001218182221 */ /* 0x000fe20000010000 */
[----:B------:R-:W-:-:S03]  /*2b80*/  ISETP.GT.AND P2, PT, R2, 0x160, PT ;  /* 0x000001600200780c */ /* 0x000fc60003f44270 */
[----:B------:R-:W-:Y:S02]  /*2b90*/  @P6 FADD.FTZ R24, R24, R19 ;  /* 0x0000001318186221 */ /* 0x000fe40000010000 */
        /* <DEDUP_REMOVED lines=49> */
.L_x_605:
        /* <DEDUP_REMOVED lines=23> */
.L_x_608:
[----:B------:R-:W-:Y:S05]  /*3020*/  BSYNC B1 ;  /* 0x0000000000017941 */ /* 0x000fea0003800000 */
.L_x_607:
[----:B------:R-:W-:Y:S01]  /*3030*/  BAR.SYNC.DEFER_BLOCKING 0x0 ;  /* 0x0000000000007b1d */ /* 0x000fe20000010000 */
[----:B------:R-:W-:-:S13]  /*3040*/  ISETP.NE.AND P1, PT, R25, RZ, PT ;  /* 0x000000ff1900720c */ /* 0x000fda0003f25270 */
[----:B------:R-:W-:Y:S05]  /*3050*/  @P1 BRA `(.L_x_606) ;  /* 0x0000000000a81947 */ /* 0x000fea0003800000 */
[----:B------:R-:W1:Y:S01]  /*3060*/  S2UR UR5, SR_CgaCtaId ;  /* 0x00000000000579c3 */ /* 0x000e620000008800 */
[----:B------:R-:W-:Y:S02]  /*3070*/  UMOV UR4, 0x400 ;  /* 0x0000040000047882 */ /* 0x000fe40000000000 */
[----:B-1----:R-:W-:-:S09]  /*3080*/  ULEA UR4, UR5, UR4, 0x18 ;  /* 0x0000000405047291 */ /* 0x002fd2000f8ec03f */
[----:B------:R-:W1:Y:S04]  /*3090*/  LDS.128 R4, [UR4+0x170] ;  /* 0x00017004ff047984 */ /* 0x000e680008000c00 */
[----:B------:R-:W2:Y:S04]  /*30a0*/  LDS.128 R16, [UR4+0x180] ;  /* 0x00018004ff107984 */ /* 0x000ea80008000c00 */
[----:B------:R-:W3:Y:S04]  /*30b0*/  LDS.128 R8, [UR4+0x190] ;  /* 0x00019004ff087984 */ /* 0x000ee80008000c00 */
[----:B------:R-:W4:Y:S01]  /*30c0*/  LDS.128 R12, [UR4+0x1a0] ;  /* 0x0001a004ff0c7984 */ /* 0x000f220008000c00 */
[----:B-1----:R-:W-:-:S04]  /*30d0*/  FADD.FTZ R5, R24, R5 ;  /* 0x0000000518057221 */ /* 0x002fc80000010000 */
        /* <DEDUP_REMOVED lines=12> */
[----:B----4-:R-:W-:Y:S02]  /*31a0*/  FADD.FTZ R12, R11, R12 ;  /* 0x0000000c0b0c7221 */ /* 0x010fe40000010000 */
[----:B------:R-:W3:Y:S02]  /*31b0*/  LDS.128 R8, [UR4+0x1d0] ;  /* 0x0001d004ff087984 */ /* 0x000ee40008000c00 */
        /* <DEDUP_REMOVED lines=10> */
[----:B------:R-:W-:-:S04]  /*3260*/  FADD.FTZ R18, R17, R18 ;  /* 0x0000001211127221 */ /* 0x000fc80000010000 */
[----:B------:R-:W-:-:S04]  /*3270*/  FADD.FTZ R19, R18, R19 ;  /* 0x0000001312137221 */ /* 0x000fc80000010000 */
[----:B---3--:R-:W-:-:S04]  /*3280*/  FADD.FTZ R8, R19, R8 ;  /* 0x0000000813087221 */ /* 0x008fc80000010000 */
[----:B------:R-:W-:-:S04]  /*3290*/  FADD.FTZ R9, R8, R9 ;  /* 0x0000000908097221 */ /* 0x000fc80000010000 */
[----:B------:R-:W-:-:S04]  /*32a0*/  FADD.FTZ R10, R9, R10 ;  /* 0x0000000a090a7221 */ /* 0x000fc80000010000 */
[----:B------:R-:W-:-:S04]  /*32b0*/  FADD.FTZ R11, R10, R11 ;  /* 0x0000000b0a0b7221 */ /* 0x000fc80000010000 */
[----:B-1----:R-:W-:-:S04]  /*32c0*/  FADD.FTZ R12, R11, R12 ;  /* 0x0000000c0b0c7221 */ /* 0x002fc80000010000 */
[----:B------:R-:W-:-:S04]  /*32d0*/  FADD.FTZ R13, R12, R13 ;  /* 0x0000000d0c0d7221 */ /* 0x000fc80000010000 */
[----:B------:R-:W-:-:S04]  /*32e0*/  FADD.FTZ R14, R13, R14 ;  /* 0x0000000e0d0e7221 */ /* 0x000fc80000010000 */
[----:B0-----:R-:W-:-:S07]  /*32f0*/  FADD.FTZ R24, R14, R15 ;  /* 0x0000000f0e187221 */ /* 0x001fce0000010000 */
.L_x_606:
[----:B------:R-:W-:Y:S05]  /*3300*/  BSYNC B0 ;  /* 0x0000000000007941 */ /* 0x000fea0003800000 */
.L_x_604:
[----:B------:R-:W-:Y:S04]  /*3310*/  BSSY B0, `(.L_x_609) ;  /* 0x000000b000007945 */ /* 0x000fe80003800000 */
[----:B------:R-:W-:Y:S05]  /*3320*/  @P1 BRA `(.L_x_610) ;  /* 0x0000000000241947 */ /* 0x000fea0003800000 */
[----:B------:R-:W-:Y:S02]  /*3330*/  ULDC.64 UR4, c[0x0][0x238] ;  /* 0x00008e0000047ab9 */ /* 0x000fe40000000a00 */
[----:B01----:R-:W-:Y:S02]  /*3340*/  I2FP.F32.S32 R3, UR5 ;  /* 0x0000000500037c45 */ /* 0x003fe40008201400 */
[----:B------:R-:W0:Y:S04]  /*3350*/  S2UR UR5, SR_CgaCtaId ;  /* 0x00000000000579c3 */ /* 0x000e280000008800 */
[----:B------:R-:W1:Y:S02]  /*3360*/  MUFU.RCP R3, R3 ;  /* 0x0000000300037308 */ /* 0x000e640000001000 */
[----:B-1----:R-:W-:Y:S01]  /*3370*/  FFMA.FTZ R24, R3, R24, UR4 ;  /* 0x0000000403187e23 */ /* 0x002fe20008010018 */
[----:B------:R-:W-:-:S02]  /*3380*/  UMOV UR4, 0x400 ;  /* 0x0000040000047882 */ /* 0x000fc40000000000 */
[----:B0-----:R-:W-:-:S03]  /*3390*/  ULEA UR4, UR5, UR4, 0x18 ;  /* 0x0000000405047291 */ /* 0x001fc6000f8ec03f */
[----:B------:R-:W0:Y:S06]  /*33a0*/  MUFU.RSQ R24, R24 ;  /* 0x0000001800187308 */ /* 0x000e2c0000001400 */
[----:B0-----:R2:W-:Y:S03]  /*33b0*/  STS [UR4+0x1f4], R24 ;  /* 0x0001f418ff007988 */ /* 0x0015e60008000804 */
.L_x_610:
[----:B------:R-:W-:Y:S05]  /*33c0*/  BSYNC B0 ;  /* 0x0000000000007941 */ /* 0x000fea0003800000 */
.L_x_609:
[----:B------:R-:W3:Y:S08]  /*33d0*/  S2UR UR5, SR_CgaCtaId ;  /* 0x00000000000579c3 */ /* 0x000ef00000008800 */
[----:B------:R-:W-:Y:S01]  /*33e0*/  BAR.SYNC.DEFER_BLOCKING 0x0 ;  /* 0x0000000000007b1d */ /* 0x000fe20000010000 */
[----:B------:R-:W-:Y:S01]  /*33f0*/  ISETP.GE.U32.AND P2, PT, R25, R0, PT ;  /* 0x000000001900720c */ /* 0x000fe20003f46070 */
[----:B------:R-:W-:-:S04]  /*3400*/  IMAD.MOV.U32 R16, RZ, RZ, RZ ;  /* 0x000000ffff107224 */ /* 0x000fc800078e00ff */
[----:B------:R-:W-:Y:S01]  /*3410*/  UMOV UR4, 0x400 ;  /* 0x0000040000047882 */ /* 0x000fe20000000000 */
[----:B------:R-:W-:Y:S01]  /*3420*/  BSSY B0, `(.L_x_611) ;  /* 0x000006b000007945 */ /* 0x000fe20003800000 */
[----:B---3--:R-:W-:-:S09]  /*3430*/  ULEA UR4, UR5, UR4, 0x18 ;  /* 0x0000000405047291 */ /* 0x008fd2000f8ec03f */
[----:B01----:R-:W0:Y:S01]  /*3440*/  LDS R3, [UR4+0x1f4] ;  /* 0x0001f404ff037984 */ /* 0x003e220008000800 */
[----:B------:R-:W-:Y:S05]  /*3450*/  @P2 BRA `(.L_x_612) ;  /* 0x00000004009c2947 */ /* 0x000fea0003800000 */
[----:B------:R-:W-:Y:S02]  /*3460*/  IMAD.MOV.U32 R16, RZ, RZ, RZ ;  /* 0x000000ffff107224 */ /* 0x000fe400078e00ff */
[----:B------:R-:W-:-:S07]  /*3470*/  IMAD.MOV.U32 R17, RZ, RZ, R25 ;  /* 0x000000ffff117224 */ /* 0x000fce00078e0019 */
.L_x_613:
[----:B------:R-:W1:Y:S01]  /*3480*/  LDC.64 R18, c[0x0][0x228] ;  /* 0x00008a00ff127b82 */ /* 0x000e620000000a00 */
[----:B------:R-:W-:-:S04]  /*3490*/  IMAD.WIDE.U32 R4, R17, 0x10, R22 ;  /* 0x0000001011047825 */ /* 0x000fc800078e0016 */
[C---:B------:R-:W-:Y:S02]  /*34a0*/  IMAD.WIDE.U32 R8, R17.reuse, 0x10, R20 ;  /* 0x0000001011087825 */ /* 0x040fe400078e0014 */
[----:B------:R-:W2:Y:S04]  /*34b0*/  LDG.E.128.CONSTANT R4, desc[UR8][R4.64] ;  /* 0x0000000804047981 */ /* 0x000ea8000c1e9d00 */
[----:B------:R-:W2:Y:S01]  /*34c0*/  LDG.E.128 R8, desc[UR8][R8.64] ;  /* 0x0000000808087981 */ /* 0x000ea2000c1e1d00 */
[----:B-1----:R-:W-:-:S06]  /*34d0*/  IMAD.WIDE.U32 R12, R17, 0x10, R18 ;  /* 0x00000010110c7825 */ /* 0x002fcc00078e0012 */
[----:B------:R-:W3:Y:S01]  /*34e0*/  LDG.E.128.CONSTANT R12, desc[UR8][R12.64] ;  /* 0x000000080c0c7981 */ /* 0x000ee2000c1e9d00 */
[----:B------:R-:W-:-:S05]  /*34f0*/  IMAD.IADD R17, R2, 0x1, R17 ;  /* 0x0000000102117824 */ /* 0x000fca00078e0211 */
[----:B------:R-:W-:Y:S01]  /*3500*/  ISETP.GE.U32.AND P2, PT, R17, R0, PT ;  /* 0x000000001100720c */ /* 0x000fe20003f46070 */
[----:B--2---:R-:W-:Y:S01]  /*3510*/  FADD.FTZ R24, R4, R8 ;  /* 0x0000000804187221 */ /* 0x004fe20000010000 */
[----:B------:R-:W-:Y:S01]  /*3520*/  FADD.FTZ R26, R5, R9 ;  /* 0x00000009051a7221 */ /* 0x000fe20000010000 */
[----:B------:R-:W-:Y:S01]  /*3530*/  FADD.FTZ R6, R6, R10 ;  /* 0x0000000a06067221 */ /* 0x000fe20000010000 */
[----:B------:R-:W-:Y:S01]  /*3540*/  FADD.FTZ R4, R7, R11 ;  /* 0x0000000b07047221 */ /* 0x000fe20000010000 */
[C---:B0-----:R-:W-:Y:S01]  /*3550*/  FMUL.FTZ R27, R3.reuse, R24 ;  /* 0x00000018031b7220 */ /* 0x041fe20000410000 */
[C---:B------:R-:W-:Y:S01]  /*3560*/  FMUL.FTZ R26, R3.reuse, R26 ;  /* 0x0000001a031a7220 */ /* 0x040fe20000410000 */
[C---:B------:R-:W-:Y:S01]  /*3570*/  FMUL.FTZ R29, R3.reuse, R6 ;  /* 0x00000006031d7220 */ /* 0x040fe20000410000 */
[----:B------:R-:W-:Y:S01]  /*3580*/  FMUL.FTZ R4, R3, R4 ;  /* 0x0000000403047220 */ /* 0x000fe20000410000 */
[----:B---3--:R-:W-:Y:S01]  /*3590*/  FMUL.FTZ R27, R12, R27 ;  /* 0x0000001b0c1b7220 */ /* 0x008fe20000410000 */
[----:B------:R-:W-:Y:S01]  /*35a0*/  FMUL.FTZ R26, R13, R26 ;  /* 0x0000001a0d1a7220 */ /* 0x000fe20000410000 */
[----:B------:R-:W-:Y:S01]  /*35b0*/  FMUL.FTZ R29, R14, R29 ;  /* 0x0000001d0e1d7220 */ /* 0x000fe20000410000 */
[----:B------:R-:W-:-:S02]  /*35c0*/  FMUL.FTZ R15, R15, R4 ;  /* 0x000000040f0f7220 */ /* 0x000fc40000410000 */
[----:B------:R-:W-:-:S04]  /*35d0*/  FMNMX.FTZ R27, |R27|, R16, !PT ;  /* 0x000000101b1b7209 */ /* 0x000fc80007810200 */
[----:B------:R-:W-:-:S04]  /*35e0*/  FMNMX.FTZ R26, R27, |R26|, !PT ;  /* 0x4000001a1b1a7209 */ /* 0x000fc80007810000 */
[----:B------:R-:W-:-:S04]  /*35f0*/  FMNMX.FTZ R26, R26, |R29|, !PT ;  /* 0x4000001d1a1a7209 */ /* 0x000fc80007810000 */
[----:B------:R-:W-:Y:S01]  /*3600*/  FMNMX.FTZ R16, R26, |R15|, !PT ;  /* 0x4000000f1a107209 */ /* 0x000fe20007810000 */
[----:B------:R-:W-:Y:S06]  /*3610*/  @P2 BRA `(.L_x_612) ;  /* 0x00000004002c2947 */ /* 0x000fec0003800000 */
[----:B------:R-:W-:-:S04]  /*3620*/  IMAD.WIDE.U32 R4, R17, 0x10, R22 ;  /* 0x0000001011047825 */ /* 0x000fc800078e0016 */
[C---:B------:R-:W-:Y:S02]  /*3630*/  IMAD.WIDE.U32 R8, R17.reuse, 0x10, R20 ;  /* 0x0000001011087825 */ /* 0x040fe400078e0014 */
[----:B------:R-:W2:Y:S02]  /*3640*/  LDG.E.128.CONSTANT R4, desc[UR8][R4.64] ;  /* 0x0000000804047981 */ /* 0x000ea4000c1e9d00 */
[C---:B------:R-:W-:Y:S02]  /*3650*/  IMAD.WIDE.U32 R12, R17.reuse, 0x10, R18 ;  /* 0x00000010110c7825 */ /* 0x040fe400078e0012 */
[----:B------:R-:W2:Y:S04]  /*3660*/  LDG.E.128 R8, desc[UR8][R8.64] ;  /* 0x0000000808087981 */ /* 0x000ea8000c1e1d00 */
[----:B------:R-:W3:Y:S01]  /*3670*/  LDG.E.128.CONSTANT R12, desc[UR8][R12.64] ;  /* 0x000000080c0c7981 */ /* 0x000ee2000c1e9d00 */
[----:B------:R-:W-:-:S05]  /*3680*/  IMAD.IADD R17, R17, 0x1, R2 ;  /* 0x0000000111117824 */ /* 0x000fca00078e0202 */
[----:B------:R-:W-:Y:S01]  /*3690*/  ISETP.GE.U32.AND P2, PT, R17, R0, PT ;  /* 0x000000001100720c */ /* 0x000fe20003f46070 */
[----:B--2---:R-:W-:Y:S01]  /*36a0*/  FADD.FTZ R24, R4, R8 ;  /* 0x0000000804187221 */ /* 0x004fe20000010000 */
[----:B------:R-:W-:Y:S01]  /*36b0*/  FADD.FTZ R26, R5, R9 ;  /* 0x00000009051a7221 */ /* 0x000fe20000010000 */
[----:B------:R-:W-:Y:S01]  /*36c0*/  FADD.FTZ R6, R6, R10 ;  /* 0x0000000a06067221 */ /* 0x000fe20000010000 */
[----:B------:R-:W-:Y:S01]  /*36d0*/  FADD.FTZ R4, R7, R11 ;  /* 0x0000000b07047221 */ /* 0x000fe20000010000 */
[C---:B------:R-:W-:Y:S01]  /*36e0*/  FMUL.FTZ R27, R3.reuse, R24 ;  /* 0x00000018031b7220 */ /* 0x040fe20000410000 */
[C---:B------:R-:W-:Y:S01]  /*36f0*/  FMUL.FTZ R26, R3.reuse, R26 ;  /* 0x0000001a031a7220 */ /* 0x040fe20000410000 */
[C---:B------:R-:W-:Y:S01]  /*3700*/  FMUL.FTZ R29, R3.reuse, R6 ;  /* 0x00000006031d7220 */ /* 0x040fe20000410000 */
[----:B------:R-:W-:Y:S01]  /*3710*/  FMUL.FTZ R4, R3, R4 ;  /* 0x0000000403047220 */ /* 0x000fe20000410000 */
[----:B---3--:R-:W-:Y:S01]  /*3720*/  FMUL.FTZ R27, R12, R27 ;  /* 0x0000001b0c1b7220 */ /* 0x008fe20000410000 */
[----:B------:R-:W-:Y:S01]  /*3730*/  FMUL.FTZ R26, R13, R26 ;  /* 0x0000001a0d1a7220 */ /* 0x000fe20000410000 */
[----:B------:R-:W-:Y:S01]  /*3740*/  FMUL.FTZ R29, R14, R29 ;  /* 0x0000001d0e1d7220 */ /* 0x000fe20000410000 */
[----:B------:R-:W-:-:S02]  /*3750*/  FMUL.FTZ R15, R15, R4 ;  /* 0x000000040f0f7220 */ /* 0x000fc40000410000 */
[----:B------:R-:W-:-:S04]  /*3760*/  FMNMX.FTZ R27, R16, |R27|, !PT ;  /* 0x4000001b101b7209 */ /* 0x000fc80007810000 */
        /* <DEDUP_REMOVED lines=53> */
[----:B------:R-:W-:Y:S06]  /*3ac0*/  @!P2 BRA `(.L_x_613) ;  /* 0xfffffff8006ca947 */ /* 0x000fec000383ffff */
.L_x_612:
[----:B------:R-:W-:Y:S05]  /*3ad0*/  BSYNC B0 ;  /* 0x0000000000007941 */ /* 0x000fea0003800000 */
.L_x_611:
[----:B------:R-:W-:Y:S04]  /*3ae0*/  BSSY B0, `(.L_x_614) ;  /* 0x00000ff000007945 */ /* 0x000fe80003800000 */
[----:B------:R-:W-:Y:S05]  /*3af0*/  @P0 BRA `(.L_x_615) ;  /* 0x0000000800500947 */ /* 0x000fea0003800000 */
[----:B------:R-:W-:Y:S01]  /*3b00*/  SHF.R.S32.HI R4, RZ, 0x1f, R25 ;  /* 0x0000001fff047819 */ /* 0x000fe20000011419 */
[----:B------:R-:W1:Y:S03]  /*3b10*/  S2R R8, SR_LANEID ;  /* 0x0000000000087919 */ /* 0x000e660000000000 */
[----:B------:R-:W-:-:S04]  /*3b20*/  LEA.HI R25, R4, R25, RZ, 0x5 ;  /* 0x0000001904197211 */ /* 0x000fc800078f28ff */
[----:B------:R-:W-:-:S04]  /*3b30*/  LOP3.LUT R4, R25, 0xffffffe0, RZ, 0xc0, !PT ;  /* 0xffffffe019047812 */ /* 0x000fc800078ec0ff */
[----:B------:R-:W-:Y:S01]  /*3b40*/  LOP3.LUT R7, RZ, R4, RZ, 0x33, !PT ;  /* 0x00000004ff077212 */ /* 0x000fe200078e33ff */
[----:B------:R-:W-:-:S04]  /*3b50*/  VIADD R5, R4, 0x20 ;  /* 0x0000002004057836 */ /* 0x000fc80000000000 */
[----:B------:R-:W-:Y:S01]  /*3b60*/  IMAD.IADD R7, R7, 0x1, R2 ;  /* 0x0000000107077824 */ /* 0x000fe200078e0202 */
[----:B------:R-:W-:-:S04]  /*3b70*/  ISETP.GT.AND P0, PT, R5, R2, PT ;  /* 0x000000020500720c */ /* 0x000fc80003f04270 */
[----:B------:R-:W-:-:S05]  /*3b80*/  SEL R9, R7, 0x1f, P0 ;  /* 0x0000001f07097807 */ /* 0x000fca0000000000 */
[----:B------:R-:W3:Y:S01]  /*3b90*/  SHFL.DOWN PT, R5, R16, 0x1, R9 ;  /* 0x0820000010057989 */ /* 0x000ee200000e0009 */
[C---:B-1----:R-:W-:Y:S01]  /*3ba0*/  VIADD R6, R8.reuse, 0x2 ;  /* 0x0000000208067836 */ /* 0x042fe20000000000 */
[C---:B------:R-:W-:Y:S01]  /*3bb0*/  ISETP.NE.AND P2, PT, R8.reuse, RZ, PT ;  /* 0x000000ff0800720c */ /* 0x040fe20003f45270 */
[----:B------:R-:W-:-:S12]  /*3bc0*/  VIADD R10, R8, 0x8 ;  /* 0x00000008080a7836 */ /* 0x000fd80000000000 */
[----:B------:R-:W1:Y:S01]  /*3bd0*/  @!P2 S2R R11, SR_CgaCtaId ;  /* 0x00000000000ba919 */ /* 0x000e620000008800 */
[----:B---3--:R-:W-:-:S04]  /*3be0*/  FSETP.GEU.FTZ.AND P0, PT, R16, R5, PT ;  /* 0x000000051000720b */ /* 0x008fc80003f1e000 */
[----:B------:R-:W-:-:S04]  /*3bf0*/  ISETP.LT.AND P0, PT, R8, R9, !P0 ;  /* 0x000000090800720c */ /* 0x000fc80004701270 */
[----:B------:R-:W-:-:S05]  /*3c00*/  FSEL R5, R5, R16, P0 ;  /* 0x0000001005057208 */ /* 0x000fca0000000000 */
[----:B------:R-:W3:Y:S02]  /*3c10*/  SHFL.DOWN PT, R4, R5, 0x2, R9 ;  /* 0x0840000005047989 */ /* 0x000ee400000e0009 */
[----:B---3--:R-:W-:-:S04]  /*3c20*/  FSETP.GEU.FTZ.AND P0, PT, R5, R4, PT ;  /* 0x000000040500720b */ /* 0x008fc80003f1e000 */
[----:B------:R-:W-:Y:S01]  /*3c30*/  ISETP.LE.AND P0, PT, R6, R9, !P0 ;  /* 0x000000090600720c */ /* 0x000fe20004703270 */
[C---:B------:R-:W-:Y:S02]  /*3c40*/  VIADD R6, R8.reuse, 0x4 ;  /* 0x0000000408067836 */ /* 0x040fe40000000000 */
[----:B------:R-:W-:Y:S01]  /*3c50*/  VIADD R8, R8, 0x10 ;  /* 0x0000001008087836 */ /* 0x000fe20000000000 */
[----:B------:R-:W-:-:S05]  /*3c60*/  FSEL R4, R4, R5, P0 ;  /* 0x0000000504047208 */ /* 0x000fca0000000000 */
[----:B------:R-:W3:Y:S02]  /*3c70*/  SHFL.DOWN PT, R7, R4, 0x4, R9 ;  /* 0x0880000004077989 */ /* 0x000ee400000e0009 */
[----:B---3--:R-:W-:-:S04]  /*3c80*/  FSETP.GEU.FTZ.AND P0, PT, R4, R7, PT ;  /* 0x000000070400720b */ /* 0x008fc80003f1e000 */
[----:B------:R-:W-:-:S04]  /*3c90*/  ISETP.LE.AND P0, PT, R6, R9, !P0 ;  /* 0x000000090600720c */ /* 0x000fc80004703270 */
[----:B------:R-:W-:Y:S02]  /*3ca0*/  FSEL R7, R7, R4, P0 ;  /* 0x0000000407077208 */ /* 0x000fe40000000000 */
[----:B------:R-:W-:-:S03]  /*3cb0*/  @!P2 MOV R4, 0x400 ;  /* 0x000004000004a802 */ /* 0x000fc60000000f00 */
[----:B------:R-:W3:Y:S01]  /*3cc0*/  SHFL.DOWN PT, R6, R7, 0x8, R9 ;  /* 0x0900000007067989 */ /* 0x000ee200000e0009 */
[----:B-1----:R-:W-:Y:S02]  /*3cd0*/  @!P2 LEA R4, R11, R4, 0x18 ;  /* 0x000000040b04a211 */ /* 0x002fe400078ec0ff */
[----:B---3--:R-:W-:-:S04]  /*3ce0*/  FSETP.GEU.FTZ.AND P0, PT, R7, R6, PT ;  /* 0x000000060700720b */ /* 0x008fc80003f1e000 */
[----:B------:R-:W-:-:S04]  /*3cf0*/  ISETP.LE.AND P0, PT, R10, R9, !P0 ;  /* 0x000000090a00720c */ /* 0x000fc80004703270 */
[----:B------:R-:W-:Y:S02]  /*3d00*/  FSEL R6, R6, R7, P0 ;  /* 0x0000000706067208 */ /* 0x000fe40000000000 */
[----:B------:R-:W-:-:S03]  /*3d10*/  SHF.R.S32.HI R7, RZ, 0x5, R25 ;  /* 0x00000005ff077819 */ /* 0x000fc60000011419 */
[----:B------:R-:W1:Y:S02]  /*3d20*/  SHFL.DOWN PT, R5, R6, 0x10, R9 ;  /* 0x0a00000006057989 */ /* 0x000e6400000e0009 */
[----:B------:R-:W-:Y:S01]  /*3d30*/  @!P2 IMAD R7, R7, 0x4, R4 ;  /* 0x000000040707a824 */ /* 0x000fe200078e0204 */
        /* <DEDUP_REMOVED lines=11> */
[----:B-1----:R-:W1:Y:S01]  /*3df0*/  LDS.128 R4, [UR4+0x30] ;  /* 0x00003004ff047984 */ /* 0x002e620008000c00 */
        /* <DEDUP_REMOVED lines=100> */
.L_x_615:
        /* <DEDUP_REMOVED lines=8> */
[----:B------:R-:W-:Y:S02]  /*44c0*/  @!P2 MOV R8, 0x400 ;  /* 0x000004000008a802 */ /* 0x000fe40000000f00 */
[----:B-1----:R-:W-:-:S04]  /*44d0*/  FSETP.GEU.FTZ.AND P0, PT, R5, R4, PT ;  /* 0x000000040500720b */ /* 0x002fc80003f1e000 */
[----:B------:R-:W-:-:S04]  /*44e0*/  ISETP.LT.AND P0, PT, R10, 0x1e, !P0 ;  /* 0x0000001e0a00780c */ /* 0x000fc80004701270 */
[----:B------:R-:W-:-:S05]  /*44f0*/  FSEL R4, R4, R5, P0 ;  /* 0x0000000504047208 */ /* 0x000fca0000000000 */
[----:B------:R-:W1:Y:S01]  /*4500*/  SHFL.DOWN PT, R7, R4, 0x4, 0x1f ;  /* 0x08801f0004077f89 */ /* 0x000e6200000e0000 */
[----:B---3--:R-:W-:Y:S02]  /*4510*/  @!P2 LEA R9, R9, R8, 0x18 ;  /* 0x000000080909a211 */ /* 0x008fe400078ec0ff */
[----:B-1----:R-:W-:-:S04]  /*4520*/  FSETP.GEU.FTZ.AND P0, PT, R4, R7, PT ;  /* 0x000000070400720b */ /* 0x002fc80003f1e000 */
[----:B------:R-:W-:-:S04]  /*4530*/  ISETP.LT.AND P0, PT, R10, 0x1c, !P0 ;  /* 0x0000001c0a00780c */ /* 0x000fc80004701270 */
[----:B------:R-:W-:Y:S02]  /*4540*/  FSEL R7, R7, R4, P0 ;  /* 0x0000000407077208 */ /* 0x000fe40000000000 */
[----:B------:R-:W-:-:S03]  /*4550*/  @!P2 SHF.R.S32.HI R4, RZ, 0x1f, R25 ;  /* 0x0000001fff04a819 */ /* 0x000fc60000011419 */
[----:B------:R-:W1:Y:S01]  /*4560*/  SHFL.DOWN PT, R6, R7, 0x8, 0x1f ;  /* 0x09001f0007067f89 */ /* 0x000e6200000e0000 */
[----:B------:R-:W-:-:S04]  /*4570*/  @!P2 LEA.HI R4, R4, R25, RZ, 0x5 ;  /* 0x000000190404a211 */ /* 0x000fc800078f28ff */
[----:B------:R-:W-:-:S05]  /*4580*/  @!P2 SHF.R.S32.HI R4, RZ, 0x5, R4 ;  /* 0x00000005ff04a819 */ /* 0x000fca0000011404 */
        /* <DEDUP_REMOVED lines=15> */
[----:B---3--:R-:W3:Y:S01]  /*4680*/  LDS.128 R8, [UR4+0x30] ;  /* 0x00003004ff087984 */ /* 0x008ee20008000c00 */
[----:B-1----:R-:W-:-:S04]  /*4690*/  FSETP.GEU.FTZ.AND P0, PT, R12, R5, PT ;  /* 0x000000050c00720b */ /* 0x002fc80003f1e000 */
[----:B------:R-:W-:Y:S02]  /*46a0*/  FSEL R5, R5, R12, !P0 ;  /* 0x0000000c05057208 */ /* 0x000fe40004000000 */
[----:B------:R-:W1:Y:S02]  /*46b0*/  LDS.128 R12, [UR4+0x40] ;  /* 0x00004004ff0c7984 */ /* 0x000e640008000c00 */
        /* <DEDUP_REMOVED lines=64> */
[----:B------:R-:W-:-:S09]  /*4ac0*/  FSEL R12, R11, R10, !P0 ;  /* 0x0000000a0b0c7208 */ /* 0x000fd20004000000 */
.L_x_616:
[----:B------:R-:W-:Y:S05]  /*4ad0*/  BSYNC B0 ;  /* 0x0000000000007941 */ /* 0x000fea0003800000 */
.L_x_614:
[----:B------:R-:W4:Y:S01]  /*4ae0*/  S2R R17, SR_TID.X ;  /* 0x0000000000117919 */ /* 0x000f220000002100 */
[----:B------:R-:W-:Y:S01]  /*4af0*/  BSSY B0, `(.L_x_617) ;  /* 0x0000013000007945 */ /* 0x000fe20003800000 */
[----:B----4-:R-:W-:-:S13]  /*4b00*/  ISETP.NE.AND P0, PT, R17, RZ, PT ;  /* 0x000000ff1100720c */ /* 0x010fda0003f05270 */
[----:B------:R-:W-:Y:S05]  /*4b10*/  @P0 BRA `(.L_x_618) ;  /* 0x0000000000400947 */ /* 0x000fea0003800000 */
[----:B------:R-:W-:Y:S01]  /*4b20*/  ULDC.64 UR4, c[0x0][0x230] ;  /* 0x00008c0000047ab9 */ /* 0x000fe20000000a00 */
[----:B------:R-:W4:Y:S01]  /*4b30*/  S2R R11, SR_CTAID.X ;  /* 0x00000000000b7919 */ /* 0x000f220000002500 */
[----:B------:R-:W-:Y:S01]  /*4b40*/  ISETP.NE.U32.AND P0, PT, RZ, UR4, PT ;  /* 0x00000004ff007c0c */ /* 0x000fe2000bf05070 */
[----:B-1----:R-:W4:Y:S03]  /*4b50*/  LDC.64 R6, c[0x0][0x218] ;  /* 0x00008600ff067b82 */ /* 0x002f260000000a00 */
[----:B------:R-:W-:-:S13]  /*4b60*/  ISETP.NE.AND.EX P0, PT, RZ, UR5, PT, P0 ;  /* 0x00000005ff007c0c */ /* 0x000fda000bf05300 */
[----:B------:R-:W1:Y:S02]  /*4b70*/  @P0 LDC.64 R4, c[0x0][0x230] ;  /* 0x00008c00ff040b82 */ /* 0x000e640000000a00 */
[----:B-1----:R-:W3:Y:S06]  /*4b80*/  @P0 LDG.E R5, desc[UR8][R4.64] ;  /* 0x0000000804050981 */ /* 0x002eec000c1e1900 */
[----:B------:R-:W1:Y:S01]  /*4b90*/  S2UR UR5, SR_CgaCtaId ;  /* 0x00000000000579c3 */ /* 0x000e620000008800 */
[----:B------:R-:W-:Y:S01]  /*4ba0*/  UMOV UR4, 0x400 ;  /* 0x0000040000047882 */ /* 0x000fe20000000000 */
[----:B----4-:R-:W-:Y:S01]  /*4bb0*/  IMAD.WIDE.U32 R6, R11, 0x4, R6 ;  /* 0x000000040b067825 */ /* 0x010fe200078e0006 */
[----:B-1----:R-:W-:Y:S01]  /*4bc0*/  ULEA UR4, UR5, UR4, 0x18 ;  /* 0x0000000405047291 */ /* 0x002fe2000f8ec03f */
[----:B---3--:R-:W-:-:S05]  /*4bd0*/  @P0 FMNMX.FTZ R12, R12, R5, PT ;  /* 0x000000050c0c0209 */ /* 0x008fca0003810000 */
[----:B------:R-:W-:-:S05]  /*4be0*/  FMUL.FTZ R12, R12, 0.0078740157186985015869 ;  /* 0x3c0102040c0c7820 */ /* 0x000fca0000410000 */
[----:B------:R-:W-:-:S05]  /*4bf0*/  FMNMX.FTZ R9, R12, 1.1920928955078125e-07, !PT ;  /* 0x340000000c097809 */ /* 0x000fca0007810000 */
[----:B------:R4:W-:Y:S04]  /*4c00*/  STS [UR4+0xa4], R9 ;  /* 0x0000a409ff007988 */ /* 0x0009e80008000804 */
[----:B------:R4:W-:Y:S02]  /*4c10*/  STG.E desc[UR8][R6.64], R9 ;  /* 0x0000000906007986 */ /* 0x0009e4000c101908 */
.L_x_618:
[----:B------:R-:W-:Y:S05]  /*4c20*/  BSYNC B0 ;  /* 0x0000000000007941 */ /* 0x000fea0003800000 */
.L_x_617:
        /* <DEDUP_REMOVED lines=16> */
[----:B------:R-:W0:Y:S01]  /*4d30*/  LDS R16, [UR7+0xa4] ;  /* 0x0000a407ff107984 */ /* 0x000e220008000800 */
[----:B------:R-:W-:Y:S01]  /*4d40*/  IMAD.MOV.U32 R18, RZ, RZ, R4 ;  /* 0x000000ffff127224 */ /* 0x000fe200078e0004 */
[----:B0-----:R-:W0:Y:S06]  /*4d50*/  MUFU.RCP R16, R16 ;  /* 0x0000001000107308 */ /* 0x001e2c0000001000 */
.L_x_619:
[----:B--2---:R-:W2:Y:S01]  /*4d60*/  LDC.64 R24, c[0x0][0x228] ;  /* 0x00008a00ff187b82 */ /* 0x004ea20000000a00 */
[----:B0-----:R-:W-:-:S04]  /*4d70*/  IMAD.WIDE.U32 R26, R17, 0x10, R22 ;  /* 0x00000010111a7825 */ /* 0x001fc800078e0016 */
[C---:B------:R-:W-:Y:S01]  /*4d80*/  IMAD.WIDE.U32 R28, R17.reuse, 0x10, R20 ;  /* 0x00000010111c7825 */ /* 0x040fe200078e0014 */
[----:B-1--4-:R1:W4:Y:S04]  /*4d90*/  LDG.E.128.CONSTANT R4, desc[UR8][R26.64] ;  /* 0x000000081a047981 */ /* 0x012328000c1e9d00 */
[----:B---3--:R-:W4:Y:S01]  /*4da0*/  LDG.E.128 R8, desc[UR8][R28.64] ;  /* 0x000000081c087981 */ /* 0x008f22000c1e1d00 */
[----:B--2---:R-:W-:-:S06]  /*4db0*/  IMAD.WIDE.U32 R12, R17, 0x10, R24 ;  /* 0x00000010110c7825 */ /* 0x004fcc00078e0018 */
[----:B------:R-:W2:Y:S01]  /*4dc0*/  LDG.E.128.CONSTANT R12, desc[UR8][R12.64] ;  /* 0x000000080c0c7981 */ /* 0x000ea2000c1e9d00 */
[----:B-1----:R-:W-:-:S05]  /*4dd0*/  IMAD.IADD R27, R2, 0x1, R17 ;  /* 0x00000001021b7824 */ /* 0x002fca00078e0211 */
[----:B------:R-:W-:Y:S01]  /*4de0*/  ISETP.GE.U32.AND P0, PT, R27, R0, PT ;  /* 0x000000001b00720c */ /* 0x000fe20003f06070 */
[----:B----4-:R-:W-:Y:S01]  /*4df0*/  FADD.FTZ R4, R4, R8 ;  /* 0x0000000804047221 */ /* 0x010fe20000010000 */
[----:B------:R-:W-:Y:S01]  /*4e00*/  FADD.FTZ R5, R5, R9 ;  /* 0x0000000905057221 */ /* 0x000fe20000010000 */
[----:B------:R-:W-:Y:S01]  /*4e10*/  FADD.FTZ R6, R6, R10 ;  /* 0x0000000a06067221 */ /* 0x000fe20000010000 */
[----:B------:R-:W-:Y:S01]  /*4e20*/  FADD.FTZ R7, R7, R11 ;  /* 0x0000000b07077221 */ /* 0x000fe20000010000 */
[C---:B------:R-:W-:Y:S01]  /*4e30*/  FMUL.FTZ R9, R3.reuse, R4 ;  /* 0x0000000403097220 */ /* 0x040fe20000410000 */
[C---:B------:R-:W-:Y:S01]  /*4e40*/  FMUL.FTZ R10, R3.reuse, R5 ;  /* 0x00000005030a7220 */ /* 0x040fe20000410000 */
[----:B------:R-:W-:Y:S02]  /*4e50*/  FMUL.FTZ R11, R3, R6 ;  /* 0x00000006030b7220 */ /* 0x000fe40000410000 */
[----:B------:R1:W-:Y:S01]  /*4e60*/  STG.E.128 desc[UR8][R28.64], R4 ;  /* 0x000000041c007986 */ /* 0x0003e2000c101d08 */
[----:B--2---:R-:W-:Y:S01]  /*4e70*/  FMUL.FTZ R9, R12, R9 ;  /* 0x000000090c097220 */ /* 0x004fe20000410000 */
[----:B------:R-:W-:-:S03]  /*4e80*/  FMUL.FTZ R11, R14, R11 ;  /* 0x0000000b0e0b7220 */ /* 0x000fc60000410000 */
[C---:B0-----:R-:W-:Y:S01]  /*4e90*/  FMUL.FTZ R8, R16.reuse, R9 ;  /* 0x0000000910087220 */ /* 0x041fe20000410000 */
[----:B------:R-:W-:Y:S01]  /*4ea0*/  FMUL.FTZ R9, R13, R10 ;  /* 0x0000000a0d097220 */ /* 0x000fe20000410000 */
[----:B------:R-:W-:Y:S01]  /*4eb0*/  FMUL.FTZ R10, R3, R7 ;  /* 0x00000007030a7220 */ /* 0x000fe20000410000 */
[----:B------:R-:W-:Y:S01]  /*4ec0*/  FMUL.FTZ R11, R16, R11 ;  /* 0x0000000b100b7220 */ /* 0x000fe20000410000 */
[----:B-1----:R-:W-:-:S04]  /*4ed0*/  IMAD.WIDE.U32 R4, R17, 0x4, R18 ;  /* 0x0000000411047825 */ /* 0x002fc800078e0012 */
[C---:B------:R-:W-:Y:S01]  /*4ee0*/  FMUL.FTZ R9, R16.reuse, R9 ;  /* 0x0000000910097220 */ /* 0x040fe20000410000 */
[----:B------:R-:W-:Y:S01]  /*4ef0*/  FMUL.FTZ R15, R15, R10 ;  /* 0x0000000a0f0f7220 */ /* 0x000fe20000410000 */
[----:B------:R-:W-:Y:S03]  /*4f00*/  F2I.S8.NTZ R8, R8 ;  /* 0x0000000800087305 */ /* 0x000fe60000202100 */
[----:B------:R-:W-:-:S05]  /*4f10*/  FMUL.FTZ R15, R16, R15 ;  /* 0x0000000f100f7220 */ /* 0x000fca0000410000 */
[----:B------:R-:W0:Y:S08]  /*4f20*/  F2I.S8.NTZ R9, R9 ;  /* 0x0000000900097305 */ /* 0x000e300000202100 */
[----:B------:R-:W1:Y:S01]  /*4f30*/  F2I.S8.NTZ R11, R11 ;  /* 0x0000000b000b7305 */ /* 0x000e620000202100 */
[----:B0-----:R-:W-:-:S07]  /*4f40*/  PRMT R8, R9, 0x7604, R8 ;  /* 0x0000760409087816 */ /* 0x001fce0000000008 */
[----:B------:R-:W0:Y:S01]  /*4f50*/  F2I.S8.NTZ R15, R15 ;  /* 0x0000000f000f7305 */ /* 0x000e220000202100 */
[----:B-1----:R-:W-:-:S04]  /*4f60*/  PRMT R8, R11, 0x7054, R8 ;  /* 0x000070540b087816 */ /* 0x002fc80000000008 */
[----:B0-----:R-:W-:-:S05]  /*4f70*/  PRMT R7, R15, 0x654, R8 ;  /* 0x000006540f077816 */ /* 0x001fca0000000008 */
[----:B------:R0:W-:Y:S01]  /*4f80*/  STG.E desc[UR8][R4.64], R7 ;  /* 0x0000000704007986 */ /* 0x0001e2000c101908 */
[----:B------:R-:W-:Y:S05]  /*4f90*/  @P0 EXIT ;  /* 0x000000000000094d */ /* 0x000fea0003800000 */
[----:B0-----:R-:W-:-:S04]  /*4fa0*/  IMAD.WIDE.U32 R6, R27, 0x10, R22 ;  /* 0x000000101b067825 */ /* 0x001fc800078e0016 */
        /* <DEDUP_REMOVED lines=13> */
[----:B------:R-:W-:Y:S02]  /*5080*/  FMUL.FTZ R11, R3, R6 ;  /* 0x00000006030b7220 */ /* 0x000fe40000410000 */
[----:B---3--:R-:W-:Y:S01]  /*5090*/  FMUL.FTZ R9, R12, R9 ;  /* 0x000000090c097220 */ /* 0x008fe20000410000 */
[----:B------:R0:W-:Y:S01]  /*50a0*/  STG.E.128 desc[UR8][R28.64], R4 ;  /* 0x000000041c007986 */ /* 0x0001e2000c101d08 */
[----:B------:R-:W-:-:S02]  /*50b0*/  FMUL.FTZ R11, R14, R11 ;  /* 0x0000000b0e0b7220 */ /* 0x000fc40000410000 */
[C---:B------:R-:W-:Y:S01]  /*50c0*/  FMUL.FTZ R8, R16.reuse, R9 ;  /* 0x0000000910087220 */ /* 0x040fe20000410000 */
[----:B------:R-:W-:Y:S01]  /*50d0*/  FMUL.FTZ R9, R13, R10 ;  /* 0x0000000a0d097220 */ /* 0x000fe20000410000 */
[----:B------:R-:W-:Y:S01]  /*50e0*/  FMUL.FTZ R10, R3, R7 ;  /* 0x00000007030a7220 */ /* 0x000fe20000410000 */
[C---:B------:R-:W-:Y:S02]  /*50f0*/  FMUL.FTZ R11, R16.reuse, R11 ;  /* 0x0000000b100b7220 */ /* 0x040fe40000410000 */
[C---:B------:R-:W-:Y:S01]  /*5100*/  FMUL.FTZ R9, R16.reuse, R9 ;  /* 0x0000000910097220 */ /* 0x040fe20000410000 */
[----:B------:R-:W-:Y:S01]  /*5110*/  FMUL.FTZ R15, R15, R10 ;  /* 0x0000000a0f0f7220 */ /* 0x000fe20000410000 */
[----:B------:R-:W-:Y:S03]  /*5120*/  F2I.S8.NTZ R8, R8 ;  /* 0x0000000800087305 */ /* 0x000fe60000202100 */
[----:B------:R-:W-:-:S05]  /*5130*/  FMUL.FTZ R15, R16, R15 ;  /* 0x0000000f100f7220 */ /* 0x000fca0000410000 */
[----:B------:R-:W1:Y:S01]  /*5140*/  F2I.S8.NTZ R9, R9 ;  /* 0x0000000900097305 */ /* 0x000e620000202100 */
[----:B0-----:R-:W-:-:S07]  /*5150*/  IMAD.WIDE.U32 R4, R27, 0x4, R18 ;  /* 0x000000041b047825 */ /* 0x001fce00078e0012 */
[----:B------:R-:W0:Y:S01]  /*5160*/  F2I.S8.NTZ R11, R11 ;  /* 0x0000000b000b7305 */ /* 0x000e220000202100 */
[----:B-1----:R-:W-:-:S07]  /*5170*/  PRMT R8, R9, 0x7604, R8 ;  /* 0x0000760409087816 */ /* 0x002fce0000000008 */
[----:B------:R-:W1:Y:S01]  /*5180*/  F2I.S8.NTZ R15, R15 ;  /* 0x0000000f000f7305 */ /* 0x000e620000202100 */
[----:B0-----:R-:W-:-:S04]  /*5190*/  PRMT R8, R11, 0x7054, R8 ;  /* 0x000070540b087816 */ /* 0x001fc80000000008 */
[----:B-1----:R-:W-:-:S05]  /*51a0*/  PRMT R7, R15, 0x654, R8 ;  /* 0x000006540f077816 */ /* 0x002fca0000000008 */
[----:B------:R0:W-:Y:S01]  /*51b0*/  STG.E desc[UR8][R4.64], R7 ;  /* 0x0000000704007986 */ /* 0x0001e2000c101908 */
[----:B------:R-:W-:Y:S05]  /*51c0*/  @P0 EXIT ;  /* 0x000000000000094d */ /* 0x000fea0003800000 */
[----:B------:R-:W-:-:S04]  /*51d0*/  IMAD.WIDE.U32 R28, R17, 0x10, R22 ;  /* 0x00000010111c7825 */ /* 0x000fc800078e0016 */
[C---:B------:R-:W-:Y:S01]  /*51e0*/  IMAD.WIDE.U32 R26, R17.reuse, 0x10, R20 ;  /* 0x00000010111a7825 */ /* 0x040fe200078e0014 */
[----:B0-----:R-:W2:Y:S04]  /*51f0*/  LDG.E.128.CONSTANT R4, desc[UR8][R28.64] ;  /* 0x000000081c047981 */ /* 0x001ea8000c1e9d00 */
[----:B------:R-:W2:Y:S01]  /*5200*/  LDG.E.128 R8, desc[UR8][R26.64] ;  /* 0x000000081a087981 */ /* 0x000ea2000c1e1d00 */
[----:B------:R-:W-:-:S06]  /*5210*/  IMAD.WIDE.U32 R12, R17, 0x10, R24 ;  /* 0x00000010110c7825 */ /* 0x000fcc00078e0018 */
[----:B------:R-:W3:Y:S01]  /*5220*/  LDG.E.128.CONSTANT R12, desc[UR8][R12.64] ;  /* 0x000000080c0c7981 */ /* 0x000ee2000c1e9d00 */
        /* <DEDUP_REMOVED lines=19> */
[----:B0-----:R-:W-:-:S04]  /*5360*/  IMAD.WIDE.U32 R4, R17, 0x4, R18 ;  /* 0x0000000411047825 */ /* 0x001fc800078e0012 */
[----:B------:R-:W-:-:S03]  /*5370*/  IMAD.IADD R17, R17, 0x1, R2 ;  /* 0x0000000111117824 */ /* 0x000fc600078e0202 */
[----:B------:R-:W0:Y:S02]  /*5380*/  F2I.S8.NTZ R11, R11 ;  /* 0x0000000b000b7305 */ /* 0x000e240000202100 */
[----:B------:R-:W-:Y:S02]  /*5390*/  ISETP.GE.U32.AND P0, PT, R17, R0, PT ;  /* 0x000000001100720c */ /* 0x000fe40003f06070 */
[----:B-1----:R-:W-:-:S04]  /*53a0*/  PRMT R8, R9, 0x7604, R8 ;  /* 0x0000760409087816 */ /* 0x002fc80000000008 */
        /* <DEDUP_REMOVED lines=16> */
[----:B------:R-:W-:-:S03]  /*54b0*/  FMUL.FTZ R24, R3, R5 ;  /* 0x0000000503187220 */ /* 0x000fc60000410000 */
[----:B---3--:R-:W-:Y:S01]  /*54c0*/  FMUL.FTZ R25, R12, R25 ;  /* 0x000000190c197220 */ /* 0x008fe20000410000 */
[----:B------:R-:W-:Y:S01]  /*54d0*/  FMUL.FTZ R9, R13, R24 ;  /* 0x000000180d097220 */ /* 0x000fe20000410000 */
[C---:B------:R-:W-:Y:S01]  /*54e0*/  FMUL.FTZ R12, R3.reuse, R7 ;  /* 0x00000007030c7220 */ /* 0x040fe20000410000 */
[----:B------:R0:W-:Y:S01]  /*54f0*/  STG.E.128 desc[UR8][R26.64], R4 ;  /* 0x000000041a007986 */ /* 0x0001e2000c101d08 */
[C---:B------:R-:W-:Y:S01]  /*5500*/  FMUL.FTZ R8, R16.reuse, R25 ;  /* 0x0000001910087220 */ /* 0x040fe20000410000 */
[----:B------:R-:W-:Y:S01]  /*5510*/  FMUL.FTZ R25, R3, R6 ;  /* 0x0000000603197220 */ /* 0x000fe20000410000 */
[----:B------:R-:W-:Y:S01]  /*5520*/  FMUL.FTZ R10, R16, R9 ;  /* 0x00000009100a7220 */ /* 0x000fe20000410000 */
[----:B------:R-:W-:Y:S02]  /*5530*/  FMUL.FTZ R15, R15, R12 ;  /* 0x0000000c0f0f7220 */ /* 0x000fe40000410000 */
[----:B------:R-:W-:Y:S01]  /*5540*/  FMUL.FTZ R25, R14, R25 ;  /* 0x000000190e197220 */ /* 0x000fe20000410000 */
[----:B------:R-:W-:Y:S01]  /*5550*/  F2I.S8.NTZ R8, R8 ;  /* 0x0000000800087305 */ /* 0x000fe20000202100 */
[----:B------:R-:W-:-:S02]  /*5560*/  FMUL.FTZ R15, R16, R15 ;  /* 0x0000000f100f7220 */ /* 0x000fc40000410000 */
[----:B------:R-:W-:-:S05]  /*5570*/  FMUL.FTZ R25, R16, R25 ;  /* 0x0000001910197220 */ /* 0x000fca0000410000 */
[----:B------:R-:W1:Y:S08]  /*5580*/  F2I.S8.NTZ R9, R10 ;  /* 0x0000000a00097305 */ /* 0x000e700000202100 */
[----:B------:R-:W2:Y:S01]  /*5590*/  F2I.S8.NTZ R25, R25 ;  /* 0x0000001900197305 */ /* 0x000ea20000202100 */
[----:B-1----:R-:W-:-:S07]  /*55a0*/  PRMT R8, R9, 0x7604, R8 ;  /* 0x0000760409087816 */ /* 0x002fce0000000008 */
[----:B------:R-:W1:Y:S01]  /*55b0*/  F2I.S8.NTZ R15, R15 ;  /* 0x0000000f000f7305 */ /* 0x000e620000202100 */
[----:B--2---:R-:W-:Y:S01]  /*55c0*/  PRMT R12, R25, 0x7054, R8 ;  /* 0x00007054190c7816 */ /* 0x004fe20000000008 */
[----:B------:R-:W-:-:S04]  /*55d0*/  IMAD.WIDE.U32 R8, R17, 0x4, R18 ;  /* 0x0000000411087825 */ /* 0x000fc800078e0012 */
[----:B------:R-:W-:Y:S01]  /*55e0*/  IMAD.IADD R17, R17, 0x1, R2 ;  /* 0x0000000111117824 */ /* 0x000fe200078e0202 */
[----:B-1----:R-:W-:-:S04]  /*55f0*/  PRMT R11, R15, 0x654, R12 ;  /* 0x000006540f0b7816 */ /* 0x002fc8000000000c */
[----:B------:R-:W-:Y:S01]  /*5600*/  ISETP.GE.U32.AND P0, PT, R17, R0, PT ;  /* 0x000000001100720c */ /* 0x000fe20003f06070 */
[----:B------:R0:W-:-:S12]  /*5610*/  STG.E desc[UR8][R8.64], R11 ;  /* 0x0000000b08007986 */ /* 0x0001d8000c101908 */
[----:B------:R-:W-:Y:S05]  /*5620*/  @!P0 BRA `(.L_x_619) ;  /* 0xfffffff400cc8947 */ /* 0x000fea000383ffff */
[----:B------:R-:W-:Y:S05]  /*5630*/  EXIT ;  /* 0x000000000000794d */ /* 0x000fea0003800000 */
.L_x_620:
        /* <DEDUP_REMOVED lines=12> */
.L_x_3395:


//--------------------- .text._ZN4vllm39rms_norm_dynamic_per_token_quant_kernelIfN3c1013Float8_e4m3fnELb1EEEvPT0_PfPKT_S8_PKffiiPS6_ --------------------------
	.section	.text._ZN4vllm39rms_norm_dynamic_per_token_quant_kernelIfN3c1013Float8_e4m3fnELb1EEEvPT0_PfPKT_S8_PKffiiPS6_,"ax",@progbits
	.align	128
        .global         _ZN4vllm39rms_norm_dynamic_per_token_quant_kernelIfN3c1013Float8_e4m3fnELb1EEEvPT0_PfPKT_S8_PKffiiPS6_
        .type           _ZN4vllm39rms_norm_dynamic_per_token_quant_kernelIfN3c1013Float8_e4m3fnELb1EEEvPT0_PfPKT_S8_PKffiiPS6_,@function
        .size           _ZN4vllm39rms_norm_dynamic_per_token_quant_kernelIfN3c1013Float8_e4m3fnELb1EEEvPT0_PfPKT_S8_PKffiiPS6_,(.L_x_3396 - _ZN4vllm39rms_norm_dynamic_per_token_quant_kernelIfN3c1013Float8_e4m3fnELb1EEEvPT0_PfPKT_S8_PKffiiPS6_)
        .other          _ZN4vllm39rms_norm_dynamic_per_token_quant_kernelIfN3c1013Float8_e4m3fnELb1EEEvPT0_PfPKT_S8_PKffiiPS6_,@"STO_CUDA_ENTRY STV_DEFAULT"
_ZN4vllm39rms_norm_dynamic_per_token_quant_kernelIfN3c1013Float8_e4m3fnELb1EEEvPT0_PfPKT_S8_PKffiiPS6_:
.text._ZN4vllm39rms_norm_dynamic_per_token_quant_kernelIfN3c1013Float8_e4m3fnELb1EEEvPT0_PfPKT_S8_PKffiiPS6_:
        /* <DEDUP_REMOVED lines=24> */
.L_x_624:
        /* <DEDUP_REMOVED lines=15> */
.L_x_623:
[----:B------:R-:W-:Y:S05]  /*0270*/  BSYNC B0 ;  /* 0x0000000000007941 */ /* 0x000fea0003800000 */
.L_x_622:
        /* <DEDUP_REMOVED lines=54> */
[----:B------:R-:W-:Y:S01]  /*05e0*/  ISETP.GT.AND P2, PT, R2, 0x120, PT ;  /* 0x000001200200780c */ /* 0x000fe20003f44270 */
        /* <DEDUP_REMOVED lines=29> */
[----:B------:R-:W-:-:S05]  /*07c0*/  ISETP.GT.AND P5, PT, R2, 0x2a0, PT ;  /* 0x000002a00200780c */ /* 0x000fca0003fa4270 */
[----:B------:R-:W-:Y:S01]  /*07d0*/  @P2 FADD.FTZ R24, R24, R13 ;  /* 0x0000000d18182221 */ /* 0x000fe20000010000 */
[----:B------:R-:W-:Y:S01]  /*07e0*/  ISETP.GT.AND P2, PT, R2, 0x2c0, PT ;  /* 0x000002c00200780c */ /* 0x000fe20003f44270 */
        /* <DEDUP_REMOVED lines=23> */
.L_x_626:
        /* <DEDUP_REMOVED lines=23> */
.L_x_629:
[----:B------:R-:W-:Y:S05]  /*0ad0*/  BSYNC B1 ;  /* 0x0000000000017941 */ /* 0x000fea0003800000 */
.L_x_628:
        /* <DEDUP_REMOVED lines=46> */
.L_x_627:
[----:B------:R-:W-:Y:S05]  /*0dc0*/  BSYNC B0 ;  /* 0x0000000000007941 */ /* 0x000fea0003800000 */
.L_x_625:
        /* <DEDUP_REMOVED lines=14> */
.L_x_631:
[----:B------:R-:W-:Y:S05]  /*0eb0*/  BSYNC B0 ;  /* 0x0000000000007941 */ /* 0x000fea0003800000 */
.L_x_630:
        /* <DEDUP_REMOVED lines=11> */
.L_x_634:
        /* <DEDUP_REMOVED lines=20> */
.L_x_633:
[----:B------:R-:W-:Y:S05]  /*10b0*/  BSYNC B0 ;  /* 0x0000000000007941 */ /* 0x000fea0003800000 */
.L_x_632:
        /* <DEDUP_REMOVED lines=9> */
[----:B------:R-:W-:-:S04]  /*1150*/  VIADD R7, R4, 0x20 ;  /* 0x0000002004077836 */ /* 0x000fc80000000000 */
[----:B------:R-:W-:Y:S01]  /*1160*/  IMAD.IADD R4, R9, 0x1, R2 ;  /* 0x0000000109047824 */ /* 0x000fe200078e0202 */
[----:B------:R-:W-:Y:S01]  /*1170*/  ISETP.GT.AND P0, PT, R7, R2, PT ;  /* 0x000000020700720c */ /* 0x000fe20003f04270 */
[----:B------:R-:W-:-:S03]  /*1180*/  VIADD R9, R23, 0x2 ;  /* 0x0000000217097836 */ /* 0x000fc60000000000 */
        /* <DEDUP_REMOVED lines=132> */
.L_x_636:
        /* <DEDUP_REMOVED lines=100> */
.L_x_637:
[----:B------:R-:W-:Y:S05]  /*2010*/  BSYNC B0 ;  /* 0x0000000000007941 */ /* 0x000fea0003800000 */
.L_x_635:
        /* <DEDUP_REMOVED lines=10> */
.L_x_640:
[----:B01----:R-:W-:Y:S01]  /*20c0*/  FMUL.FTZ R18, R18, 0.0022321429569274187088 ;  /* 0x3b12492512127820 */ /* 0x003fe20000410000 */
[----:B------:R-:W-:-:S04]  /*20d0*/  IMAD.WIDE.U32 R4, R21, 0x4, R4 ;  /* 0x0000000415047825 */ /* 0x000fc800078e0004 */
[----:B------:R-:W-:-:S05]  /*20e0*/  FMNMX.FTZ R7, R18, 4.3596542127488646656e-06, !PT ;  /* 0x3692492512077809 */ /* 0x000fca0007810000 */
[----:B------:R0:W-:Y:S04]  /*20f0*/  STS [R16+0x14c], R7 ;  /* 0x00014c0710007388 */ /* 0x0001e80000000800 */
[----:B------:R0:W-:Y:S02]  /*2100*/  STG.E desc[UR6][R4.64], R7 ;  /* 0x0000000704007986 */ /* 0x0001e4000c101906 */
.L_x_639:
[----:B------:R-:W-:Y:S05]  /*2110*/  BSYNC B0 ;  /* 0x0000000000007941 */ /* 0x000fea0003800000 */
.L_x_638:
        /* <DEDUP_REMOVED lines=9> */
.L_x_643:
[C---:B------:R-:W-:Y:S02]  /*21b0*/  IADD3 R7, P0, R20.reuse, R28, RZ ;  /* 0x0000001c14077210 */ /* 0x040fe40007f1e0ff */
[----:B------:R-:W-:-:S03]  /*21c0*/  IADD3 R12, P1, R20, R26, RZ ;  /* 0x0000001a140c7210 */ /* 0x000fc60007f3e0ff */
[----:B------:R-:W-:Y:S01]  /*21d0*/  IMAD.X R8, RZ, RZ, R3, P0 ;  /* 0x000000ffff087224 */ /* 0x000fe200000e0603 */
[C---:B-1----:R-:W-:Y:S01]  /*21e0*/  LEA R18, P0, R7.reuse, UR8, 0x2 ;  /* 0x0000000807127c11 */ /* 0x042fe2000f8010ff */
[----:B------:R-:W-:Y:S01]  /*21f0*/  IMAD.X R11, RZ, RZ, R0, P1 ;  /* 0x000000ffff0b7224 */ /* 0x000fe200008e0600 */
[C---:B------:R-:W-:Y:S02]  /*2200*/  LEA R6, P1, R12.reuse, UR10, 0x2 ;  /* 0x0000000a0c067c11 */ /* 0x040fe4000f8210ff */
[----:B------:R-:W-:Y:S02]  /*2210*/  LEA.HI.X R19, R7, UR9, R8, 0x2, P0 ;  /* 0x0000000907137c11 */ /* 0x000fe400080f1408 */
[----:B------:R-:W-:Y:S01]  /*2220*/  LEA.HI.X R7, R12, UR11, R11, 0x2, P1 ;  /* 0x0000000b0c077c11 */ /* 0x000fe200088f140b */
[----:B0-----:R-:W-:-:S03]  /*2230*/  IMAD.WIDE.U32 R8, R20, 0x4, R4 ;  /* 0x0000000414087825 */ /* 0x001fc600078e0004 */
[----:B------:R-:W5:Y:S04]  /*2240*/  LDG.E.CONSTANT R19, desc[UR6][R18.64] ;  /* 0x0000000612137981 */ /* 0x000f68000c1e9900 */
[----:B------:R-:W5:Y:S04]  /*2250*/  LDG.E R14, desc[UR6][R6.64] ;  /* 0x00000006060e7981 */ /* 0x000f68000c1e1900 */
[----:B------:R-:W2:Y:S01]  /*2260*/  LDG.E.CONSTANT R8, desc[UR6][R8.64] ;  /* 0x0000000608087981 */ /* 0x000ea2000c1e9900 */
[----:B------:R-:W-:Y:S01]  /*2270*/  IADD3 R12, P1, R12, UR4, RZ ;  /* 0x000000040c0c7c10 */ /* 0x000fe2000ff3e0ff */
[----:B------:R-:W-:Y:S01]  /*2280*/  BSSY B0, `(.L_x_641) ;  /* 0x0000015000007945 */ /* 0x000fe20003800000 */
[----:B-----5:R-:W-:-:S04]  /*2290*/  FADD.FTZ R14, R14, R19 ;  /* 0x000000130e0e7221 */ /* 0x020fc80000010000 */
[----:B----4-:R-:W-:-:S04]  /*22a0*/  FMUL.FTZ R13, R17, R14 ;  /* 0x0000000e110d7220 */ /* 0x010fc80000410000 */
[----:B--2---:R-:W-:Y:S01]  /*22b0*/  FMUL.FTZ R13, R13, R8 ;  /* 0x000000080d0d7220 */ /* 0x004fe20000410000 */
[----:B------:R-:W-:-:S03]  /*22c0*/  IMAD.MOV.U32 R8, RZ, RZ, 0x7f ;  /* 0x0000007fff087424 */ /* 0x000fc600078e00ff */
[----:B------:R-:W-:-:S05]  /*22d0*/  FMUL.FTZ R13, R13, R10 ;  /* 0x0000000a0d0d7220 */ /* 0x000fca0000410000 */
[----:B------:R-:W-:-:S04]  /*22e0*/  FMNMX.FTZ R13, R13, 448, PT ;  /* 0x43e000000d0d7809 */ /* 0x000fc80003810000 */
[----:B------:R-:W-:Y:S02]  /*22f0*/  FMNMX.FTZ R21, R13, -448, !PT ;  /* 0xc3e000000d157809 */ /* 0x000fe40007810000 */
[----:B------:R-:W-:Y:S02]  /*2300*/  IADD3.X R13, R11, UR5, RZ, P1, !PT ;  /* 0x000000050b0d7c10 */ /* 0x000fe40008ffe4ff */
[C---:B---3--:R-:W-:Y:S02]  /*2310*/  LOP3.LUT R16, R21.reuse, 0x7fffffff, RZ, 0xc0, !PT ;  /* 0x7fffffff15107812 */ /* 0x048fe400078ec0ff */
        /* <DEDUP_REMOVED lines=11> */
.L_x_642:
[----:B------:R-:W-:Y:S05]  /*23d0*/  BSYNC B0 ;  /* 0x0000000000007941 */ /* 0x000fea0003800000 */
.L_x_641:
[----:B------:R-:W-:Y:S01]  /*23e0*/  LOP3.LUT R15, R8, R15, RZ, 0xfc, !PT ;  /* 0x0000000f080f7212 */ /* 0x000fe200078efcff */
[----:B------:R0:W-:Y:S01]  /*23f0*/  STG.E desc[UR6][R6.64], R14 ;  /* 0x0000000e06007986 */ /* 0x0001e2000c101906 */
[----:B------:R-:W-:-:S03]  /*2400*/  IMAD.IADD R20, R2, 0x1, R20 ;  /* 0x0000000102147824 */ /* 0x000fc600078e0214 */
[----:B------:R0:W-:Y:S02]  /*2410*/  STG.E.U8 desc[UR6][R12.64], R15 ;  /* 0x0000000f0c007986 */ /* 0x0001e4000c101106 */
[----:B------:R-:W-:-:S13]  /*2420*/  ISETP.GE.U32.AND P0, PT, R20, UR12, PT ;  /* 0x0000000c14007c0c */ /* 0x000fda000bf06070 */
[----:B0-----:R-:W-:Y:S05]  /*2430*/  @!P0 BRA `(.L_x_643) ;  /* 0xfffffffc005c8947 */ /* 0x001fea000383ffff */
[----:B------:R-:W-:Y:S05]  /*2440*/  EXIT ;  /* 0x000000000000794d */ /* 0x000fea0003800000 */
.L_x_621:
        /* <DEDUP_REMOVED lines=14> */
.L_x_646:
        /* <DEDUP_REMOVED lines=60> */
.L_x_645:
[----:B------:R-:W-:Y:S05]  /*28f0*/  BSYNC B0 ;  /* 0x0000000000007941 */ /* 0x000fea0003800000 */
.L_x_644:
        /* <DEDUP_REMOVED lines=17> */
[----:B------:R-:W-:Y:S01]  /*2a10*/  @!P2 MOV R10, 0x400 ;  /* 0x00000400000aa802 */ /* 0x000fe20000000f00 */
[----:B-1----:R-:W-:-:S05]  /*2a20*/  @P1 FADD R4, R4, R12 ;  /* 0x0000000c04041221 */ /* 0x002fca0000000000 */
[----:B------:R-:W1:Y:S02]  /*2a30*/  SHFL.DOWN P1, R6, R4, 0x2, R5 ;  /* 0x0840000004067989 */ /* 0x000e640000020005 */
[----:B-1----:R-:W-:Y:S01]  /*2a40*/  @P1 FADD R6, R4, R6 ;  /* 0x0000000604061221 */ /* 0x002fe20000000000 */
[----:B------:R-:W-:-:S04]  /*2a50*/  @!P2 VIADD R4, R10, 0x150 ;  /* 0x000001500a04a836 */ /* 0x000fc80000000000 */
[----:B------:R-:W1:Y:S01]  /*2a60*/  SHFL.DOWN P1, R7, R6, 0x4, R5 ;  /* 0x0880000006077989 */ /* 0x000e620000020005 */
[----:B0-----:R-:W-:-:S05]  /*2a70*/  @!P2 LEA R4, R11, R4, 0x18 ;  /* 0x000000040b04a211 */ /* 0x001fca00078ec0ff */
[----:B------:R-:W-:Y:S02]  /*2a80*/  @!P2 IMAD R4, R9, 0x4, R4 ;  /* 0x000000040904a824 */ /* 0x000fe400078e0204 */
[----:B-1----:R-:W-:-:S05]  /*2a90*/  @P1 FADD R7, R6, R7 ;  /* 0x0000000706071221 */ /* 0x002fca0000000000 */
        /* <DEDUP_REMOVED lines=83> */
.L_x_648:
        /* <DEDUP_REMOVED lines=23> */
.L_x_651:
[----:B------:R-:W-:Y:S05]  /*3140*/  BSYNC B1 ;  /* 0x0000000000017941 */ /* 0x000fea0003800000 */
.L_x_650:
        /* <DEDUP_REMOVED lines=45> */
.L_x_649:
[----:B------:R-:W-:Y:S05]  /*3420*/  BSYNC B0 ;  /* 0x0000000000007941 */ /* 0x000fea0003800000 */
.L_x_647:
[----:B------:R-:W-:Y:S04]  /*3430*/  BSSY B0, `(.L_x_652) ;  /* 0x000000b000007945 */ /* 0x000fe80003800000 */
[----:B------:R-:W-:Y:S05]  /*3440*/  @P1 BRA `(.L_x_653) ;  /* 0x0000000000241947 */ /* 0x000fea0003800000 */
[----:B------:R-:W-:Y:S02]  /*3450*/  ULDC.64 UR4, c[0x0][0x238] ;  /* 0x00008e0000047ab9 */ /* 0x000fe40000000a00 */
[----:B0-----:R-:W-:Y:S02]  /*3460*/  I2FP.F32.S32 R4, UR5 ;  /* 0x0000000500047c45 */ /* 0x001fe40008201400 */
[----:B------:R-:W0:Y:S04]  /*3470*/  S2UR UR5, SR_CgaCtaId ;  /* 0x00000000000579c3 */ /* 0x000e280000008800 */
[----:B------:R-:W1:Y:S02]  /*3480*/  MUFU.RCP R4, R4 ;  /* 0x0000000400047308 */ /* 0x000e640000001000 */
[----:B-1----:R-:W-:Y:S01]  /*3490*/  FFMA.FTZ R21, R4, R21, UR4 ;  /* 0x0000000404157e23 */ /* 0x002fe20008010015 */
[----:B------:R-:W-:-:S02]  /*34a0*/  UMOV UR4, 0x400 ;  /* 0x0000040000047882 */ /* 0x000fc40000000000 */
[----:B0-----:R-:W-:-:S03]  /*34b0*/  ULEA UR4, UR5, UR4, 0x18 ;  /* 0x0000000405047291 */ /* 0x001fc6000f8ec03f */
[----:B------:R-:W0:Y:S06]  /*34c0*/  MUFU.RSQ R21, R21 ;  /* 0x0000001500157308 */ /* 0x000e2c0000001400 */
[----:B0-----:R1:W-:Y:S03]  /*34d0*/  STS [UR4+0x1f4], R21 ;  /* 0x0001f415ff007988 */ /* 0x0013e60008000804 */
.L_x_653:
[----:B------:R-:W-:Y:S05]  /*34e0*/  BSYNC B0 ;  /* 0x0000000000007941 */ /* 0x000fea0003800000 */
.L_x_652:
        /* <DEDUP_REMOVED lines=10> */
[----:B01----:R-:W-:-:S07]  /*3590*/  IMAD.MOV.U32 R21, RZ, RZ, R2 ;  /* 0x000000ffff157224 */ /* 0x003fce00078e0002 */
.L_x_656:
[----:B------:R-:W0:Y:S01]  /*35a0*/  LDC.64 R18, c[0x0][0x228] ;  /* 0x00008a00ff127b82 */ /* 0x000e220000000a00 */
[----:B------:R-:W-:-:S04]  /*35b0*/  IMAD.WIDE.U32 R4, R21, 0x10, R24 ;  /* 0x0000001015047825 */ /* 0x000fc800078e0018 */
[C---:B------:R-:W-:Y:S02]  /*35c0*/  IMAD.WIDE.U32 R8, R21.reuse, 0x10, R22 ;  /* 0x0000001015087825 */ /* 0x040fe400078e0016 */
[----:B------:R-:W3:Y:S04]  /*35d0*/  LDG.E.128.CONSTANT R4, desc[UR6][R4.64] ;  /* 0x0000000604047981 */ /* 0x000ee8000c1e9d00 */
[----:B------:R-:W3:Y:S01]  /*35e0*/  LDG.E.128 R8, desc[UR6][R8.64] ;  /* 0x0000000608087981 */ /* 0x000ee2000c1e1d00 */
[----:B0-----:R-:W-:-:S06]  /*35f0*/  IMAD.WIDE.U32 R12, R21, 0x10, R18 ;  /* 0x00000010150c7825 */ /* 0x001fcc00078e0012 */
[----:B------:R-:W4:Y:S01]  /*3600*/  LDG.E.128.CONSTANT R12, desc[UR6][R12.64] ;  /* 0x000000060c0c7981 */ /* 0x000f22000c1e9d00 */
[----:B------:R-:W-:-:S05]  /*3610*/  IMAD.IADD R21, R3, 0x1, R21 ;  /* 0x0000000103157824 */ /* 0x000fca00078e0215 */
[----:B------:R-:W-:Y:S01]  /*3620*/  ISETP.GE.U32.AND P2, PT, R21, R20, PT ;  /* 0x000000141500720c */ /* 0x000fe20003f46070 */
[----:B---3--:R-:W-:Y:S01]  /*3630*/  FADD.FTZ R29, R4, R8 ;  /* 0x00000008041d7221 */ /* 0x008fe20000010000 */
[----:B------:R-:W-:-:S03]  /*3640*/  FADD.FTZ R28, R5, R9 ;  /* 0x00000009051c7221 */ /* 0x000fc60000010000 */
[----:B--2---:R-:W-:Y:S01]  /*3650*/  FMUL.FTZ R5, R16, R29 ;  /* 0x0000001d10057220 */ /* 0x004fe20000410000 */
[----:B------:R-:W-:Y:S01]  /*3660*/  FADD.FTZ R29, R6, R10 ;  /* 0x0000000a061d7221 */ /* 0x000fe20000010000 */
[C---:B------:R-:W-:Y:S01]  /*3670*/  FMUL.FTZ R28, R16.reuse, R28 ;  /* 0x0000001c101c7220 */ /* 0x040fe20000410000 */
[----:B------:R-:W-:Y:S02]  /*3680*/  FADD.FTZ R7, R7, R11 ;  /* 0x0000000b07077221 */ /* 0x000fe40000010000 */
[C---:B------:R-:W-:Y:S02]  /*3690*/  FMUL.FTZ R29, R16.reuse, R29 ;  /* 0x0000001d101d7220 */ /* 0x040fe40000410000 */
[----:B------:R-:W-:Y:S01]  /*36a0*/  FMUL.FTZ R4, R16, R7 ;  /* 0x0000000710047220 */ /* 0x000fe20000410000 */
[----:B----4-:R-:W-:Y:S01]  /*36b0*/  FMUL.FTZ R6, R12, R5 ;  /* 0x000000050c067220 */ /* 0x010fe20000410000 */
[----:B------:R-:W-:Y:S01]  /*36c0*/  FMUL.FTZ R5, R13, R28 ;  /* 0x0000001c0d057220 */ /* 0x000fe20000410000 */
[----:B------:R-:W-:-:S03]  /*36d0*/  FMUL.FTZ R14, R14, R29 ;  /* 0x0000001d0e0e7220 */ /* 0x000fc60000410000 */
[----:B------:R-:W-:Y:S01]  /*36e0*/  FMNMX.FTZ R6, |R6|, R17, !PT ;  /* 0x0000001106067209 */ /* 0x000fe20007810200 */
[----:B------:R-:W-:-:S03]  /*36f0*/  FMUL.FTZ R4, R15, R4 ;  /* 0x000000040f047220 */ /* 0x000fc60000410000 */
        /* <DEDUP_REMOVED lines=14> */
[----:B------:R-:W-:Y:S02]  /*37e0*/  FADD.FTZ R7, R7, R11 ;  /* 0x0000000b07077221 */ /* 0x000fe40000010000 */
[----:B------:R-:W-:Y:S01]  /*37f0*/  FMUL.FTZ R5, R16, R29 ;  /* 0x0000001d10057220 */ /* 0x000fe20000410000 */
[----:B------:R-:W-:Y:S01]  /*3800*/  FADD.FTZ R29, R6, R10 ;  /* 0x0000000a061d7221 */ /* 0x000fe20000010000 */
[C---:B------:R-:W-:Y:S01]  /*3810*/  FMUL.FTZ R28, R16.reuse, R28 ;  /* 0x0000001c101c7220 */ /* 0x040fe20000410000 */
[----:B------:R-:W-:Y:S01]  /*3820*/  FMUL.FTZ R4, R16, R7 ;  /* 0x0000000710047220 */ /* 0x000fe20000410000 */
[----:B---3--:R-:W-:Y:S01]  /*3830*/  FMUL.FTZ R6, R12, R5 ;  /* 0x000000050c067220 */ /* 0x008fe20000410000 */
[----:B------:R-:W-:Y:S01]  /*3840*/  FMUL.FTZ R29, R16, R29 ;  /* 0x0000001d101d7220 */ /* 0x000fe20000410000 */
[----:B------:R-:W-:Y:S01]  /*3850*/  FMUL.FTZ R5, R13, R28 ;  /* 0x0000001c0d057220 */ /* 0x000fe20000410000 */
[----:B------:R-:W-:-:S02]  /*3860*/  FMUL.FTZ R4, R15, R4 ;  /* 0x000000040f047220 */ /* 0x000fc40000410000 */
[----:B------:R-:W-:Y:S01]  /*3870*/  FMNMX.FTZ R6, R17, |R6|, !PT ;  /* 0x4000000611067209 */ /* 0x000fe20007810000 */
        /* <DEDUP_REMOVED lines=54> */
[----:B------:R-:W-:Y:S06]  /*3be0*/  @!P2 BRA `(.L_x_656) ;  /* 0xfffffff8006ca947 */ /* 0x000fec000383ffff */
.L_x_655:
[----:B------:R-:W-:Y:S05]  /*3bf0*/  BSYNC B0 ;  /* 0x0000000000007941 */ /* 0x000fea0003800000 */
.L_x_654:
[----:B------:R-:W-:Y:S04]  /*3c00*/  BSSY B0, `(.L_x_657) ;  /* 0x00000ff000007945 */ /* 0x000fe80003800000 */
[----:B------:R-:W-:Y:S05]  /*3c10*/  @P0 BRA `(.L_x_658) ;  /* 0x0000000800500947 */ /* 0x000fea0003800000 */
[----:B------:R-:W-:Y:S01]  /*3c20*/  SHF.R.S32.HI R5, RZ, 0x1f, R2 ;  /* 0x0000001fff057819 */ /* 0x000fe20000011402 */
[----:B------:R-:W3:Y:S03]  /*3c30*/  S2R R11, SR_LANEID ;  /* 0x00000000000b7919 */ /* 0x000ee60000000000 */
[----:B------:R-:W-:-:S04]  /*3c40*/  LEA.HI R2, R5, R2, RZ, 0x5 ;  /* 0x0000000205027211 */ /* 0x000fc800078f28ff */
[----:B0-----:R-:W-:-:S05]  /*3c50*/  LOP3.LUT R4, R2, 0xffffffe0, RZ, 0xc0, !PT ;  /* 0xffffffe002047812 */ /* 0x001fca00078ec0ff */
[----:B------:R-:W-:Y:S01]  /*3c60*/  VIADD R6, R4, 0x20 ;  /* 0x0000002004067836 */ /* 0x000fe20000000000 */
[----:B------:R-:W-:-:S04]  /*3c70*/  LOP3.LUT R4, RZ, R4, RZ, 0x33, !PT ;  /* 0x00000004ff047212 */ /* 0x000fc800078e33ff */
[----:B------:R-:W-:Y:S01]  /*3c80*/  ISETP.GT.AND P0, PT, R6, R3, PT ;  /* 0x000000030600720c */ /* 0x000fe20003f04270 */
[----:B------:R-:W-:-:S05]  /*3c90*/  IMAD.IADD R4, R4, 0x1, R3 ;  /* 0x0000000104047824 */ /* 0x000fca00078e0203 */
[----:B------:R-:W-:-:S05]  /*3ca0*/  SEL R4, R4, 0x1f, P0 ;  /* 0x0000001f04047807 */ /* 0x000fca0000000000 */
[----:B------:R-:W0:Y:S01]  /*3cb0*/  SHFL.DOWN PT, R6, R17, 0x1, R4 ;  /* 0x0820000011067989 */ /* 0x000e2200000e0004 */
[C---:B---3--:R-:W-:Y:S01]  /*3cc0*/  VIADD R7, R11.reuse, 0x2 ;  /* 0x000000020b077836 */ /* 0x048fe20000000000 */
[C---:B------:R-:W-:Y:S01]  /*3cd0*/  ISETP.NE.AND P2, PT, R11.reuse, RZ, PT ;  /* 0x000000ff0b00720c */ /* 0x040fe20003f45270 */
[----:B------:R-:W-:-:S12]  /*3ce0*/  VIADD R9, R11, 0x4 ;  /* 0x000000040b097836 */ /* 0x000fd80000000000 */
[----:B------:R-:W3:Y:S01]  /*3cf0*/  @!P2 S2R R8, SR_CgaCtaId ;  /* 0x000000000008a919 */ /* 0x000ee20000008800 */
        /* <DEDUP_REMOVED lines=12> */
[----:B------:R-:W-:Y:S02]  /*3dc0*/  FSEL R9, R6, R7, P0 ;  /* 0x0000000706097208 */ /* 0x000fe40000000000 */
[----:B------:R-:W-:-:S03]  /*3dd0*/  @!P2 MOV R7, 0x400 ;  /* 0x000004000007a802 */ /* 0x000fc60000000f00 */
[----:B------:R-:W0:Y:S01]  /*3de0*/  SHFL.DOWN PT, R6, R9, 0x8, R4 ;  /* 0x0900000009067989 */ /* 0x000e2200000e0004 */
[----:B---3--:R-:W-:Y:S02]  /*3df0*/  @!P2 LEA R8, R8, R7, 0x18 ;  /* 0x000000070808a211 */ /* 0x008fe400078ec0ff */
[----:B------:R-:W-:-:S05]  /*3e00*/  SHF.R.S32.HI R7, RZ, 0x5, R2 ;  /* 0x00000005ff077819 */ /* 0x000fca0000011402 */
        /* <DEDUP_REMOVED lines=15> */
[----:B------:R-:W0:Y:S04]  /*3f00*/  LDS.128 R8, [UR4+0x20] ;  /* 0x00002004ff087984 */ /* 0x000e280008000c00 */
[----:B---3--:R-:W3:Y:S01]  /*3f10*/  LDS.128 R4, [UR4+0x30] ;  /* 0x00003004ff047984 */ /* 0x008ee20008000c00 */
        /* <DEDUP_REMOVED lines=100> */
.L_x_658:
        /* <DEDUP_REMOVED lines=35> */
[----:B0-----:R-:W0:Y:S04]  /*4790*/  LDS.128 R4, [UR4+0x20] ;  /* 0x00002004ff047984 */ /* 0x001e280008000c00 */
[----:B------:R-:W3:Y:S04]  /*47a0*/  LDS.128 R8, [UR4+0x30] ;  /* 0x00003004ff087984 */ /* 0x000ee80008000c00 */
[----:B------:R-:W4:Y:S01]  /*47b0*/  LDS.128 R12, [UR4+0x40] ;  /* 0x00004004ff0c7984 */ /* 0x000f220008000c00 */
[----:B0-----:R-:W-:-:S04]  /*47c0*/  FSETP.GEU.FTZ.AND P0, PT, R2, R5, PT ;  /* 0x000000050200720b */ /* 0x001fc80003f1e000 */
[----:B------:R-:W-:-:S04]  /*47d0*/  FSEL R5, R5, R2, !P0 ;  /* 0x0000000205057208 */ /* 0x000fc80004000000 */
[----:B------:R-:W-:-:S04]  /*47e0*/  FSETP.GEU.FTZ.AND P0, PT, R5, R6, PT ;  /* 0x000000060500720b */ /* 0x000fc80003f1e000 */
[----:B------:R-:W-:-:S04]  /*47f0*/  FSEL R6, R6, R5, !P0 ;  /* 0x0000000506067208 */ /* 0x000fc80004000000 */
[----:B------:R-:W-:-:S04]  /*4800*/  FSETP.GEU.FTZ.AND P0, PT, R6, R7, PT ;  /* 0x000000070600720b */ /* 0x000fc80003f1e000 */
[----:B------:R-:W-:-:S04]  /*4810*/  FSEL R7, R7, R6, !P0 ;  /* 0x0000000607077208 */ /* 0x000fc80004000000 */
[----:B---3--:R-:W-:-:S04]  /*4820*/  FSETP.GEU.FTZ.AND P0, PT, R7, R8, PT ;  /* 0x000000080700720b */ /* 0x008fc80003f1e000 */
        /* <DEDUP_REMOVED lines=60> */
.L_x_659:
[----:B------:R-:W-:Y:S05]  /*4bf0*/  BSYNC B0 ;  /* 0x0000000000007941 */ /* 0x000fea0003800000 */
.L_x_657:
[----:B------:R-:W4:Y:S01]  /*4c00*/  S2R R11, SR_TID.X ;  /* 0x00000000000b7919 */ /* 0x000f220000002100 */
[----:B------:R-:W-:Y:S01]  /*4c10*/  BSSY B0, `(.L_x_660) ;  /* 0x0000013000007945 */ /* 0x000fe20003800000 */
[----:B----4-:R-:W-:-:S13]  /*4c20*/  ISETP.NE.AND P0, PT, R11, RZ, PT ;  /* 0x000000ff0b00720c */ /* 0x010fda0003f05270 */
[----:B------:R-:W-:Y:S05]  /*4c30*/  @P0 BRA `(.L_x_661) ;  /* 0x0000000000400947 */ /* 0x000fea0003800000 */
[----:B------:R-:W-:Y:S01]  /*4c40*/  ULDC.64 UR4, c[0x0][0x230] ;  /* 0x00008c0000047ab9 */ /* 0x000fe20000000a00 */
[----:B------:R-:W4:Y:S01]  /*4c50*/  S2R R13, SR_CTAID.X ;  /* 0x00000000000d7919 */ /* 0x000f220000002500 */
[----:B------:R-:W-:Y:S01]  /*4c60*/  ISETP.NE.U32.AND P0, PT, RZ, UR4, PT ;  /* 0x00000004ff007c0c */ /* 0x000fe2000bf05070 */
[----:B---3--:R-:W4:Y:S03]  /*4c70*/  LDC.64 R6, c[0x0][0x218] ;  /* 0x00008600ff067b82 */ /* 0x008f260000000a00 */
[----:B------:R-:W-:-:S13]  /*4c80*/  ISETP.NE.AND.EX P0, PT, RZ, UR5, PT, P0 ;  /* 0x00000005ff007c0c */ /* 0x000fda000bf05300 */
[----:B0-----:R-:W0:Y:S02]  /*4c90*/  @P0 LDC.64 R4, c[0x0][0x230] ;  /* 0x00008c00ff040b82 */ /* 0x001e240000000a00 */
[----:B0-----:R-:W3:Y:S06]  /*4ca0*/  @P0 LDG.E R5, desc[UR6][R4.64] ;  /* 0x0000000604050981 */ /* 0x001eec000c1e1900 */
[----:B------:R-:W0:Y:S01]  /*4cb0*/  S2UR UR5, SR_CgaCtaId ;  /* 0x00000000000579c3 */ /* 0x000e220000008800 */
[----:B------:R-:W-:Y:S01]  /*4cc0*/  UMOV UR4, 0x400 ;  /* 0x0000040000047882 */ /* 0x000fe20000000000 */
[----:B----4-:R-:W-:Y:S01]  /*4cd0*/  IMAD.WIDE.U32 R6, R13, 0x4, R6 ;  /* 0x000000040d067825 */ /* 0x010fe200078e0006 */
[----:B0-----:R-:W-:Y:S01]  /*4ce0*/  ULEA UR4, UR5, UR4, 0x18 ;  /* 0x0000000405047291 */ /* 0x001fe2000f8ec03f */
[----:B---3--:R-:W-:-:S05]  /*4cf0*/  @P0 FMNMX.FTZ R2, R2, R5, PT ;  /* 0x0000000502020209 */ /* 0x008fca0003810000 */
[----:B------:R-:W-:-:S05]  /*4d00*/  FMUL.FTZ R2, R2, 0.0022321429569274187088 ;  /* 0x3b12492502027820 */ /* 0x000fca0000410000 */
[----:B------:R-:W-:-:S05]  /*4d10*/  FMNMX.FTZ R9, R2, 4.3596542127488646656e-06, !PT ;  /* 0x3692492502097809 */ /* 0x000fca0007810000 */
[----:B------:R4:W-:Y:S04]  /*4d20*/  STS [UR4+0xa4], R9 ;  /* 0x0000a409ff007988 */ /* 0x0009e80008000804 */
[----:B------:R4:W-:Y:S02]  /*4d30*/  STG.E desc[UR6][R6.64], R9 ;  /* 0x0000000906007986 */ /* 0x0009e4000c101906 */
.L_x_661:
[----:B------:R-:W-:Y:S05]  /*4d40*/  BSYNC B0 ;  /* 0x0000000000007941 */ /* 0x000fea0003800000 */
.L_x_660:
        /* <DEDUP_REMOVED lines=9> */
[----:B------:R-:W0:Y:S01]  /*4de0*/  LDS R17, [UR4+0xa4] ;  /* 0x0000a404ff117984 */ /* 0x000e220008000800 */
[----:B------:R-:W-:Y:S01]  /*4df0*/  IMAD.MOV.U32 R27, RZ, RZ, R11 ;  /* 0x000000ffff1b7224 */ /* 0x000fe200078e000b */
[----:B0--3--:R0:W3:Y:S06]  /*4e00*/  MUFU.RCP R2, R17 ;  /* 0x0000001100027308 */ /* 0x0090ec0000001000 */
.L_x_694:
[----:B------:R-:W5:Y:S01]  /*4e10*/  LDC.64 R18, c[0x0][0x228] ;  /* 0x00008a00ff127b82 */ /* 0x000f620000000a00 */
[----:B-1--4-:R-:W-:-:S04]  /*4e20*/  IMAD.WIDE.U32 R6, R27, 0x10, R24 ;  /* 0x000000101b067825 */ /* 0x012fc800078e0018 */
[C---:B------:R-:W-:Y:S02]  /*4e30*/  IMAD.WIDE.U32 R28, R27.reuse, 0x10, R22 ;  /* 0x000000101b1c7825 */ /* 0x040fe400078e0016 */
[----:B------:R-:W4:Y:S04]  /*4e40*/  LDG.E.128.CONSTANT R4, desc[UR6][R6.64] ;  /* 0x0000000606047981 */ /* 0x000f28000c1e9d00 */
[----:B------:R-:W4:Y:S01]  /*4e50*/  LDG.E.128 R8, desc[UR6][R28.64] ;  /* 0x000000061c087981 */ /* 0x000f22000c1e1d00 */
[----:B-----5:R-:W-:-:S06]  /*4e60*/  IMAD.WIDE.U32 R12, R27, 0x10, R18 ;  /* 0x000000101b0c7825 */ /* 0x020fcc00078e0012 */
[----:B------:R-:W5:Y:S01]  /*4e70*/  LDG.E.128.CONSTANT R12, desc[UR6][R12.64] ;  /* 0x000000060c0c7981 */ /* 0x000f62000c1e9d00 */
[----:B------:R-:W-:Y:S01]  /*4e80*/  BSSY B0, `(.L_x_662) ;  /* 0x0000024000007945 */ /* 0x000fe20003800000 */
[----:B----4-:R-:W-:Y:S01]  /*4e90*/  FADD.FTZ R4, R4, R8 ;  /* 0x0000000804047221 */ /* 0x010fe20000010000 */
[----:B------:R-:W-:-:S03]  /*4ea0*/  FADD.FTZ R5, R5, R9 ;  /* 0x0000000905057221 */ /* 0x000fc60000010000 */
[----:B--2---:R-:W-:-:S04]  /*4eb0*/  FMUL.FTZ R9, R16, R4 ;  /* 0x0000000410097220 */ /* 0x004fc80000410000 */
[----:B-----5:R-:W-:-:S04]  /*4ec0*/  FMUL.FTZ R9, R12, R9 ;  /* 0x000000090c097220 */ /* 0x020fc80000410000 */
[----:B---3--:R-:W-:-:S05]  /*4ed0*/  FMUL.FTZ R9, R9, R2 ;  /* 0x0000000209097220 */ /* 0x008fca0000410000 */
[----:B------:R-:W-:Y:S01]  /*4ee0*/  FMNMX.FTZ R8, R9, 448, PT ;  /* 0x43e0000009087809 */ /* 0x000fe20003810000 */
[----:B------:R-:W2:Y:S03]  /*4ef0*/  MUFU.RCP R2, R17 ;  /* 0x0000001100027308 */ /* 0x000ea60000001000 */
[----:B------:R-:W-:Y:S01]  /*4f00*/  FMNMX.FTZ R8, R8, -448, !PT ;  /* 0xc3e0000008087809 */ /* 0x000fe20007810000 */
[----:B------:R-:W-:Y:S01]  /*4f10*/  FADD.FTZ R6, R6, R10 ;  /* 0x0000000a06067221 */ /* 0x000fe20000010000 */
[----:B------:R-:W-:Y:S02]  /*4f20*/  FADD.FTZ R7, R7, R11 ;  /* 0x0000000b07077221 */ /* 0x000fe40000010000 */
[----:B------:R-:W-:Y:S01]  /*4f30*/  LOP3.LUT R9, R8, 0x7fffffff, RZ, 0xc0, !PT ;  /* 0x7fffffff08097812 */ /* 0x000fe200078ec0ff */
[C---:B------:R-:W-:Y:S01]  /*4f40*/  FMUL.FTZ R10, R16.reuse, R5 ;  /* 0x00000005100a7220 */ /* 0x040fe20000410000 */
[----:B------:R-:W-:-:S02]  /*4f50*/  FMUL.FTZ R11, R16, R6 ;  /* 0x00000006100b7220 */ /* 0x000fc40000410000 */
[----:B------:R-:W-:Y:S01]  /*4f60*/  ISETP.GT.U32.AND P0, PT, R9, 0x43efffff, PT ;  /* 0x43efffff0900780c */ /* 0x000fe20003f04070 */
[----:B------:R-:W-:Y:S01]  /*4f70*/  FMUL.FTZ R12, R16, R7 ;  /* 0x00000007100c7220 */ /* 0x000fe20000410000 */
[----:B------:R-:W-:Y:S01]  /*4f80*/  FMUL.FTZ R13, R13, R10 ;  /* 0x0000000a0d0d7220 */ /* 0x000fe20000410000 */
[----:B------:R-:W-:Y:S02]  /*4f90*/  FMUL.FTZ R11, R14, R11 ;  /* 0x0000000b0e0b7220 */ /* 0x000fe40000410000 */
[----:B------:R-:W-:Y:S01]  /*4fa0*/  FMUL.FTZ R15, R15, R12 ;  /* 0x0000000c0f0f7220 */ /* 0x000fe20000410000 */
[-C--:B--2---:R-:W-:Y:S01]  /*4fb0*/  FMUL.FTZ R13, R13, R2.reuse ;  /* 0x000000020d0d7220 */ /* 0x084fe20000410000 */
[-C--:B------:R-:W-:Y:S02]  /*4fc0*/  FMUL.FTZ R11, R11, R2.reuse ;  /* 0x000000020b0b7220 */ /* 0x080fe40000410000 */
[----:B------:R-:W-:Y:S01]  /*4fd0*/  FMUL.FTZ R15, R15, R2 ;  /* 0x000000020f0f7220 */ /* 0x000fe20000410000 */
[----:B------:R2:W-:Y:S01]  /*4fe0*/  STG.E.128 desc[UR6][R28.64], R4 ;  /* 0x000000041c007986 */ /* 0x0005e2000c101d06 */
[----:B------:R-:W-:Y:S01]  /*4ff0*/  FMNMX.FTZ R13, R13, 448, PT ;  /* 0x43e000000d0d7809 */ /* 0x000fe20003810000 */
[----:B------:R-:W-:Y:S01]  /*5000*/  IMAD.MOV.U32 R12, RZ, RZ, 0x7f ;  /* 0x0000007fff0c7424 */ /* 0x000fe200078e00ff */
[----:B------:R-:W-:Y:S01]  /*5010*/  FMNMX.FTZ R11, R11, 448, PT ;  /* 0x43e000000b0b7809 */ /* 0x000fe20003810000 */
[----:B--2---:R-:W-:Y:S01]  /*5020*/  IMAD.MOV.U32 R4, RZ, RZ, 0x7f ;  /* 0x0000007fff047424 */ /* 0x004fe200078e00ff */
[----:B------:R-:W-:Y:S01]  /*5030*/  FMNMX.FTZ R6, R15, 448, PT ;  /* 0x43e000000f067809 */ /* 0x000fe20003810000 */
        /* <DEDUP_REMOVED lines=8> */
.L_x_663:
[----:B------:R-:W-:Y:S05]  /*50c0*/  BSYNC B0 ;  /* 0x0000000000007941 */ /* 0x000fea0003800000 */
.L_x_662:
[----:B------:R-:W-:Y:S01]  /*50d0*/  FMNMX.FTZ R9, R13, -448, !PT ;  /* 0xc3e000000d097809 */ /* 0x000fe20007810000 */
[----:B------:R-:W-:Y:S01]  /*50e0*/  BSSY B0, `(.L_x_664) ;  /* 0x0000017000007945 */ /* 0x000fe20003800000 */
[----:B------:R-:W-:Y:S02]  /*50f0*/  FMNMX.FTZ R5, R11, -448, !PT ;  /* 0xc3e000000b057809 */ /* 0x000fe40007810000 */
[----:B------:R-:W-:Y:S02]  /*5100*/  LOP3.LUT R10, R9, 0x7fffffff, RZ, 0xc0, !PT ;  /* 0x7fffffff090a7812 */ /* 0x000fe400078ec0ff */
[----:B------:R-:W-:Y:S02]  /*5110*/  LOP3.LUT R11, R8, 0x80000000, RZ, 0xc0, !PT ;  /* 0x80000000080b7812 */ /* 0x000fe400078ec0ff */
        /* <DEDUP_REMOVED lines=19> */
.L_x_665:
[----:B------:R-:W-:Y:S05]  /*5250*/  BSYNC B0 ;  /* 0x0000000000007941 */ /* 0x000fea0003800000 */
.L_x_664:
        /* <DEDUP_REMOVED lines=13> */
.L_x_667:
[----:B------:R-:W-:Y:S05]  /*5330*/  BSYNC B0 ;  /* 0x0000000000007941 */ /* 0x000fea0003800000 */
.L_x_666:
        /* <DEDUP_REMOVED lines=12> */
.L_x_669:
[----:B------:R-:W-:Y:S05]  /*5400*/  BSYNC B0 ;  /* 0x0000000000007941 */ /* 0x000fea0003800000 */
.L_x_668:
[----:B-1----:R-:W-:Y:S01]  /*5410*/  IMAD.IADD R21, R3, 0x1, R27 ;  /* 0x0000000103157824 */ /* 0x002fe200078e021b */
        /* <DEDUP_REMOVED lines=10> */
[C---:B------:R-:W-:Y:S02]  /*54c0*/  IMAD.WIDE.U32 R28, R21.reuse, 0x10, R22 ;  /* 0x00000010151c7825 */ /* 0x040fe400078e0016 */
[----:B------:R-:W2:Y:S02]  /*54d0*/  LDG.E.128.CONSTANT R4, desc[UR6][R4.64] ;  /* 0x0000000604047981 */ /* 0x000ea4000c1e9d00 */
[----:B------:R-:W-:Y:S02]  /*54e0*/  IMAD.WIDE.U32 R12, R21, 0x10, R18 ;  /* 0x00000010150c7825 */ /* 0x000fe400078e0012 */
[----:B------:R-:W2:Y:S04]  /*54f0*/  LDG.E.128 R8, desc[UR6][R28.64] ;  /* 0x000000061c087981 */ /* 0x000ea8000c1e1d00 */
[----:B------:R-:W3:Y:S01]  /*5500*/  LDG.E.128.CONSTANT R12, desc[UR6][R12.64] ;  /* 0x000000060c0c7981 */ /* 0x000ee2000c1e9d00 */
[----:B------:R-:W-:Y:S01]  /*5510*/  BSSY B0, `(.L_x_670) ;  /* 0x0000023000007945 */ /* 0x000fe20003800000 */
[----:B--2---:R-:W-:Y:S01]  /*5520*/  FADD.FTZ R4, R4, R8 ;  /* 0x0000000804047221 */ /* 0x004fe20000010000 */
[----:B------:R-:W-:Y:S01]  /*5530*/  FADD.FTZ R5, R5, R9 ;  /* 0x0000000905057221 */ /* 0x000fe20000010000 */
[----:B------:R-:W-:Y:S01]  /*5540*/  FADD.FTZ R6, R6, R10 ;  /* 0x0000000a06067221 */ /* 0x000fe20000010000 */
[----:B------:R-:W-:Y:S01]  /*5550*/  FADD.FTZ R7, R7, R11 ;  /* 0x0000000b07077221 */ /* 0x000fe20000010000 */
[C---:B------:R-:W-:Y:S01]  /*5560*/  FMUL.FTZ R9, R16.reuse, R4 ;  /* 0x0000000410097220 */ /* 0x040fe20000410000 */
[C---:B------:R-:W-:Y:S01]  /*5570*/  FMUL.FTZ R10, R16.reuse, R5 ;  /* 0x00000005100a7220 */ /* 0x040fe20000410000 */
[----:B------:R-:W-:-:S02]  /*5580*/  FMUL.FTZ R11, R16, R6 ;  /* 0x00000006100b7220 */ /* 0x000fc40000410000 */
[----:B---3--:R-:W-:Y:S01]  /*5590*/  FMUL.FTZ R9, R12, R9 ;  /* 0x000000090c097220 */ /* 0x008fe20000410000 */
[----:B------:R-:W-:Y:S01]  /*55a0*/  FMUL.FTZ R12, R16, R7 ;  /* 0x00000007100c7220 */ /* 0x000fe20000410000 */
[----:B------:R-:W-:Y:S01]  /*55b0*/  FMUL.FTZ R13, R13, R10 ;  /* 0x0000000a0d0d7220 */ /* 0x000fe20000410000 */
[----:B------:R-:W-:Y:S01]  /*55c0*/  FMUL.FTZ R11, R14, R11 ;  /* 0x0000000b0e0b7220 */ /* 0x000fe20000410000 */
[----:B------:R-:W-:Y:S01]  /*55d0*/  FMUL.FTZ R9, R9, R2 ;  /* 0x0000000209097220 */ /* 0x000fe20000410000 */
[----:B------:R-:W-:Y:S01]  /*55e0*/  FMUL.FTZ R15, R15, R12 ;  /* 0x0000000c0f0f7220 */ /* 0x000fe20000410000 */
[-C--:B------:R-:W-:Y:S01]  /*55f0*/  FMUL.FTZ R13, R13, R2.reuse ;  /* 0x000000020d0d7220 */ /* 0x080fe20000410000 */
[-C--:B------:R-:W-:Y:S01]  /*5600*/  FMUL.FTZ R11, R11, R2.reuse ;  /* 0x000000020b0b7220 */ /* 0x080fe20000410000 */
[----:B------:R1:W-:Y:S01]  /*5610*/  STG.E.128 desc[UR6][R28.64], R4 ;  /* 0x000000041c007986 */ /* 0x0003e2000c101d06 */
[----:B------:R-:W-:Y:S01]  /*5620*/  FMNMX.FTZ R8, R9, 448, PT ;  /* 0x43e0000009087809 */ /* 0x000fe20003810000 */
[----:B------:R-:W-:Y:S01]  /*5630*/  FMUL.FTZ R15, R15, R2 ;  /* 0x000000020f0f7220 */ /* 0x000fe20000410000 */
[----:B------:R-:W-:Y:S01]  /*5640*/  FMNMX.FTZ R13, R13, 448, PT ;  /* 0x43e000000d0d7809 */ /* 0x000fe20003810000 */
[----:B------:R-:W-:Y:S01]  /*5650*/  IMAD.MOV.U32 R12, RZ, RZ, 0x7f ;  /* 0x0000007fff0c7424 */ /* 0x000fe200078e00ff */
[----:B------:R-:W-:-:S02]  /*5660*/  FMNMX.FTZ R8, R8, -448, !PT ;  /* 0xc3e0000008087809 */ /* 0x000fc40007810000 */
[----:B------:R-:W-:Y:S02]  /*5670*/  FMNMX.FTZ R11, R11, 448, PT ;  /* 0x43e000000b0b7809 */ /* 0x000fe40003810000 */
[----:B------:R-:W-:-:S04]  /*5680*/  LOP3.LUT R9, R8, 0x7fffffff, RZ, 0xc0, !PT ;  /* 0x7fffffff08097812 */ /* 0x000fc800078ec0ff */
[----:B------:R-:W-:Y:S01]  /*5690*/  ISETP.GT.U32.AND P0, PT, R9, 0x43efffff, PT ;  /* 0x43efffff0900780c */ /* 0x000fe20003f04070 */
[----:B-1----:R-:W-:Y:S01]  /*56a0*/  IMAD.MOV.U32 R4, RZ, RZ, 0x7f ;  /* 0x0000007fff047424 */ /* 0x002fe200078e00ff */
[----:B------:R-:W-:-:S11]  /*56b0*/  FMNMX.FTZ R6, R15, 448, PT ;  /* 0x43e000000f067809 */ /* 0x000fd60003810000 */
        /* <DEDUP_REMOVED lines=8> */
.L_x_671:
[----:B------:R-:W-:Y:S05]  /*5740*/  BSYNC B0 ;  /* 0x0000000000007941 */ /* 0x000fea0003800000 */
.L_x_670:
        /* <DEDUP_REMOVED lines=24> */
.L_x_673:
[----:B------:R-:W-:Y:S05]  /*58d0*/  BSYNC B0 ;  /* 0x0000000000007941 */ /* 0x000fea0003800000 */
.L_x_672:
        /* <DEDUP_REMOVED lines=13> */
.L_x_675:
[----:B------:R-:W-:Y:S05]  /*59b0*/  BSYNC B0 ;  /* 0x0000000000007941 */ /* 0x000fea0003800000 */
.L_x_674:
        /* <DEDUP_REMOVED lines=12> */
.L_x_677:
[----:B------:R-:W-:Y:S05]  /*5a80*/  BSYNC B0 ;  /* 0x0000000000007941 */ /* 0x000fea0003800000 */
.L_x_676:
        /* <DEDUP_REMOVED lines=51> */
.L_x_679:
[----:B------:R-:W-:Y:S05]  /*5dc0*/  BSYNC B0 ;  /* 0x0000000000007941 */ /* 0x000fea0003800000 */
.L_x_678:
        /* <DEDUP_REMOVED lines=24> */
.L_x_681:
[----:B------:R-:W-:Y:S05]  /*5f50*/  BSYNC B0 ;  /* 0x0000000000007941 */ /* 0x000fea0003800000 */
.L_x_680:
        /* <DEDUP_REMOVED lines=13> */
.L_x_683:
[----:B------:R-:W-:Y:S05]  /*6030*/  BSYNC B0 ;  /* 0x0000000000007941 */ /* 0x000fea0003800000 */
.L_x_682:
        /* <DEDUP_REMOVED lines=12> */
.L_x_685:
[----:B------:R-:W-:Y:S05]  /*6100*/  BSYNC B0 ;  /* 0x0000000000007941 */ /* 0x000fea0003800000 */
.L_x_684:
        /* <DEDUP_REMOVED lines=28> */
[----:B------:R-:W-:Y:S01]  /*62d0*/  FMUL.FTZ R19, R14, R19 ;  /* 0x000000130e137220 */ /* 0x000fe20000410000 */
[-C--:B------:R-:W-:Y:S01]  /*62e0*/  FMUL.FTZ R9, R9, R2.reuse ;  /* 0x0000000209097220 */ /* 0x080fe20000410000 */
[-C--:B------:R-:W-:Y:S01]  /*62f0*/  FMUL.FTZ R11, R11, R2.reuse ;  /* 0x000000020b0b7220 */ /* 0x080fe20000410000 */
[-C--:B------:R-:W-:Y:S01]  /*6300*/  FMUL.FTZ R15, R15, R2.reuse ;  /* 0x000000020f0f7220 */ /* 0x080fe20000410000 */
[----:B------:R-:W-:Y:S01]  /*6310*/  FMUL.FTZ R19, R19, R2 ;  /* 0x0000000213137220 */ /* 0x000fe20000410000 */
[----:B------:R1:W-:Y:S01]  /*6320*/  STG.E.128 desc[UR6][R28.64], R4 ;  /* 0x000000041c007986 */ /* 0x0003e2000c101d06 */
        /* <DEDUP_REMOVED lines=8> */
[----:B------:R-:W-:Y:S01]  /*63b0*/  FMNMX.FTZ R9, R19, -448, !PT ;  /* 0xc3e0000013097809 */ /* 0x000fe20007810000 */
[----:B-1----:R-:W-:Y:S01]  /*63c0*/  IMAD.MOV.U32 R6, RZ, RZ, 0x7f ;  /* 0x0000007fff067424 */ /* 0x002fe200078e00ff */
        /* <DEDUP_REMOVED lines=19> */
.L_x_687:
[----:B------:R-:W-:Y:S05]  /*6500*/  BSYNC B0 ;  /* 0x0000000000007941 */ /* 0x000fea0003800000 */
.L_x_686:
        /* <DEDUP_REMOVED lines=12> */
.L_x_689:
[----:B------:R-:W-:Y:S05]  /*65d0*/  BSYNC B0 ;  /* 0x0000000000007941 */ /* 0x000fea0003800000 */
.L_x_688:
        /* <DEDUP_REMOVED lines=12> */
.L_x_691:
[----:B------:R-:W-:Y:S05]  /*66a0*/  BSYNC B0 ;  /* 0x0000000000007941 */ /* 0x000fea0003800000 */
.L_x_690:
        /* <DEDUP_REMOVED lines=11> */
.L_x_693:
[----:B------:R-:W-:Y:S05]  /*6760*/  BSYNC B0 ;  /* 0x0000000000007941 */ /* 0x000fea0003800000 */
.L_x_692:
        /* <DEDUP_REMOVED lines=13> */
.L_x_695:
        /* <DEDUP_REMOVED lines=12> */
.L_x_3396:


//--------------------- .text._ZN4vllm31rms_norm_per_block_quant_kernelIN3c108BFloat16EaLb0ELb0ELi64EEEvPT0_PfPKT_S8_PKffiiPS6_l --------------------------
	.section	.text._ZN4vllm31rms_norm_per_block_quant_kernelIN3c108BFloat16EaLb0ELb0ELi64EEEvPT0_PfPKT_S8_PKffiiPS6_l,"ax",@progbits
	.align	128
        .global         _ZN4vllm31rms_norm_per_block_quant_kernelIN3c108BFloat16EaLb0ELb0ELi64EEEvPT0_PfPKT_S8_PKffiiPS6_l
        .type           _ZN4vllm31rms_norm_per_block_quant_kernelIN3c108BFloat16EaLb0ELb0ELi64EEEvPT0_PfPKT_S8_PKffiiPS6_l,@function
        .size           _ZN4vllm31rms_norm_per_block_quant_kernelIN3c108BFloat16EaLb0ELb0ELi64EEEvPT0_PfPKT_S8_PKffiiPS6_l,(.L_x_3297 - _ZN4vllm31rms_norm_per_block_quant_kernelIN3c108BFloat16EaLb0ELb0ELi64EEEvPT0_PfPKT_S8_PKffiiPS6_l)
        .other          _ZN4vllm31rms_norm_per_block_quant_kernelIN3c108BFloat16EaLb0ELb0ELi64EEEvPT0_PfPKT_S8_PKffiiPS6_l,@"STO_CUDA_ENTRY STV_DEFAULT"
_ZN4vllm31rms_norm_per_block_quant_kernelIN3c108BFloat16EaLb0ELb0ELi64EEEvPT0_PfPKT_S8_PKffiiPS6_l:
.text._ZN4vllm31rms_norm_per_block_quant_kernelIN3c108BFloat16EaLb0ELb0ELi64EEEvPT0_PfPKT_S8_PKffiiPS6_l:
[----:B------:R-:W-:Y:S08]  /*0000*/  LDC R1, c[0x0][0x28] ;  /* 0x00000a00ff017b82 */ /* 0x000ff00000000800 */
[----:B------:R-:W0:Y:S01]  /*0010*/  S2UR UR6, SR_CTAID.X ;  /* 0x00000000000679c3 */ /* 0x000e220000002500 */
[----:B------:R-:W1:Y:S01]  /*0020*/  S2R R0, SR_TID.X ;  /* 0x0000000000007919 */ /* 0x000e620000002100 */
[----:B------:R-:W-:Y:S01]  /*0030*/  ULDC UR4, c[0x0][0x240] ;  /* 0x0000900000047ab9 */ /* 0x000fe20000000800 */
[----:B------:R-:W-:Y:S01]  /*0040*/  ULDC UR10, c[0x0][0x23c] ;  /* 0x00008f00000a7ab9 */ /* 0x000fe20000000800 */
[----:B------:R-:W-:Y:S01]  /*0050*/  USHF.R.S32.HI UR7, URZ, 0x1f, UR4 ;  /* 0x0000001f3f077899 */ /* 0x000fe20008011404 */
[----:B------:R-:W-:Y:S01]  /*0060*/  BSSY B0, `(.L_x_696) ;  /* 0x000004c000007945 */ /* 0x000fe20003800000 */
[----:B------:R-:W-:Y:S01]  /*0070*/  ULDC.64 UR8, c[0x0][0x220] ;  /* 0x0000880000087ab9 */ /* 0x000fe20000000a00 */
[----:B------:R-:W-:Y:S01]  /*0080*/  IMAD.MOV.U32 R3, RZ, RZ, RZ ;  /* 0x000000ffff037224 */ /* 0x000fe200078e00ff */
[----:B0-----:R-:W-:-:S02]  /*0090*/  UIMAD.WIDE.U32 UR4, UR6, UR4, URZ ;  /* 0x00000004060472a5 */ /* 0x001fc4000f8e003f */
[----:B------:R-:W-:Y:S02]  /*00a0*/  UIMAD UR6, UR7, UR6, URZ ;  /* 0x00000006070672a4 */ /* 0x000fe4000f8e023f */
[----:B------:R-:W-:Y:S02]  /*00b0*/  ULEA UR7, UP0, UR4, UR8, 0x1 ;  /* 0x0000000804077291 */ /* 0x000fe4000f80083f */
[----:B------:R-:W-:Y:S02]  /*00c0*/  UIADD3 UR6, UR5, UR6, URZ ;  /* 0x0000000605067290 */ /* 0x000fe4000fffe03f */
[----:B------:R-:W-:Y:S02]  /*00d0*/  USHF.R.S32.HI UR5, URZ, 0x2, UR10 ;  /* 0x000000023f057899 */ /* 0x000fe4000801140a */
[----:B------:R-:W-:Y:S01]  /*00e0*/  ULEA.HI.X UR6, UR4, UR9, UR6, 0x1, UP0 ;  /* 0x0000000904067291 */ /* 0x000fe200080f0c06 */
[----:B------:R-:W-:Y:S01]  /*00f0*/  IMAD.U32 R6, RZ, RZ, UR7 ;  /* 0x00000007ff067e24 */ /* 0x000fe2000f8e00ff */
[----:B------:R-:W-:-:S02]  /*0100*/  ULDC.64 UR10, c[0x0][0x208] ;  /* 0x00008200000a7ab9 */ /* 0x000fc40000000a00 */
[----:B-1----:R-:W-:Y:S02]  /*0110*/  ISETP.GE.U32.AND P0, PT, R0, UR5, PT ;  /* 0x0000000500007c0c */ /* 0x002fe4000bf06070 */
[----:B------:R-:W-:-:S11]  /*0120*/  IMAD.U32 R7, RZ, RZ, UR6 ;  /* 0x00000006ff077e24 */ /* 0x000fd6000f8e00ff */
[----:B------:R-:W-:Y:S05]  /*0130*/  @P0 BRA `(.L_x_697) ;  /* 0x0000000000f80947 */ /* 0x000fea0003800000 */
[----:B------:R-:W0:Y:S01]  /*0140*/  LDC R2, c[0x0][RZ] ;  /* 0x00000000ff027b82 */ /* 0x000e220000000800 */
[----:B------:R-:W-:-:S07]  /*0150*/  MOV R9, R0 ;  /* 0x0000000000097202 */ /* 0x000fce0000000f00 */
.L_x_698:
[----:B------:R-:W-:-:S06]  /*0160*/  IMAD.WIDE.U32 R4, R9, 0x8, R6 ;  /* 0x0000000809047825 */ /* 0x000fcc00078e0006 */
[----:B------:R-:W2:Y:S01]  /*0170*/  LDG.E.64.CONSTANT R4, desc[UR10][R4.64] ;  /* 0x0000000a04047981 */ /* 0x000ea2000c1e9b00 */
[----:B0-----:R-:W-:-:S05]  /*0180*/  IMAD.IADD R13, R2, 0x1, R9 ;  /* 0x00000001020d7824 */ /* 0x001fca00078e0209 */
[----:B------:R-:W-:Y:S02]  /*0190*/  ISETP.GE.U32.AND P0, PT, R13, UR5, PT ;  /* 0x000000050d007c0c */ /* 0x000fe4000bf06070 */
[C---:B--2---:R-:W-:Y:S01]  /*01a0*/  PRMT R8, R4.reuse, 0x7632, R8 ;  /* 0x0000763204087816 */ /* 0x044fe20000000008 */
[----:B------:R-:W-:Y:S01]  /*01b0*/  IMAD.U32 R10, R4, 0x10000, RZ ;  /* 0x00010000040a7824 */ /* 0x000fe200078e00ff */
[----:B------:R-:W-:-:S03]  /*01c0*/  SHF.L.U32 R9, R5, 0x10, RZ ;  /* 0x0000001005097819 */ /* 0x000fc600000006ff */
        /* <DEDUP_REMOVED lines=10> */
[----:B------:R-:W-:-:S04]  /*0270*/  IADD3 R13, R13, R2, RZ ;  /* 0x000000020d0d7210 */ /* 0x000fc80007ffe0ff */
[----:B------:R-:W-:Y:S02]  /*0280*/  ISETP.GE.U32.AND P0, PT, R13, UR5, PT ;  /* 0x000000050d007c0c */ /* 0x000fe4000bf06070 */
[C---:B--2---:R-:W-:Y:S01]  /*0290*/  PRMT R8, R4.reuse, 0x7632, R8 ;  /* 0x0000763204087816 */ /* 0x044fe20000000008 */
[----:B------:R-:W-:Y:S02]  /*02a0*/  IMAD.U32 R10, R4, 0x10000, RZ ;  /* 0x00010000040a7824 */ /* 0x000fe400078e00ff */
[C---:B------:R-:W-:Y:S02]  /*02b0*/  IMAD.U32 R9, R5.reuse, 0x10000, RZ ;  /* 0x0001000005097824 */ /* 0x040fe400078e00ff */
        /* <DEDUP_REMOVED lines=11> */
[----:B------:R-:W-:Y:S02]  /*0370*/  ISETP.GE.U32.AND P0, PT, R13, UR5, PT ;  /* 0x000000050d007c0c */ /* 0x000fe4000bf06070 */
[C---:B--2---:R-:W-:Y:S01]  /*0380*/  PRMT R8, R4.reuse, 0x7632, R8 ;  /* 0x0000763204087816 */ /* 0x044fe20000000008 */
[----:B------:R-:W-:Y:S02]  /*0390*/  IMAD.U32 R10, R4, 0x10000, RZ ;  /* 0x00010000040a7824 */ /* 0x000fe400078e00ff */
[C---:B------:R-:W-:Y:S01]  /*03a0*/  IMAD.U32 R9, R5.reuse, 0x10000, RZ ;  /* 0x0001000005097824 */ /* 0x040fe200078e00ff */
[----:B------:R-:W-:Y:S01]  /*03b0*/  SHF.L.U32 R8, R8, 0x10, RZ ;  /* 0x0000001008087819 */ /* 0x000fe200000006ff */
        /* <DEDUP_REMOVED lines=11> */
[C---:B--2---:R-:W-:Y:S02]  /*0470*/  PRMT R8, R4.reuse, 0x7632, R8 ;  /* 0x0000763204087816 */ /* 0x044fe40000000008 */
[----:B------:R-:W-:-:S03]  /*0480*/  SHF.L.U32 R10, R4, 0x10, RZ ;  /* 0x00000010040a7819 */ /* 0x000fc600000006ff */
[----:B------:R-:W-:Y:S02]  /*0490*/  IMAD.U32 R8, R8, 0x10000, RZ ;  /* 0x0001000008087824 */ /* 0x000fe400078e00ff */
[--C-:B------:R-:W-:Y:S01]  /*04a0*/  FFMA.FTZ R11, R10, R10, R3.reuse ;  /* 0x0000000a0a0b7223 */ /* 0x100fe20000010003 */
[C---:B------:R-:W-:Y:S01]  /*04b0*/  PRMT R3, R5.reuse, 0x7632, R3 ;  /* 0x0000763205037816 */ /* 0x040fe20000000003 */
[----:B------:R-:W-:Y:S02]  /*04c0*/  IMAD.U32 R10, R5, 0x10000, RZ ;  /* 0x00010000050a7824 */ /* 0x000fe400078e00ff */
[----:B------:R-:W-:Y:S01]  /*04d0*/  FFMA.FTZ R11, R8, R8, R11 ;  /* 0x00000008080b7223 */ /* 0x000fe2000001000b */
[----:B------:R-:W-:-:S03]  /*04e0*/  SHF.L.U32 R3, R3, 0x10, RZ ;  /* 0x0000001003037819 */ /* 0x000fc600000006ff */
[----:B------:R-:W-:-:S04]  /*04f0*/  FFMA.FTZ R10, R10, R10, R11 ;  /* 0x0000000a0a0a7223 */ /* 0x000fc8000001000b */
[----:B------:R-:W-:Y:S01]  /*0500*/  FFMA.FTZ R3, R3, R3, R10 ;  /* 0x0000000303037223 */ /* 0x000fe2000001000a */
[----:B------:R-:W-:Y:S06]  /*0510*/  @!P0 BRA `(.L_x_698) ;  /* 0xfffffffc00108947 */ /* 0x000fec000383ffff */
.L_x_697:
[----:B------:R-:W-:Y:S05]  /*0520*/  BSYNC B0 ;  /* 0x0000000000007941 */ /* 0x000fea0003800000 */
.L_x_696:
[----:B------:R-:W0:Y:S01]  /*0530*/  LDC R22, c[0x0][RZ] ;  /* 0x00000000ff167b82 */ /* 0x000e220000000800 */
[----:B------:R-:W-:Y:S01]  /*0540*/  BSSY B0, `(.L_x_699) ;  /* 0x00000b1000007945 */ /* 0x000fe20003800000 */
[----:B0-----:R-:W-:-:S13]  /*0550*/  ISETP.GT.AND P0, PT, R22, 0x3ff, PT ;  /* 0x000003ff1600780c */ /* 0x001fda0003f04270 */
[----:B------:R-:W-:Y:S05]  /*0560*/  @P0 BRA `(.L_x_700) ;  /* 0x0000000400a40947 */ /* 0x000fea0003800000 */
[----:B------:R-:W-:-:S04]  /*0570*/  SHF.R.S32.HI R5, RZ, 0x1f, R0 ;  /* 0x0000001fff057819 */ /* 0x000fc80000011400 */
[----:B------:R-:W-:-:S04]  /*0580*/  LEA.HI R5, R5, R0, RZ, 0x5 ;  /* 0x0000000005057211 */ /* 0x000fc800078f28ff */
[----:B------:R-:W-:Y:S02]  /*0590*/  LOP3.LUT R2, R5, 0xffffffe0, RZ, 0xc0, !PT ;  /* 0xffffffe005027812 */ /* 0x000fe400078ec0ff */
[----:B------:R-:W-:Y:S02]  /*05a0*/  SHF.R.S32.HI R5, RZ, 0x5, R5 ;  /* 0x00000005ff057819 */ /* 0x000fe40000011405 */
[----:B------:R-:W-:Y:S01]  /*05b0*/  LOP3.LUT R11, RZ, R2, RZ, 0x33, !PT ;  /* 0x00000002ff0b7212 */ /* 0x000fe200078e33ff */
[----:B------:R-:W-:Y:S02]  /*05c0*/  VIADD R9, R2, 0x20 ;  /* 0x0000002002097836 */ /* 0x000fe40000000000 */
[----:B------:R-:W0:Y:S02]  /*05d0*/  S2R R2, SR_LANEID ;  /* 0x0000000000027919 */ /* 0x000e240000000000 */
[----:B------:R-:W-:Y:S01]  /*05e0*/  IMAD.IADD R11, R11, 0x1, R22 ;  /* 0x000000010b0b7824 */ /* 0x000fe200078e0216 */
[----:B------:R-:W-:-:S04]  /*05f0*/  ISETP.GT.AND P0, PT, R9, R22, PT ;  /* 0x000000160900720c */ /* 0x000fc80003f04270 */
[----:B------:R-:W-:-:S08]  /*0600*/  SEL R4, R11, 0x1f, P0 ;  /* 0x0000001f0b047807 */ /* 0x000fd00000000000 */
[----:B------:R-:W1:Y:S01]  /*0610*/  SHFL.DOWN P0, R8, R3, 0x1, R4 ;  /* 0x0820000003087989 */ /* 0x000e620000000004 */
[----:B0-----:R-:W-:Y:S01]  /*0620*/  ISETP.NE.AND P1, PT, R2, RZ, PT ;  /* 0x000000ff0200720c */ /* 0x001fe20003f25270 */
[----:B-1----:R-:W-:-:S05]  /*0630*/  @P0 FADD R8, R8, R3 ;  /* 0x0000000308080221 */ /* 0x002fca0000000000 */
[----:B------:R-:W0:Y:S07]  /*0640*/  SHFL.DOWN P0, R9, R8, 0x2, R4 ;  /* 0x0840000008097989 */ /* 0x000e2e0000000004 */
[----:B------:R-:W-:Y:S01]  /*0650*/  @!P1 MOV R3, 0x400 ;  /* 0x0000040000039802 */ /* 0x000fe20000000f00 */
[----:B------:R-:W1:Y:S04]  /*0660*/  @!P1 S2R R12, SR_CgaCtaId ;  /* 0x00000000000c9919 */ /* 0x000e680000008800 */
[----:B------:R-:W-:-:S02]  /*0670*/  @!P1 VIADD R3, R3, 0x1000 ;  /* 0x0000100003039836 */ /* 0x000fc40000000000 */
[----:B0-----:R-:W-:-:S05]  /*0680*/  @P0 FADD R9, R8, R9 ;  /* 0x0000000908090221 */ /* 0x001fca0000000000 */
[----:B------:R-:W0:Y:S01]  /*0690*/  SHFL.DOWN P0, R10, R9, 0x4, R4 ;  /* 0x08800000090a7989 */ /* 0x000e220000000004 */
[----:B-1----:R-:W-:-:S04]  /*06a0*/  @!P1 LEA R8, R12, R3, 0x18 ;  /* 0x000000030c089211 */ /* 0x002fc800078ec0ff */
[----:B------:R-:W-:Y:S01]  /*06b0*/  @!P1 LEA R5, R5, R8, 0x2 ;  /* 0x0000000805059211 */ /* 0x000fe200078e10ff */
        /* <DEDUP_REMOVED lines=34> */
[----:B------:R-:W-:Y:S01]  /*08e0*/  ISETP.GT.AND P3, PT, R22, 0x160, PT ;  /* 0x000001601600780c */ /* 0x000fe20003f64270 */
[----:B------:R-:W0:Y:S04]  /*08f0*/  LDS.128 R8, [UR4+0x1070] ;  /* 0x00107004ff087984 */ /* 0x000e280008000c00 */
        /* <DEDUP_REMOVED lines=23> */
[----:B------:R-:W-:-:S05]  /*0a70*/  ISETP.GT.AND P4, PT, R22, 0x2c0, PT ;  /* 0x000002c01600780c */ /* 0x000fca0003f84270 */
        /* <DEDUP_REMOVED lines=16> */
[----:B------:R-:W-:-:S04]  /*0b80*/  @P2 FADD.FTZ R2, R2, R15 ;  /* 0x0000000f02022221 */ /* 0x000fc80000010000 */
[----:B---3--:R-:W-:Y:S01]  /*0b90*/  @P1 FADD.FTZ R2, R2, R16 ;  /* 0x0000001002021221 */ /* 0x008fe20000010000 */
[----:B------:R-:W-:-:S03]  /*0ba0*/  ISETP.GE.AND P1, PT, R22, 0x3e1, PT ;  /* 0x000003e11600780c */ /* 0x000fc60003f26270 */
[----:B------:R-:W-:-:S04]  /*0bb0*/  @P3 FADD.FTZ R2, R2, R17 ;  /* 0x0000001102023221 */ /* 0x000fc80000010000 */
[----:B------:R-:W-:-:S06]  /*0bc0*/  @P4 FADD.FTZ R2, R2, R18 ;  /* 0x0000001202024221 */ /* 0x000fcc0000010000 */
[----:B------:R-:W-:Y:S05]  /*0bd0*/  @!P1 BRA `(.L_x_701) ;  /* 0x00000004001c9947 */ /* 0x000fea0003800000 */
[----:B------:R-:W-:Y:S01]  /*0be0*/  FADD.FTZ R2, R2, R19 ;  /* 0x0000001302027221 */ /* 0x000fe20000010000 */
[----:B------:R-:W-:Y:S06]  /*0bf0*/  BRA `(.L_x_701) ;  /* 0x0000000400147947 */ /* 0x000fec0003800000 */
.L_x_700:
        /* <DEDUP_REMOVED lines=23> */
.L_x_703:
[----:B------:R-:W-:Y:S05]  /*0d70*/  BSYNC B1 ;  /* 0x0000000000017941 */ /* 0x000fea0003800000 */
.L_x_702:
[----:B------:R-:W-:Y:S01]  /*0d80*/  BAR.SYNC.DEFER_BLOCKING 0x0 ;  /* 0x0000000000007b1d */ /* 0x000fe20000010000 */
[----:B------:R-:W-:-:S13]  /*0d90*/  ISETP.NE.AND P0, PT, R0, RZ, PT ;  /* 0x000000ff0000720c */ /* 0x000fda0003f05270 */
[----:B------:R-:W-:Y:S05]  /*0da0*/  @P0 BRA `(.L_x_701) ;  /* 0x0000000000a80947 */ /* 0x000fea0003800000 */
[----:B------:R-:W1:Y:S01]  /*0db0*/  S2UR UR8, SR_CgaCtaId ;  /* 0x00000000000879c3 */ /* 0x000e620000008800 */
[----:B------:R-:W-:Y:S02]  /*0dc0*/  UMOV UR4, 0x400 ;  /* 0x0000040000047882 */ /* 0x000fe40000000000 */
[----:B-1----:R-:W-:-:S09]  /*0dd0*/  ULEA UR4, UR8, UR4, 0x18 ;  /* 0x0000000408047291 */ /* 0x002fd2000f8ec03f */
[----:B------:R-:W0:Y:S04]  /*0de0*/  LDS.128 R24, [UR4+0x1020] ;  /* 0x00102004ff187984 */ /* 0x000e280008000c00 */
[----:B------:R-:W1:Y:S04]  /*0df0*/  LDS.128 R12, [UR4+0x1030] ;  /* 0x00103004ff0c7984 */ /* 0x000e680008000c00 */
[----:B------:R-:W2:Y:S04]  /*0e00*/  LDS.128 R8, [UR4+0x1040] ;  /* 0x00104004ff087984 */ /* 0x000ea80008000c00 */
[----:B------:R-:W3:Y:S01]  /*0e10*/  LDS.128 R16, [UR4+0x1050] ;  /* 0x00105004ff107984 */ /* 0x000ee20008000c00 */
[----:B0-----:R-:W-:-:S04]  /*0e20*/  FADD.FTZ R3, R2, R25 ;  /* 0x0000001902037221 */ /* 0x001fc80000010000 */
[----:B------:R-:W-:-:S04]  /*0e30*/  FADD.FTZ R0, R3, R26 ;  /* 0x0000001a03007221 */ /* 0x000fc80000010000 */
[----:B------:R-:W-:Y:S02]  /*0e40*/  FADD.FTZ R3, R0, R27 ;  /* 0x0000001b00037221 */ /* 0x000fe40000010000 */
[----:B------:R-:W0:Y:S02]  /*0e50*/  LDS.128 R24, [UR4+0x1060] ;  /* 0x00106004ff187984 */ /* 0x000e240008000c00 */
[----:B-1----:R-:W-:-:S04]  /*0e60*/  FADD.FTZ R12, R3, R12 ;  /* 0x0000000c030c7221 */ /* 0x002fc80000010000 */
        /* <DEDUP_REMOVED lines=30> */
.L_x_701:
[----:B------:R-:W-:Y:S05]  /*1050*/  BSYNC B0 ;  /* 0x0000000000007941 */ /* 0x000fea0003800000 */
.L_x_699:
[----:B------:R-:W-:Y:S04]  /*1060*/  BSSY B0, `(.L_x_704) ;  /* 0x000000b000007945 */ /* 0x000fe80003800000 */
[----:B------:R-:W-:Y:S05]  /*1070*/  @P0 BRA `(.L_x_705) ;  /* 0x0000000000240947 */ /* 0x000fea0003800000 */
[----:B------:R-:W-:Y:S01]  /*1080*/  ULDC.64 UR12, c[0x0][0x238] ;  /* 0x00008e00000c7ab9 */ /* 0x000fe20000000a00 */
[----:B------:R-:W2:Y:S01]  /*1090*/  S2UR UR8, SR_CgaCtaId ;  /* 0x00000000000879c3 */ /* 0x000ea20000008800 */
[----:B------:R-:W-:Y:S01]  /*10a0*/  I2FP.F32.S32 R0, UR13 ;  /* 0x0000000d00007c45 */ /* 0x000fe20008201400 */
[----:B------:R-:W-:-:S03]  /*10b0*/  UMOV UR4, 0x400 ;  /* 0x0000040000047882 */ /* 0x000fc60000000000 */
[----:B0-----:R-:W1:Y:S02]  /*10c0*/  MUFU.RCP R3, R0 ;  /* 0x0000000000037308 */ /* 0x001e640000001000 */
[----:B-1----:R-:W-:Y:S01]  /*10d0*/  FFMA.FTZ R2, R3, R2, UR12 ;  /* 0x0000000c03027e23 */ /* 0x002fe20008010002 */
[----:B--2---:R-:W-:-:S05]  /*10e0*/  ULEA UR4, UR8, UR4, 0x18 ;  /* 0x0000000408047291 */ /* 0x004fca000f8ec03f */
[----:B------:R-:W0:Y:S04]  /*10f0*/  MUFU.RSQ R2, R2 ;  /* 0x0000000200027308 */ /* 0x000e280000001400 */
[----:B0-----:R2:W-:Y:S03]  /*1100*/  STS [UR4+0x10a4], R2 ;  /* 0x0010a402ff007988 */ /* 0x0015e60008000804 */
.L_x_705:
[----:B------:R-:W-:Y:S05]  /*1110*/  BSYNC B0 ;  /* 0x0000000000007941 */ /* 0x000fea0003800000 */
.L_x_704:
[----:B0-----:R-:W1:Y:S01]  /*1120*/  LDC R3, c[0x0][0x23c] ;  /* 0x00008f00ff037b82 */ /* 0x001e620000000800 */
[----:B------:R-:W-:-:S07]  /*1130*/  UMOV UR4, 0x400 ;  /* 0x0000040000047882 */ /* 0x000fce0000000000 */
[----:B------:R-:W0:Y:S01]  /*1140*/  S2UR UR8, SR_CgaCtaId ;  /* 0x00000000000879c3 */ /* 0x000e220000008800 */
[----:B-12---:R-:W-:-:S04]  /*1150*/  SHF.R.S32.HI R2, RZ, 0x1f, R3 ;  /* 0x0000001fff027819 */ /* 0x006fc80000011403 */
[----:B------:R-:W-:-:S04]  /*1160*/  LEA.HI R2, R2, R3, RZ, 0x6 ;  /* 0x0000000302027211 */ /* 0x000fc800078f30ff */
[----:B------:R-:W-:Y:S01]  /*1170*/  SHF.R.S32.HI R25, RZ, 0x6, R2 ;  /* 0x00000006ff197819 */ /* 0x000fe20000011402 */
[----:B0-----:R-:W-:Y:S01]  /*1180*/  ULEA UR4, UR8, UR4, 0x18 ;  /* 0x0000000408047291 */ /* 0x001fe2000f8ec03f */
[----:B------:R-:W-:Y:S02]  /*1190*/  BAR.SYNC.DEFER_BLOCKING 0x0 ;  /* 0x0000000000007b1d */ /* 0x000fe40000010000 */
[----:B------:R-:W-:-:S04]  /*11a0*/  SHF.R.S32.HI R24, RZ, 0x1f, R25 ;  /* 0x0000001fff187819 */ /* 0x000fc80000011419 */
[----:B------:R-:W-:Y:S02]  /*11b0*/  ISETP.NE.U32.AND P0, PT, R24, RZ, PT ;  /* 0x000000ff1800720c */ /* 0x000fe40003f05070 */
[----:B------:R-:W0:Y:S11]  /*11c0*/  LDS R0, [UR4+0x10a4] ;  /* 0x0010a404ff007984 */ /* 0x000e360008000800 */
[----:B------:R-:W-:Y:S05]  /*11d0*/  @!P0 BRA `(.L_x_706) ;  /* 0x0000000000248947 */ /* 0x000fea0003800000 */
[----:B------:R-:W-:Y:S01]  /*11e0*/  HFMA2.MMA R12, -RZ, RZ, 0, 0 ;  /* 0x00000000ff0c7435 */ /* 0x000fe200000001ff */
[----:B------:R-:W-:Y:S01]  /*11f0*/  IMAD.MOV.U32 R16, RZ, RZ, R22 ;  /* 0x000000ffff107224 */ /* 0x000fe200078e0016 */
[----:B------:R-:W-:Y:S01]  /*1200*/  MOV R10, 0x1240 ;  /* 0x00001240000a7802 */ /* 0x000fe20000000f00 */
[----:B------:R-:W-:Y:S02]  /*1210*/  IMAD.MOV.U32 R13, RZ, RZ, R25 ;  /* 0x000000ffff0d7224 */ /* 0x000fe400078e0019 */
[----:B------:R-:W-:-:S07]  /*1220*/  IMAD.MOV.U32 R11, RZ, RZ, R24 ;  /* 0x000000ffff0b7224 */ /* 0x000fce00078e0018 */
[----:B0-----:R-:W-:Y:S05]  /*1230*/  CALL.REL.NOINC `($__internal_0_$__cuda_sm20_div_s64) ;  /* 0x00000034003c7944 */ /* 0x001fea0003c00000 */
[----:B------:R-:W-:Y:S01]  /*1240*/  IMAD.MOV.U32 R4, RZ, RZ, R14 ;  /* 0x000000ffff047224 */ /* 0x000fe200078e000e */
[----:B------:R-:W-:Y:S01]  /*1250*/  MOV R5, R15 ;  /* 0x0000000f00057202 */ /* 0x000fe20000000f00 */
[----:B------:R-:W-:Y:S06]  /*1260*/  BRA `(.L_x_707) ;  /* 0x0000000000507947 */ /* 0x000fec0003800000 */
.L_x_706:
[----:B------:R-:W1:Y:S01]  /*1270*/  I2F.U32.RP R4, R25 ;  /* 0x0000001900047306 */ /* 0x000e620000209000 */
[----:B------:R-:W-:Y:S01]  /*1280*/  IMAD.MOV R5, RZ, RZ, -R25 ;  /* 0x000000ffff057224 */ /* 0x000fe200078e0a19 */
[----:B------:R-:W-:-:S06]  /*1290*/  ISETP.NE.U32.AND P2, PT, R25, RZ, PT ;  /* 0x000000ff1900720c */ /* 0x000fcc0003f45070 */
[----:B-1----:R-:W1:Y:S02]  /*12a0*/  MUFU.RCP R4, R4 ;  /* 0x0000000400047308 */ /* 0x002e640000001000 */
[----:B-1----:R-:W-:-:S06]  /*12b0*/  VIADD R2, R4, 0xffffffe ;  /* 0x0ffffffe04027836 */ /* 0x002fcc0000000000 */
[----:B------:R1:W2:Y:S02]  /*12c0*/  F2I.FTZ.U32.TRUNC.NTZ R3, R2 ;  /* 0x0000000200037305 */ /* 0x0002a4000021f000 */
[----:B-1----:R-:W-:Y:S02]  /*12d0*/  IMAD.MOV.U32 R2, RZ, RZ, RZ ;  /* 0x000000ffff027224 */ /* 0x002fe400078e00ff */
[----:B--2---:R-:W-:-:S04]  /*12e0*/  IMAD R5, R5, R3, RZ ;  /* 0x0000000305057224 */ /* 0x004fc800078e02ff */
[----:B------:R-:W-:-:S04]  /*12f0*/  IMAD.HI.U32 R3, R3, R5, R2 ;  /* 0x0000000503037227 */ /* 0x000fc800078e0002 */
[----:B------:R-:W-:Y:S02]  /*1300*/  IMAD.MOV.U32 R5, RZ, RZ, RZ ;  /* 0x000000ffff057224 */ /* 0x000fe400078e00ff */
[----:B------:R-:W-:-:S05]  /*1310*/  IMAD.HI.U32 R3, R3, R22, RZ ;  /* 0x0000001603037227 */ /* 0x000fca00078e00ff */
[----:B------:R-:W-:-:S05]  /*1320*/  IADD3 R8, -R3, RZ, RZ ;  /* 0x000000ff03087210 */ /* 0x000fca0007ffe1ff */
[----:B------:R-:W-:-:S05]  /*1330*/  IMAD R8, R25, R8, R22 ;  /* 0x0000000819087224 */ /* 0x000fca00078e0216 */
[----:B------:R-:W-:-:S13]  /*1340*/  ISETP.GE.U32.AND P0, PT, R8, R25, PT ;  /* 0x000000190800720c */ /* 0x000fda0003f06070 */
[----:B------:R-:W-:Y:S02]  /*1350*/  @P0 IMAD.IADD R8, R8, 0x1, -R25 ;  /* 0x0000000108080824 */ /* 0x000fe400078e0a19 */
[----:B------:R-:W-:-:S03]  /*1360*/  @P0 VIADD R3, R3, 0x1 ;  /* 0x0000000103030836 */ /* 0x000fc60000000000 */
[----:B------:R-:W-:-:S13]  /*1370*/  ISETP.GE.U32.AND P1, PT, R8, R25, PT ;  /* 0x000000190800720c */ /* 0x000fda0003f26070 */
[----:B------:R-:W-:Y:S01]  /*1380*/  @P1 VIADD R3, R3, 0x1 ;  /* 0x0000000103031836 */ /* 0x000fe20000000000 */
[----:B------:R-:W-:-:S04]  /*1390*/  @!P2 LOP3.LUT R3, RZ, R25, RZ, 0x33, !PT ;  /* 0x00000019ff03a212 */ /* 0x000fc800078e33ff */
[----:B------:R-:W-:-:S07]  /*13a0*/  MOV R4, R3 ;  /* 0x0000000300047202 */ /* 0x000fce0000000f00 */
.L_x_707:
[----:B------:R-:W1:Y:S01]  /*13b0*/  S2R R26, SR_TID.X ;  /* 0x00000000001a7919 */ /* 0x000e620000002100 */
[----:B------:R-:W-:Y:S01]  /*13c0*/  ISETP.NE.U32.AND P0, PT, R5, RZ, PT ;  /* 0x000000ff0500720c */ /* 0x000fe20003f05070 */
[----:B------:R-:W-:-:S12]  /*13d0*/  BSSY B0, `(.L_x_708) ;  /* 0x0000028000007945 */ /* 0x000fd80003800000 */
[----:B------:R-:W-:Y:S05]  /*13e0*/  @!P0 BRA `(.L_x_709) ;  /* 0x0000000000408947 */ /* 0x000fea0003800000 */
[----:B-1----:R-:W-:Y:S01]  /*13f0*/  IMAD.MOV.U32 R16, RZ, RZ, R26 ;  /* 0x000000ffff107224 */ /* 0x002fe200078e001a */
[----:B------:R-:W-:Y:S01]  /*1400*/  MOV R13, R4 ;  /* 0x00000004000d7202 */ /* 0x000fe20000000f00 */
[----:B------:R-:W-:Y:S01]  /*1410*/  IMAD.MOV.U32 R12, RZ, RZ, RZ ;  /* 0x000000ffff0c7224 */ /* 0x000fe200078e00ff */
[----:B------:R-:W-:Y:S01]  /*1420*/  MOV R10, 0x1450 ;  /* 0x00001450000a7802 */ /* 0x000fe20000000f00 */
[----:B------:R-:W-:-:S07]  /*1430*/  IMAD.MOV.U32 R11, RZ, RZ, R5 ;  /* 0x000000ffff0b7224 */ /* 0x000fce00078e0005 */
[----:B0-----:R-:W-:Y:S05]  /*1440*/  CALL.REL.NOINC `($__internal_0_$__cuda_sm20_div_s64) ;  /* 0x0000003000b87944 */ /* 0x001fea0003c00000 */
[----:B------:R-:W-:Y:S01]  /*1450*/  IADD3 R9, P0, RZ, -R14, RZ ;  /* 0x8000000eff097210 */ /* 0x000fe20007f1e0ff */
[----:B------:R-:W-:Y:S01]  /*1460*/  HFMA2.MMA R27, -RZ, RZ, 0, 0 ;  /* 0x00000000ff1b7435 */ /* 0x000fe200000001ff */
[----:B------:R-:W-:-:S03]  /*1470*/  IMAD.MOV.U32 R2, RZ, RZ, R14 ;  /* 0x000000ffff027224 */ /* 0x000fc600078e000e */
[----:B------:R-:W-:-:S04]  /*1480*/  IMAD.X R3, RZ, RZ, ~R15, P0 ;  /* 0x000000ffff037224 */ /* 0x000fc800000e0e0f */
[----:B------:R-:W-:Y:S02]  /*1490*/  IMAD R3, R3, R4, RZ ;  /* 0x0000000403037224 */ /* 0x000fe400078e02ff */
[----:B------:R-:W-:-:S04]  /*14a0*/  IMAD.WIDE.U32 R26, R4, R9, R26 ;  /* 0x00000009041a7225 */ /* 0x000fc800078e001a */
[----:B------:R-:W-:-:S04]  /*14b0*/  IMAD R3, R5, R9, R3 ;  /* 0x0000000905037224 */ /* 0x000fc800078e0203 */
[----:B------:R-:W-:Y:S01]  /*14c0*/  IMAD.IADD R23, R27, 0x1, R3 ;  /* 0x000000011b177824 */ /* 0x000fe200078e0203 */
[----:B------:R-:W-:Y:S01]  /*14d0*/  MOV R3, R15 ;  /* 0x0000000f00037202 */ /* 0x000fe20000000f00 */
[----:B------:R-:W-:Y:S06]  /*14e0*/  BRA `(.L_x_710) ;  /* 0x0000000000587947 */ /* 0x000fec0003800000 */
.L_x_709:
[----:B------:R-:W2:Y:S01]  /*14f0*/  I2F.U32.RP R8, R4 ;  /* 0x0000000400087306 */ /* 0x000ea20000209000 */
[----:B------:R-:W-:Y:S02]  /*1500*/  ISETP.NE.U32.AND P2, PT, R4, RZ, PT ;  /* 0x000000ff0400720c */ /* 0x000fe40003f45070 */
[----:B------:R-:W-:-:S05]  /*1510*/  MOV R23, RZ ;  /* 0x000000ff00177202 */ /* 0x000fca0000000f00 */
[----:B--2---:R-:W2:Y:S02]  /*1520*/  MUFU.RCP R8, R8 ;  /* 0x0000000800087308 */ /* 0x004ea40000001000 */
[----:B--2---:R-:W-:-:S06]  /*1530*/  VIADD R2, R8, 0xffffffe ;  /* 0x0ffffffe08027836 */ /* 0x004fcc0000000000 */
[----:B------:R2:W3:Y:S02]  /*1540*/  F2I.FTZ.U32.TRUNC.NTZ R3, R2 ;  /* 0x0000000200037305 */ /* 0x0004e4000021f000 */
[----:B--2---:R-:W-:Y:S01]  /*1550*/  HFMA2.MMA R2, -RZ, RZ, 0, 0 ;  /* 0x00000000ff027435 */ /* 0x004fe200000001ff */
[----:B---3--:R-:W-:-:S04]  /*1560*/  IMAD.MOV R9, RZ, RZ, -R3 ;  /* 0x000000ffff097224 */ /* 0x008fc800078e0a03 */
[----:B------:R-:W-:-:S05]  /*1570*/  IMAD R9, R9, R4, RZ ;  /* 0x0000000409097224 */ /* 0x000fca00078e02ff */
[----:B------:R-:W-:-:S06]  /*1580*/  IMAD.HI.U32 R3, R3, R9, R2 ;  /* 0x0000000903037227 */ /* 0x000fcc00078e0002 */
[----:B-1----:R-:W-:-:S04]  /*1590*/  IMAD.HI.U32 R2, R3, R26, RZ ;  /* 0x0000001a03027227 */ /* 0x002fc800078e00ff */
[----:B------:R-:W-:-:S04]  /*15a0*/  IMAD.MOV R3, RZ, RZ, -R2 ;  /* 0x000000ffff037224 */ /* 0x000fc800078e0a02 */
[----:B------:R-:W-:-:S05]  /*15b0*/  IMAD R3, R4, R3, R26 ;  /* 0x0000000304037224 */ /* 0x000fca00078e021a */
[----:B------:R-:W-:-:S13]  /*15c0*/  ISETP.GE.U32.AND P0, PT, R3, R4, PT ;  /* 0x000000040300720c */ /* 0x000fda0003f06070 */
[----:B------:R-:W-:Y:S01]  /*15d0*/  @P0 IMAD.IADD R3, R3, 0x1, -R4 ;  /* 0x0000000103030824 */ /* 0x000fe200078e0a04 */
[----:B------:R-:W-:-:S04]  /*15e0*/  @P0 IADD3 R2, R2, 0x1, RZ ;  /* 0x0000000102020810 */ /* 0x000fc80007ffe0ff */
[----:B------:R-:W-:-:S13]  /*15f0*/  ISETP.GE.U32.AND P1, PT, R3, R4, PT ;  /* 0x000000040300720c */ /* 0x000fda0003f26070 */
[----:B------:R-:W-:Y:S01]  /*1600*/  @P1 VIADD R2, R2, 0x1 ;  /* 0x0000000102021836 */ /* 0x000fe20000000000 */
[----:B------:R-:W-:-:S05]  /*1610*/  @!P2 LOP3.LUT R2, RZ, R4, RZ, 0x33, !PT ;  /* 0x00000004ff02a212 */ /* 0x000fca00078e33ff */
[----:B------:R-:W-:-:S04]  /*1620*/  IMAD.MOV R3, RZ, RZ, -R2 ;  /* 0x000000ffff037224 */ /* 0x000fc800078e0a02 */
[----:B------:R-:W-:Y:S02]  /*1630*/  IMAD R26, R4, R3, R26 ;  /* 0x00000003041a7224 */ /* 0x000fe400078e021a */
[----:B------:R-:W-:-:S07]  /*1640*/  IMAD.MOV.U32 R3, RZ, RZ, RZ ;  /* 0x000000ffff037224 */ /* 0x000fce00078e00ff */
.L_x_710:
[----:B------:R-:W-:Y:S05]  /*1650*/  BSYNC B0 ;  /* 0x0000000000007941 */ /* 0x000fea0003800000 */
.L_x_708:
[C---:B------:R-:W-:Y:S01]  /*1660*/  IMAD.SHL.U32 R11, R2.reuse, 0x10, RZ ;  /* 0x00000010020b7824 */ /* 0x040fe200078e00ff */
[----:B------:R-:W-:Y:S01]  /*1670*/  SHF.L.U64.HI R8, R2, 0x4, R3 ;  /* 0x0000000402087819 */ /* 0x000fe20000010203 */
[----:B------:R-:W-:Y:S01]  /*1680*/  USHF.R.S32.HI UR4, URZ, 0x1f, UR5 ;  /* 0x0000001f3f047899 */ /* 0x000fe20008011405 */
[----:B------:R-:W-:Y:S02]  /*1690*/  BSSY B0, `(.L_x_711) ;  /* 0x00000df000007945 */ /* 0x000fe40003800000 */
[----:B------:R-:W-:-:S04]  /*16a0*/  IADD3 R9, P1, R11, 0x10, RZ ;  /* 0x000000100b097810 */ /* 0x000fc80007f3e0ff */
[----:B------:R-:W-:Y:S02]  /*16b0*/  ISETP.LT.U32.AND P0, PT, R9, UR5, PT ;  /* 0x0000000509007c0c */ /* 0x000fe4000bf01070 */
[----:B------:R-:W-:Y:S02]  /*16c0*/  IADD3.X R10, RZ, R8, RZ, P1, !PT ;  /* 0x00000008ff0a7210 */ /* 0x000fe40000ffe4ff */
[----:B------:R-:W-:Y:S02]  /*16d0*/  IADD3 R28, P1, R26, R11, RZ ;  /* 0x0000000b1a1c7210 */ /* 0x000fe40007f3e0ff */
[----:B------:R-:W-:-:S03]  /*16e0*/  ISETP.LT.AND.EX P0, PT, R10, UR4, PT, P0 ;  /* 0x000000040a007c0c */ /* 0x000fc6000bf01300 */
[----:B------:R-:W-:Y:S01]  /*16f0*/  IMAD.X R13, R23, 0x1, R8, P1 ;  /* 0x00000001170d7824 */ /* 0x000fe200008e0608 */
[----:B------:R-:W-:Y:S01]  /*1700*/  SEL R9, R9, UR5, P0 ;  /* 0x0000000509097c07 */ /* 0x000fe20008000000 */
[----:B------:R-:W-:Y:S01]  /*1710*/  ULDC.64 UR4, c[0x0][0x228] ;  /* 0x00008a0000047ab9 */ /* 0x000fe20000000a00 */
[----:B------:R-:W-:Y:S02]  /*1720*/  IMAD.MOV.U32 R8, RZ, RZ, RZ ;  /* 0x000000ffff087224 */ /* 0x000fe400078e00ff */
[----:B------:R-:W-:Y:S02]  /*1730*/  ISETP.GE.U32.AND P0, PT, R28, R9, PT ;  /* 0x000000091c00720c */ /* 0x000fe40003f06070 */
[----:B------:R-:W-:-:S04]  /*1740*/  SHF.R.S32.HI R10, RZ, 0x1f, R9 ;  /* 0x0000001fff0a7819 */ /* 0x000fc80000011409 */
[----:B------:R-:W-:-:S13]  /*1750*/  ISETP.GE.AND.EX P0, PT, R13, R10, PT, P0 ;  /* 0x0000000a0d00720c */ /* 0x000fda0003f06300 */
[----:B------:R-:W-:Y:S05]  /*1760*/  @P0 BRA `(.L_x_712) ;  /* 0x0000000c00440947 */ /* 0x000fea0003800000 */
[C---:B------:R-:W-:Y:S01]  /*1770*/  SHF.L.U64.HI R12, R4.reuse, 0x3, R5 ;  /* 0x00000003040c7819 */ /* 0x040fe20000010205 */
[----:B------:R-:W-:Y:S01]  /*1780*/  IMAD.MOV.U32 R8, RZ, RZ, RZ ;  /* 0x000000ffff087224 */ /* 0x000fe200078e00ff */
[----:B------:R-:W-:-:S07]  /*1790*/  SHF.L.U32 R11, R4, 0x3, RZ ;  /* 0x00000003040b7819 */ /* 0x000fce00000006ff */
.L_x_713:
[C---:B------:R-:W-:Y:S01]  /*17a0*/  IMAD.SHL.U32 R14, R28.reuse, 0x8, RZ ;  /* 0x000000081c0e7824 */ /* 0x040fe200078e00ff */
[----:B------:R-:W-:-:S04]  /*17b0*/  SHF.L.U64.HI R15, R28, 0x3, R13 ;  /* 0x000000031c0f7819 */ /* 0x000fc8000001020d */
[----:B------:R-:W-:-:S04]  /*17c0*/  IADD3 R16, P0, R14, UR7, RZ ;  /* 0x000000070e107c10 */ /* 0x000fc8000ff1e0ff */
[----:B------:R-:W-:-:S05]  /*17d0*/  IADD3.X R17, R15, UR6, RZ, P0, !PT ;  /* 0x000000060f117c10 */ /* 0x000fca00087fe4ff */
[----:B------:R-:W2:Y:S01]  /*17e0*/  LDG.E.64.CONSTANT R20, desc[UR10][R16.64] ;  /* 0x0000000a10147981 */ /* 0x000ea2000c1e9b00 */
[----:B------:R-:W-:-:S04]  /*17f0*/  IADD3 R14, P0, R14, UR4, RZ ;  /* 0x000000040e0e7c10 */ /* 0x000fc8000ff1e0ff */
[----:B------:R-:W-:-:S05]  /*1800*/  IADD3.X R15, R15, UR5, RZ, P0, !PT ;  /* 0x000000050f0f7c10 */ /* 0x000fca00087fe4ff */
[----:B------:R-:W3:Y:S01]  /*1810*/  LDG.E.64.CONSTANT R18, desc[UR10][R14.64] ;  /* 0x0000000a0e127981 */ /* 0x000ee2000c1e9b00 */
[----:B------:R-:W-:-:S05]  /*1820*/  IADD3 R28, P0, R4, R28, RZ ;  /* 0x0000001c041c7210 */ /* 0x000fca0007f1e0ff */
[----:B------:R-:W-:Y:S01]  /*1830*/  IMAD.X R13, R5, 0x1, R13, P0 ;  /* 0x00000001050d7824 */ /* 0x000fe200000e060d */
[----:B------:R-:W-:-:S04]  /*1840*/  ISETP.GE.U32.AND P0, PT, R28, R9, PT ;  /* 0x000000091c00720c */ /* 0x000fc80003f06070 */
[----:B------:R-:W-:Y:S02]  /*1850*/  ISETP.GE.AND.EX P0, PT, R13, R10, PT, P0 ;  /* 0x0000000a0d00720c */ /* 0x000fe40003f06300 */
[C---:B--2---:R-:W-:Y:S02]  /*1860*/  SHF.L.U32 R27, R20.reuse, 0x10, RZ ;  /* 0x00000010141b7819 */ /* 0x044fe400000006ff */
[----:B------:R-:W-:-:S03]  /*1870*/  PRMT R20, R20, 0x7632, R20 ;  /* 0x0000763214147816 */ /* 0x000fc60000000014 */
[----:B0-----:R-:W-:Y:S01]  /*1880*/  FMUL.FTZ R29, R0, R27 ;  /* 0x0000001b001d7220 */ /* 0x001fe20000410000 */
[C---:B------:R-:W-:Y:S01]  /*1890*/  IMAD.U32 R27, R21.reuse, 0x10000, RZ ;  /* 0x00010000151b7824 */ /* 0x040fe200078e00ff */
[----:B------:R-:W-:-:S03]  /*18a0*/  PRMT R21, R21, 0x7632, R21 ;  /* 0x0000763215157816 */ /* 0x000fc60000000015 */
[----:B------:R-:W-:Y:S01]  /*18b0*/  FMUL.FTZ R30, R0, R27 ;  /* 0x0000001b001e7220 */ /* 0x000fe20000410000 */
[----:B------:R-:W-:Y:S01]  /*18c0*/  IMAD.U32 R27, R20, 0x10000, RZ ;  /* 0x00010000141b7824 */ /* 0x000fe200078e00ff */
[----:B------:R-:W0:Y:S01]  /*18d0*/  F2F.BF16.F32 R29, R29 ;  /* 0x0000001d001d7304 */ /* 0x000e220000202000 */
[----:B------:R-:W-:Y:S01]  /*18e0*/  SHF.L.U32 R21, R21, 0x10, RZ ;  /* 0x0000001015157819 */ /* 0x000fe200000006ff */
[----:B---3--:R-:W-:Y:S02]  /*18f0*/  IMAD.U32 R20, R18, 0x10000, RZ ;  /* 0x0001000012147824 */ /* 0x008fe400078e00ff */
[----:B------:R-:W-:Y:S01]  /*1900*/  FMUL.FTZ R27, R0, R27 ;  /* 0x0000001b001b7220 */ /* 0x000fe20000410000 */
[----:B------:R-:W-:Y:S01]  /*1910*/  PRMT R18, R18, 0x7632, R18 ;  /* 0x0000763212127816 */ /* 0x000fe20000000012 */
[----:B------:R-:W-:Y:S01]  /*1920*/  FMUL.FTZ R31, R0, R21 ;  /* 0x00000015001f7220 */ /* 0x000fe20000410000 */
[C---:B------:R-:W-:Y:S01]  /*1930*/  SHF.L.U32 R21, R19.reuse, 0x10, RZ ;  /* 0x0000001013157819 */ /* 0x040fe200000006ff */
[----:B------:R-:W1:Y:S02]  /*1940*/  F2F.BF16.F32 R30, R30 ;  /* 0x0000001e001e7304 */ /* 0x000e640000202000 */
[----:B------:R-:W-:Y:S01]  /*1950*/  IMAD.U32 R18, R18, 0x10000, RZ ;  /* 0x0001000012127824 */ /* 0x000fe200078e00ff */
[----:B------:R-:W-:Y:S01]  /*1960*/  PRMT R19, R19, 0x7632, R19 ;  /* 0x0000763213137816 */ /* 0x000fe20000000013 */
[----:B0-----:R-:W-:-:S04]  /*1970*/  IMAD.U32 R29, R29, 0x10000, RZ ;  /* 0x000100001d1d7824 */ /* 0x001fc800078e00ff */
[----:B------:R-:W0:Y:S01]  /*1980*/  F2F.BF16.F32 R27, R27 ;  /* 0x0000001b001b7304 */ /* 0x000e220000202000 */
[----:B------:R-:W-:Y:S01]  /*1990*/  FMUL.FTZ R20, R29, R20 ;  /* 0x000000141d147220 */ /* 0x000fe20000410000 */
[----:B-1----:R-:W-:-:S06]  /*19a0*/  IMAD.U32 R30, R30, 0x10000, RZ ;  /* 0x000100001e1e7824 */ /* 0x002fcc00078e00ff */
[----:B------:R-:W1:Y:S01]  /*19b0*/  F2F.BF16.F32 R31, R31 ;  /* 0x0000001f001f7304 */ /* 0x000e620000202000 */
[----:B------:R-:W-:Y:S01]  /*19c0*/  FMUL.FTZ R21, R30, R21 ;  /* 0x000000151e157220 */ /* 0x000fe20000410000 */
[----:B------:R-:W-:Y:S01]  /*19d0*/  IMAD.U32 R30, R19, 0x10000, RZ ;  /* 0x00010000131e7824 */ /* 0x000fe200078e00ff */
[----:B0-----:R-:W-:-:S05]  /*19e0*/  SHF.L.U32 R27, R27, 0x10, RZ ;  /* 0x000000101b1b7819 */ /* 0x001fca00000006ff */
[----:B------:R-:W0:Y:S01]  /*19f0*/  F2F.BF16.F32 R20, R20 ;  /* 0x0000001400147304 */ /* 0x000e220000202000 */
[----:B------:R-:W-:Y:S01]  /*1a00*/  FMUL.FTZ R18, R27, R18 ;  /* 0x000000121b127220 */ /* 0x000fe20000410000 */
[----:B-1----:R-:W-:-:S06]  /*1a10*/  IMAD.U32 R31, R31, 0x10000, RZ ;  /* 0x000100001f1f7824 */ /* 0x002fcc00078e00ff */
[----:B------:R-:W1:Y:S01]  /*1a20*/  F2F.BF16.F32 R21, R21 ;  /* 0x0000001500157304 */ /* 0x000e620000202000 */
[----:B------:R-:W-:Y:S01]  /*1a30*/  FMUL.FTZ R30, R31, R30 ;  /* 0x0000001e1f1e7220 */ /* 0x000fe20000410000 */
[----:B0-----:R-:W-:-:S06]  /*1a40*/  SHF.L.U32 R19, R20, 0x10, RZ ;  /* 0x0000001014137819 */ /* 0x001fcc00000006ff */
[----:B------:R-:W0:Y:S01]  /*1a50*/  F2F.BF16.F32 R18, R18 ;  /* 0x0000001200127304 */ /* 0x000e220000202000 */
[----:B------:R-:W-:Y:S02]  /*1a60*/  FMNMX.FTZ R19, |R19|, R8, !PT ;  /* 0x0000000813137209 */ /* 0x000fe40007810200 */
[----:B-1----:R-:W-:-:S05]  /*1a70*/  SHF.L.U32 R21, R21, 0x10, RZ ;  /* 0x0000001015157819 */ /* 0x002fca00000006ff */
[----:B------:R-:W1:Y:S01]  /*1a80*/  F2F.BF16.F32 R30, R30 ;  /* 0x0000001e001e7304 */ /* 0x000e620000202000 */
[----:B0-----:R-:W-:-:S05]  /*1a90*/  IMAD.U32 R8, R18, 0x10000, RZ ;  /* 0x0001000012087824 */ /* 0x001fca00078e00ff */
[----:B------:R-:W-:Y:S01]  /*1aa0*/  FMNMX.FTZ R8, R19, |R8|, !PT ;  /* 0x4000000813087209 */ /* 0x000fe20007810000 */
[----:B-1----:R-:W-:-:S03]  /*1ab0*/  IMAD.U32 R19, R30, 0x10000, RZ ;  /* 0x000100001e137824 */ /* 0x002fc600078e00ff */
[----:B------:R-:W-:-:S04]  /*1ac0*/  FMNMX.FTZ R8, R8, |R21|, !PT ;  /* 0x4000001508087209 */ /* 0x000fc80007810000 */
[----:B------:R-:W-:Y:S01]  /*1ad0*/  FMNMX.FTZ R8, R8, |R19|, !PT ;  /* 0x4000001308087209 */ /* 0x000fe20007810000 */
[----:B------:R-:W-:Y:S06]  /*1ae0*/  @P0 BRA `(.L_x_712) ;  /* 0x0000000800640947 */ /* 0x000fec0003800000 */
[----:B------:R-:W-:-:S05]  /*1af0*/  IADD3 R16, P0, R16, R11, RZ ;  /* 0x0000000b10107210 */ /* 0x000fca0007f1e0ff */
[----:B------:R-:W-:-:S05]  /*1b00*/  IMAD.X R17, R17, 0x1, R12, P0 ;  /* 0x0000000111117824 */ /* 0x000fca00000e060c */
[----:B------:R-:W2:Y:S01]  /*1b10*/  LDG.E.64.CONSTANT R20, desc[UR10][R16.64] ;  /* 0x0000000a10147981 */ /* 0x000ea2000c1e9b00 */
[----:B------:R-:W-:-:S04]  /*1b20*/  IADD3 R14, P0, R14, R11, RZ ;  /* 0x0000000b0e0e7210 */ /* 0x000fc80007f1e0ff */
[----:B------:R-:W-:-:S05]  /*1b30*/  IADD3.X R15, R15, R12, RZ, P0, !PT ;  /* 0x0000000c0f0f7210 */ /* 0x000fca00007fe4ff */
[----:B------:R-:W3:Y:S01]  /*1b40*/  LDG.E.64.CONSTANT R18, desc[UR10][R14.64] ;  /* 0x0000000a0e127981 */ /* 0x000ee2000c1e9b00 */
[----:B------:R-:W-:-:S04]  /*1b50*/  IADD3 R28, P0, R4, R28, RZ ;  /* 0x0000001c041c7210 */ /* 0x000fc80007f1e0ff */
[----:B------:R-:W-:Y:S02]  /*1b60*/  IADD3.X R13, R5, R13, RZ, P0, !PT ;  /* 0x0000000d050d7210 */ /* 0x000fe400007fe4ff */
[----:B------:R-:W-:-:S04]  /*1b70*/  ISETP.GE.U32.AND P0, PT, R28, R9, PT ;  /* 0x000000091c00720c */ /* 0x000fc80003f06070 */
[----:B------:R-:W-:Y:S01]  /*1b80*/  ISETP.GE.AND.EX P0, PT, R13, R10, PT, P0 ;  /* 0x0000000a0d00720c */ /* 0x000fe20003f06300 */
[C---:B--2---:R-:W-:Y:S01]  /*1b90*/  IMAD.U32 R27, R20.reuse, 0x10000, RZ ;  /* 0x00010000141b7824 */ /* 0x044fe200078e00ff */
[----:B------:R-:W-:-:S03]  /*1ba0*/  PRMT R20, R20, 0x7632, R20 ;  /* 0x0000763214147816 */ /* 0x000fc60000000014 */
[----:B------:R-:W-:Y:S01]  /*1bb0*/  FMUL.FTZ R29, R0, R27 ;  /* 0x0000001b001d7220 */ /* 0x000fe20000410000 */
[C---:B------:R-:W-:Y:S01]  /*1bc0*/  IMAD.U32 R27, R21.reuse, 0x10000, RZ ;  /* 0x00010000151b7824 */ /* 0x040fe200078e00ff */
[----:B------:R-:W-:-:S03]  /*1bd0*/  PRMT R21, R21, 0x7632, R21 ;  /* 0x0000763215157816 */ /* 0x000fc60000000015 */
[----:B------:R-:W-:Y:S01]  /*1be0*/  FMUL.FTZ R30, R0, R27 ;  /* 0x0000001b001e7220 */ /* 0x000fe20000410000 */
[----:B------:R-:W-:Y:S01]  /*1bf0*/  SHF.L.U32 R27, R20, 0x10, RZ ;  /* 0x00000010141b7819 */ /* 0x000fe200000006ff */
[----:B------:R-:W0:Y:S01]  /*1c00*/  F2F.BF16.F32 R29, R29 ;  /* 0x0000001d001d7304 */ /* 0x000e220000202000 */
[----:B------:R-:W-:Y:S02]  /*1c10*/  IMAD.U32 R21, R21, 0x10000, RZ ;  /* 0x0001000015157824 */ /* 0x000fe400078e00ff */
[----:B---3--:R-:W-:Y:S02]  /*1c20*/  IMAD.U32 R20, R18, 0x10000, RZ ;  /* 0x0001000012147824 */ /* 0x008fe400078e00ff */
[C---:B------:R-:W-:Y:S01]  /*1c30*/  FMUL.FTZ R27, R0.reuse, R27 ;  /* 0x0000001b001b7220 */ /* 0x040fe20000410000 */
[----:B------:R-:W-:Y:S01]  /*1c40*/  FMUL.FTZ R31, R0, R21 ;  /* 0x00000015001f7220 */ /* 0x000fe20000410000 */
[----:B------:R-:W-:Y:S01]  /*1c50*/  PRMT R18, R18, 0x7632, R18 ;  /* 0x0000763212127816 */ /* 0x000fe20000000012 */
[C---:B------:R-:W-:Y:S01]  /*1c60*/  IMAD.U32 R21, R19.reuse, 0x10000, RZ ;  /* 0x0001000013157824 */ /* 0x040fe200078e00ff */
[----:B------:R-:W1:Y:S01]  /*1c70*/  F2F.BF16.F32 R30, R30 ;  /* 0x0000001e001e7304 */ /* 0x000e620000202000 */
[----:B------:R-:W-:-:S02]  /*1c80*/  PRMT R19, R19, 0x7632, R19 ;  /* 0x0000763213137816 */ /* 0x000fc40000000013 */
[----:B------:R-:W-:Y:S02]  /*1c90*/  SHF.L.U32 R18, R18, 0x10, RZ ;  /* 0x0000001012127819 */ /* 0x000fe400000006ff */
[----:B0-----:R-:W-:-:S03]  /*1ca0*/  SHF.L.U32 R29, R29, 0x10, RZ ;  /* 0x000000101d1d7819 */ /* 0x001fc600000006ff */
[----:B------:R-:W0:Y:S02]  /*1cb0*/  F2F.BF16.F32 R27, R27 ;  /* 0x0000001b001b7304 */ /* 0x000e240000202000 */
[----:B------:R-:W-:Y:S01]  /*1cc0*/  FMUL.FTZ R20, R29, R20 ;  /* 0x000000141d147220 */ /* 0x000fe20000410000 */
[----:B-1----:R-:W-:-:S05]  /*1cd0*/  IMAD.U32 R30, R30, 0x10000, RZ ;  /* 0x000100001e1e7824 */ /* 0x002fca00078e00ff */
[----:B------:R-:W1:Y:S01]  /*1ce0*/  F2F.BF16.F32 R31, R31 ;  /* 0x0000001f001f7304 */ /* 0x000e620000202000 */
[----:B------:R-:W-:Y:S01]  /*1cf0*/  FMUL.FTZ R21, R30, R21 ;  /* 0x000000151e157220 */ /* 0x000fe20000410000 */
[----:B------:R-:W-:Y:S02]  /*1d00*/  IMAD.U32 R30, R19, 0x10000, RZ ;  /* 0x00010000131e7824 */ /* 0x000fe400078e00ff */
[----:B0-----:R-:W-:-:S04]  /*1d10*/  IMAD.U32 R27, R27, 0x10000, RZ ;  /* 0x000100001b1b7824 */ /* 0x001fc800078e00ff */
[----:B------:R-:W0:Y:S01]  /*1d20*/  F2F.BF16.F32 R20, R20 ;  /* 0x0000001400147304 */ /* 0x000e220000202000 */
[----:B------:R-:W-:Y:S01]  /*1d30*/  FMUL.FTZ R18, R27, R18 ;  /* 0x000000121b127220 */ /* 0x000fe20000410000 */
[----:B-1----:R-:W-:-:S06]  /*1d40*/  SHF.L.U32 R31, R31, 0x10, RZ ;  /* 0x000000101f1f7819 */ /* 0x002fcc00000006ff */
        /* <DEDUP_REMOVED lines=13> */
[----:B------:R-:W-:-:S04]  /*1e20*/  IADD3 R16, P0, R16, R11, RZ ;  /* 0x0000000b10107210 */ /* 0x000fc80007f1e0ff */
[----:B------:R-:W-:-:S05]  /*1e30*/  IADD3.X R17, R17, R12, RZ, P0, !PT ;  /* 0x0000000c11117210 */ /* 0x000fca00007fe4ff */
[----:B------:R-:W2:Y:S01]  /*1e40*/  LDG.E.64.CONSTANT R20, desc[UR10][R16.64] ;  /* 0x0000000a10147981 */ /* 0x000ea2000c1e9b00 */
[----:B------:R-:W-:-:S05]  /*1e50*/  IADD3 R14, P0, R14, R11, RZ ;  /* 0x0000000b0e0e7210 */ /* 0x000fca0007f1e0ff */
[----:B------:R-:W-:-:S05]  /*1e60*/  IMAD.X R15, R15, 0x1, R12, P0 ;  /* 0x000000010f0f7824 */ /* 0x000fca00000e060c */
[----:B------:R-:W3:Y:S01]  /*1e70*/  LDG.E.64.CONSTANT R18, desc[UR10][R14.64] ;  /* 0x0000000a0e127981 */ /* 0x000ee2000c1e9b00 */
[----:B------:R-:W-:-:S05]  /*1e80*/  IADD3 R28, P0, R4, R28, RZ ;  /* 0x0000001c041c7210 */ /* 0x000fca0007f1e0ff */
[----:B------:R-:W-:Y:S01]  /*1e90*/  IMAD.X R13, R5, 0x1, R13, P0 ;  /* 0x00000001050d7824 */ /* 0x000fe200000e060d */
[----:B------:R-:W-:-:S04]  /*1ea0*/  ISETP.GE.U32.AND P0, PT, R28, R9, PT ;  /* 0x000000091c00720c */ /* 0x000fc80003f06070 */
[----:B------:R-:W-:Y:S01]  /*1eb0*/  ISETP.GE.AND.EX P0, PT, R13, R10, PT, P0 ;  /* 0x0000000a0d00720c */ /* 0x000fe20003f06300 */
[C---:B--2---:R-:W-:Y:S01]  /*1ec0*/  IMAD.U32 R27, R20.reuse, 0x10000, RZ ;  /* 0x00010000141b7824 */ /* 0x044fe200078e00ff */
[----:B------:R-:W-:-:S03]  /*1ed0*/  PRMT R20, R20, 0x7632, R20 ;  /* 0x0000763214147816 */ /* 0x000fc60000000014 */
[----:B------:R-:W-:Y:S01]  /*1ee0*/  FMUL.FTZ R29, R0, R27 ;  /* 0x0000001b001d7220 */ /* 0x000fe20000410000 */
[C---:B------:R-:W-:Y:S02]  /*1ef0*/  SHF.L.U32 R27, R21.reuse, 0x10, RZ ;  /* 0x00000010151b7819 */ /* 0x040fe400000006ff */
[----:B------:R-:W-:-:S03]  /*1f00*/  PRMT R21, R21, 0x7632, R21 ;  /* 0x0000763215157816 */ /* 0x000fc60000000015 */
[----:B------:R-:W-:Y:S01]  /*1f10*/  FMUL.FTZ R30, R0, R27 ;  /* 0x0000001b001e7220 */ /* 0x000fe20000410000 */
[----:B------:R-:W-:Y:S01]  /*1f20*/  IMAD.U32 R27, R20, 0x10000, RZ ;  /* 0x00010000141b7824 */ /* 0x000fe200078e00ff */
[----:B------:R-:W0:Y:S01]  /*1f30*/  F2F.BF16.F32 R29, R29 ;  /* 0x0000001d001d7304 */ /* 0x000e220000202000 */
[----:B------:R-:W-:Y:S01]  /*1f40*/  IMAD.U32 R21, R21, 0x10000, RZ ;  /* 0x0001000015157824 */ /* 0x000fe200078e00ff */
[----:B---3--:R-:W-:Y:S01]  /*1f50*/  SHF.L.U32 R20, R18, 0x10, RZ ;  /* 0x0000001012147819 */ /* 0x008fe200000006ff */
[----:B------:R-:W-:Y:S01]  /*1f60*/  FMUL.FTZ R27, R0, R27 ;  /* 0x0000001b001b7220 */ /* 0x000fe20000410000 */
[----:B------:R-:W-:Y:S01]  /*1f70*/  PRMT R18, R18, 0x7632, R18 ;  /* 0x0000763212127816 */ /* 0x000fe20000000012 */
[----:B------:R-:W-:Y:S01]  /*1f80*/  FMUL.FTZ R31, R0, R21 ;  /* 0x00000015001f7220 */ /* 0x000fe20000410000 */
[C---:B------:R-:W-:Y:S01]  /*1f90*/  IMAD.U32 R21, R19.reuse, 0x10000, RZ ;  /* 0x0001000013157824 */ /* 0x040fe200078e00ff */
[----:B------:R-:W-:Y:S01]  /*1fa0*/  PRMT R19, R19, 0x7632, R19 ;  /* 0x0000763213137816 */ /* 0x000fe20000000013 */
[----:B------:R-:W1:Y:S01]  /*1fb0*/  F2F.BF16.F32 R30, R30 ;  /* 0x0000001e001e7304 */ /* 0x000e620000202000 */
[----:B------:R-:W-:-:S02]  /*1fc0*/  IMAD.U32 R18, R18, 0x10000, RZ ;  /* 0x0001000012127824 */ /* 0x000fc400078e00ff */
[----:B0-----:R-:W-:-:S05]  /*1fd0*/  IMAD.U32 R29, R29, 0x10000, RZ ;  /* 0x000100001d1d7824 */ /* 0x001fca00078e00ff */
[----:B------:R-:W0:Y:S01]  /*1fe0*/  F2F.BF16.F32 R27, R27 ;  /* 0x0000001b001b7304 */ /* 0x000e220000202000 */
[----:B------:R-:W-:Y:S01]  /*1ff0*/  FMUL.FTZ R20, R29, R20 ;  /* 0x000000141d147220 */ /* 0x000fe20000410000 */
[----:B-1----:R-:W-:-:S06]  /*2000*/  SHF.L.U32 R30, R30, 0x10, RZ ;  /* 0x000000101e1e7819 */ /* 0x002fcc00000006ff */
[----:B------:R-:W1:Y:S01]  /*2010*/  F2F.BF16.F32 R31, R31 ;  /* 0x0000001f001f7304 */ /* 0x000e620000202000 */
[----:B------:R-:W-:Y:S01]  /*2020*/  FMUL.FTZ R21, R30, R21 ;  /* 0x000000151e157220 */ /* 0x000fe20000410000 */
[----:B------:R-:W-:Y:S01]  /*2030*/  SHF.L.U32 R30, R19, 0x10, RZ ;  /* 0x00000010131e7819 */ /* 0x000fe200000006ff */
        /* <DEDUP_REMOVED lines=11> */
[----:B0-----:R-:W-:-:S04]  /*20f0*/  SHF.L.U32 R8, R18, 0x10, RZ ;  /* 0x0000001012087819 */ /* 0x001fc800000006ff */
[----:B------:R-:W-:Y:S02]  /*2100*/  FMNMX.FTZ R8, R19, |R8|, !PT ;  /* 0x4000000813087209 */ /* 0x000fe40007810000 */
[----:B-1----:R-:W-:Y:S02]  /*2110*/  SHF.L.U32 R19, R30, 0x10, RZ ;  /* 0x000000101e137819 */ /* 0x002fe400000006ff */
[----:B------:R-:W-:-:S04]  /*2120*/  FMNMX.FTZ R8, R8, |R21|, !PT ;  /* 0x4000001508087209 */ /* 0x000fc80007810000 */
[----:B------:R-:W-:Y:S01]  /*2130*/  FMNMX.FTZ R8, R8, |R19|, !PT ;  /* 0x4000001308087209 */ /* 0x000fe20007810000 */
[----:B------:R-:W-:Y:S06]  /*2140*/  @P0 BRA `(.L_x_712) ;  /* 0x0000000000cc0947 */ /* 0x000fec0003800000 */
[----:B------:R-:W-:-:S05]  /*2150*/  IADD3 R16, P0, R16, R11, RZ ;  /* 0x0000000b10107210 */ /* 0x000fca0007f1e0ff */
[----:B------:R-:W-:-:S06]  /*2160*/  IMAD.X R17, R17, 0x1, R12, P0 ;  /* 0x0000000111117824 */ /* 0x000fcc00000e060c */
[----:B------:R-:W2:Y:S01]  /*2170*/  LDG.E.64.CONSTANT R16, desc[UR10][R16.64] ;  /* 0x0000000a10107981 */ /* 0x000ea2000c1e9b00 */
[----:B------:R-:W-:-:S05]  /*2180*/  IADD3 R14, P0, R14, R11, RZ ;  /* 0x0000000b0e0e7210 */ /* 0x000fca0007f1e0ff */
[----:B------:R-:W-:-:S06]  /*2190*/  IMAD.X R15, R15, 0x1, R12, P0 ;  /* 0x000000010f0f7824 */ /* 0x000fcc00000e060c */
[----:B------:R-:W3:Y:S01]  /*21a0*/  LDG.E.64.CONSTANT R14, desc[UR10][R14.64] ;  /* 0x0000000a0e0e7981 */ /* 0x000ee2000c1e9b00 */
[----:B------:R-:W-:-:S05]  /*21b0*/  IADD3 R28, P0, R4, R28, RZ ;  /* 0x0000001c041c7210 */ /* 0x000fca0007f1e0ff */
[----:B------:R-:W-:Y:S01]  /*21c0*/  IMAD.X R13, R5, 0x1, R13, P0 ;  /* 0x00000001050d7824 */ /* 0x000fe200000e060d */
[----:B------:R-:W-:-:S04]  /*21d0*/  ISETP.GE.U32.AND P0, PT, R28, R9, PT ;  /* 0x000000091c00720c */ /* 0x000fc80003f06070 */
[----:B------:R-:W-:Y:S02]  /*21e0*/  ISETP.GE.AND.EX P0, PT, R13, R10, PT, P0 ;  /* 0x0000000a0d00720c */ /* 0x000fe40003f06300 */
[C---:B--2---:R-:W-:Y:S02]  /*21f0*/  SHF.L.U32 R19, R16.reuse, 0x10, RZ ;  /* 0x0000001010137819 */ /* 0x044fe400000006ff */
[----:B------:R-:W-:-:S03]  /*2200*/  PRMT R18, R16, 0x7632, R18 ;  /* 0x0000763210127816 */ /* 0x000fc60000000012 */
[----:B------:R-:W-:Y:S01]  /*2210*/  FMUL.FTZ R20, R0, R19 ;  /* 0x0000001300147220 */ /* 0x000fe20000410000 */
[C---:B------:R-:W-:Y:S01]  /*2220*/  IMAD.U32 R19, R17.reuse, 0x10000, RZ ;  /* 0x0001000011137824 */ /* 0x040fe200078e00ff */
[----:B------:R-:W-:-:S03]  /*2230*/  PRMT R17, R17, 0x7632, R17 ;  /* 0x0000763211117816 */ /* 0x000fc60000000011 */
[----:B------:R-:W-:Y:S01]  /*2240*/  FMUL.FTZ R21, R0, R19 ;  /* 0x0000001300157220 */ /* 0x000fe20000410000 */
[----:B------:R-:W-:Y:S01]  /*2250*/  IMAD.U32 R19, R18, 0x10000, RZ ;  /* 0x0001000012137824 */ /* 0x000fe200078e00ff */
[----:B------:R-:W0:Y:S01]  /*2260*/  F2F.BF16.F32 R20, R20 ;  /* 0x0000001400147304 */ /* 0x000e220000202000 */
[----:B------:R-:W-:Y:S02]  /*2270*/  SHF.L.U32 R17, R17, 0x10, RZ ;  /* 0x0000001011117819 */ /* 0x000fe400000006ff */
[----:B------:R-:W-:Y:S01]  /*2280*/  FMUL.FTZ R16, R0, R19 ;  /* 0x0000001300107220 */ /* 0x000fe20000410000 */
[C---:B---3--:R-:W-:Y:S01]  /*2290*/  IMAD.U32 R19, R14.reuse, 0x10000, RZ ;  /* 0x000100000e137824 */ /* 0x048fe200078e00ff */
[----:B------:R-:W-:Y:S01]  /*22a0*/  PRMT R14, R14, 0x7632, R14 ;  /* 0x000076320e0e7816 */ /* 0x000fe2000000000e */
[----:B------:R-:W-:Y:S01]  /*22b0*/  FMUL.FTZ R27, R0, R17 ;  /* 0x00000011001b7220 */ /* 0x000fe20000410000 */
[C---:B------:R-:W-:Y:S01]  /*22c0*/  SHF.L.U32 R18, R15.reuse, 0x10, RZ ;  /* 0x000000100f127819 */ /* 0x040fe200000006ff */
[----:B------:R-:W1:Y:S01]  /*22d0*/  F2F.BF16.F32 R21, R21 ;  /* 0x0000001500157304 */ /* 0x000e620000202000 */
[----:B------:R-:W-:Y:S01]  /*22e0*/  PRMT R15, R15, 0x7632, R15 ;  /* 0x000076320f0f7816 */ /* 0x000fe2000000000f */
[----:B------:R-:W-:-:S04]  /*22f0*/  IMAD.U32 R17, R14, 0x10000, RZ ;  /* 0x000100000e117824 */ /* 0x000fc800078e00ff */
[----:B------:R-:W-:Y:S02]  /*2300*/  IMAD.U32 R14, R15, 0x10000, RZ ;  /* 0x000100000f0e7824 */ /* 0x000fe400078e00ff */
[----:B------:R-:W2:Y:S01]  /*2310*/  F2F.BF16.F32 R16, R16 ;  /* 0x0000001000107304 */ /* 0x000ea20000202000 */
[----:B0-----:R-:W-:-:S04]  /*2320*/  IMAD.U32 R20, R20, 0x10000, RZ ;  /* 0x0001000014147824 */ /* 0x001fc800078e00ff */
[----:B------:R-:W-:Y:S01]  /*2330*/  FMUL.FTZ R19, R20, R19 ;  /* 0x0000001314137220 */ /* 0x000fe20000410000 */
[----:B-1----:R-:W-:Y:S02]  /*2340*/  IMAD.U32 R21, R21, 0x10000, RZ ;  /* 0x0001000015157824 */ /* 0x002fe400078e00ff */
[----:B------:R-:W0:Y:S02]  /*2350*/  F2F.BF16.F32 R27, R27 ;  /* 0x0000001b001b7304 */ /* 0x000e240000202000 */
[----:B------:R-:W-:Y:S01]  /*2360*/  FMUL.FTZ R18, R21, R18 ;  /* 0x0000001215127220 */ /* 0x000fe20000410000 */
[----:B--2---:R-:W-:-:S05]  /*2370*/  SHF.L.U32 R16, R16, 0x10, RZ ;  /* 0x0000001010107819 */ /* 0x004fca00000006ff */
[----:B------:R-:W1:Y:S01]  /*2380*/  F2F.BF16.F32 R19, R19 ;  /* 0x0000001300137304 */ /* 0x000e620000202000 */
[----:B------:R-:W-:Y:S01]  /*2390*/  FMUL.FTZ R16, R16, R17 ;  /* 0x0000001110107220 */ /* 0x000fe20000410000 */
[----:B0-----:R-:W-:-:S06]  /*23a0*/  IMAD.U32 R27, R27, 0x10000, RZ ;  /* 0x000100001b1b7824 */ /* 0x001fcc00078e00ff */
[----:B------:R-:W0:Y:S01]  /*23b0*/  F2F.BF16.F32 R18, R18 ;  /* 0x0000001200127304 */ /* 0x000e220000202000 */
[----:B------:R-:W-:Y:S01]  /*23c0*/  FMUL.FTZ R14, R27, R14 ;  /* 0x0000000e1b0e7220 */ /* 0x000fe20000410000 */
[----:B-1----:R-:W-:-:S06]  /*23d0*/  SHF.L.U32 R19, R19, 0x10, RZ ;  /* 0x0000001013137819 */ /* 0x002fcc00000006ff */
[----:B------:R-:W1:Y:S01]  /*23e0*/  F2F.BF16.F32 R16, R16 ;  /* 0x0000001000107304 */ /* 0x000e620000202000 */
[----:B------:R-:W-:Y:S02]  /*23f0*/  FMNMX.FTZ R19, R8, |R19|, !PT ;  /* 0x4000001308137209 */ /* 0x000fe40007810000 */
[----:B0-----:R-:W-:-:S05]  /*2400*/  SHF.L.U32 R15, R18, 0x10, RZ ;  /* 0x00000010120f7819 */ /* 0x001fca00000006ff */
[----:B------:R-:W0:Y:S01]  /*2410*/  F2F.BF16.F32 R14, R14 ;  /* 0x0000000e000e7304 */ /* 0x000e220000202000 */
[----:B-1----:R-:W-:-:S05]  /*2420*/  IMAD.U32 R8, R16, 0x10000, RZ ;  /* 0x0001000010087824 */ /* 0x002fca00078e00ff */
[----:B------:R-:W-:Y:S01]  /*2430*/  FMNMX.FTZ R8, R19, |R8|, !PT ;  /* 0x4000000813087209 */ /* 0x000fe20007810000 */
[----:B0-----:R-:W-:-:S03]  /*2440*/  IMAD.U32 R17, R14, 0x10000, RZ ;  /* 0x000100000e117824 */ /* 0x001fc600078e00ff */
[----:B------:R-:W-:-:S04]  /*2450*/  FMNMX.FTZ R8, R8, |R15|, !PT ;  /* 0x4000000f08087209 */ /* 0x000fc80007810000 */
[----:B------:R-:W-:Y:S01]  /*2460*/  FMNMX.FTZ R8, R8, |R17|, !PT ;  /* 0x4000001108087209 */ /* 0x000fe20007810000 */
[----:B------:R-:W-:Y:S06]  /*2470*/  @!P0 BRA `(.L_x_713) ;  /* 0xfffffff000c88947 */ /* 0x000fec000383ffff */
.L_x_712:
[----:B------:R-:W-:Y:S05]  /*2480*/  BSYNC B0 ;  /* 0x0000000000007941 */ /* 0x000fea0003800000 */
.L_x_711:
[----:B------:R-:W1:Y:S01]  /*2490*/  S2R R31, SR_TID.X ;  /* 0x00000000001f7919 */ /* 0x000e620000002100 */
[----:B------:R-:W2:Y:S01]  /*24a0*/  S2UR UR5, SR_CgaCtaId ;  /* 0x00000000000579c3 */ /* 0x000ea20000008800 */
[----:B------:R-:W-:Y:S01]  /*24b0*/  SHF.R.U32.HI R27, RZ, 0x5, R22 ;  /* 0x00000005ff1b7819 */ /* 0x000fe20000011616 */
[----:B------:R-:W-:-:S03]  /*24c0*/  UMOV UR4, 0x400 ;  /* 0x0000040000047882 */ /* 0x000fc60000000000 */
[----:B------:R-:W-:-:S04]  /*24d0*/  IADD3 R16, P0, P1, R27, -0x1, R25 ;  /* 0xffffffff1b107810 */ /* 0x000fc8000791e019 */
[----:B------:R-:W-:-:S04]  /*24e0*/  IADD3.X R12, RZ, -0x1, R24, P0, P1 ;  /* 0xffffffffff0c7810 */ /* 0x000fc800007e2418 */
[----:B------:R-:W-:Y:S01]  /*24f0*/  ISETP.NE.U32.AND P0, PT, R12, RZ, PT ;  /* 0x000000ff0c00720c */ /* 0x000fe20003f05070 */
[----:B--2---:R-:W-:-:S06]  /*2500*/  ULEA UR4, UR5, UR4, 0x18 ;  /* 0x0000000405047291 */ /* 0x004fcc000f8ec03f */
[C---:B-1----:R-:W-:Y:S02]  /*2510*/  LEA R9, R31.reuse, UR4, 0x2 ;  /* 0x000000041f097c11 */ /* 0x042fe4000f8e10ff */
[----:B------:R-:W-:Y:S02]  /*2520*/  SHF.R.U32.HI R29, RZ, 0x5, R31 ;  /* 0x00000005ff1d7819 */ /* 0x000fe4000001161f */
[----:B------:R-:W-:Y:S01]  /*2530*/  LOP3.LUT R31, R31, 0x1f, RZ, 0xc0, !PT ;  /* 0x0000001f1f1f7812 */ /* 0x000fe200078ec0ff */
[----:B------:R1:W-:Y:S01]  /*2540*/  STS [R9], R8 ;  /* 0x0000000809007388 */ /* 0x0003e20000000800 */
[----:B------:R-:W-:Y:S06]  /*2550*/  BAR.SYNC.DEFER_BLOCKING 0x0 ;  /* 0x0000000000007b1d */ /* 0x000fec0000010000 */
[----:B------:R-:W-:Y:S05]  /*2560*/  @!P0 BRA `(.L_x_714) ;  /* 0x0000000000148947 */ /* 0x000fea0003800000 */
[----:B------:R-:W-:Y:S01]  /*2570*/  HFMA2.MMA R11, -RZ, RZ, 0, 0 ;  /* 0x00000000ff0b7435 */ /* 0x000fe200000001ff */
[----:B------:R-:W-:Y:S01]  /*2580*/  IMAD.MOV.U32 R13, RZ, RZ, R27 ;  /* 0x000000ffff0d7224 */ /* 0x000fe200078e001b */
[----:B------:R-:W-:-:S09]  /*2590*/  MOV R10, 0x25b0 ;  /* 0x000025b0000a7802 */ /* 0x000fd20000000f00 */
[----:B01----:R-:W-:Y:S05]  /*25a0*/  CALL.REL.NOINC `($__internal_0_$__cuda_sm20_div_s64) ;  /* 0x0000002000607944 */ /* 0x003fea0003c00000 */
[----:B------:R-:W-:Y:S05]  /*25b0*/  BRA `(.L_x_715) ;  /* 0x00000000004c7947 */ /* 0x000fea0003800000 */
.L_x_714:
[----:B------:R-:W2:Y:S01]  /*25c0*/  I2F.U32.RP R10, R27 ;  /* 0x0000001b000a7306 */ /* 0x000ea20000209000 */
[----:B------:R-:W-:Y:S01]  /*25d0*/  IMAD.MOV R11, RZ, RZ, -R27 ;  /* 0x000000ffff0b7224 */ /* 0x000fe200078e0a1b */
[----:B------:R-:W-:Y:S01]  /*25e0*/  ISETP.NE.U32.AND P2, PT, R27, RZ, PT ;  /* 0x000000ff1b00720c */ /* 0x000fe20003f45070 */
[----:B------:R-:W-:-:S05]  /*25f0*/  IMAD.MOV.U32 R15, RZ, RZ, RZ ;  /* 0x000000ffff0f7224 */ /* 0x000fca00078e00ff */
[----:B--2---:R-:W1:Y:S02]  /*2600*/  MUFU.RCP R10, R10 ;  /* 0x0000000a000a7308 */ /* 0x004e640000001000 */
[----:B-1----:R-:W-:-:S06]  /*2610*/  VIADD R8, R10, 0xffffffe ;  /* 0x0ffffffe0a087836 */ /* 0x002fcc0000000000 */
[----:B------:R1:W2:Y:S02]  /*2620*/  F2I.FTZ.U32.TRUNC.NTZ R9, R8 ;  /* 0x0000000800097305 */ /* 0x0002a4000021f000 */
[----:B-1----:R-:W-:Y:S01]  /*2630*/  MOV R8, RZ ;  /* 0x000000ff00087202 */ /* 0x002fe20000000f00 */
[----:B--2---:R-:W-:-:S04]  /*2640*/  IMAD R11, R11, R9, RZ ;  /* 0x000000090b0b7224 */ /* 0x004fc800078e02ff */
[----:B------:R-:W-:-:S06]  /*2650*/  IMAD.HI.U32 R9, R9, R11, R8 ;  /* 0x0000000b09097227 */ /* 0x000fcc00078e0008 */
[----:B------:R-:W-:-:S04]  /*2660*/  IMAD.HI.U32 R14, R9, R16, RZ ;  /* 0x00000010090e7227 */ /* 0x000fc800078e00ff */
[----:B------:R-:W-:-:S04]  /*2670*/  IMAD.MOV R12, RZ, RZ, -R14 ;  /* 0x000000ffff0c7224 */ /* 0x000fc800078e0a0e */
[----:B------:R-:W-:-:S05]  /*2680*/  IMAD R12, R27, R12, R16 ;  /* 0x0000000c1b0c7224 */ /* 0x000fca00078e0210 */
[----:B------:R-:W-:-:S13]  /*2690*/  ISETP.GE.U32.AND P0, PT, R12, R27, PT ;  /* 0x0000001b0c00720c */ /* 0x000fda0003f06070 */
[----:B------:R-:W-:Y:S01]  /*26a0*/  @P0 IMAD.IADD R12, R12, 0x1, -R27 ;  /* 0x000000010c0c0824 */ /* 0x000fe200078e0a1b */
[----:B------:R-:W-:-:S04]  /*26b0*/  @P0 IADD3 R14, R14, 0x1, RZ ;  /* 0x000000010e0e0810 */ /* 0x000fc80007ffe0ff */
[----:B------:R-:W-:-:S13]  /*26c0*/  ISETP.GE.U32.AND P1, PT, R12, R27, PT ;  /* 0x0000001b0c00720c */ /* 0x000fda0003f26070 */
[----:B------:R-:W-:Y:S01]  /*26d0*/  @P1 VIADD R14, R14, 0x1 ;  /* 0x000000010e0e1836 */ /* 0x000fe20000000000 */
[----:B------:R-:W-:-:S07]  /*26e0*/  @!P2 LOP3.LUT R14, RZ, R27, RZ, 0x33, !PT ;  /* 0x0000001bff0ea212 */ /* 0x000fce00078e33ff */
.L_x_715:
[----:B------:R-:W-:Y:S01]  /*26f0*/  ISETP.GE.U32.AND P0, PT, R14, 0x1, PT ;  /* 0x000000010e00780c */ /* 0x000fe20003f06070 */
[----:B------:R-:W-:Y:S03]  /*2700*/  BSSY B0, `(.L_x_716) ;  /* 0x00000c6000007945 */ /* 0x000fe60003800000 */
[----:B------:R-:W-:-:S13]  /*2710*/  ISETP.GE.AND.EX P0, PT, R15, RZ, PT, P0 ;  /* 0x000000ff0f00720c */ /* 0x000fda0003f06300 */
[----:B------:R-:W-:Y:S05]  /*2720*/  @!P0 BRA `(.L_x_717) ;  /* 0x0000000c000c8947 */ /* 0x000fea0003800000 */
[----:B------:R-:W1:Y:S01]  /*2730*/  LDC R39, c[0x0][0x23c] ;  /* 0x00008f00ff277b82 */ /* 0x000e620000000800 */
[----:B------:R-:W-:Y:S01]  /*2740*/  IADD3 R8, P0, RZ, -R4, RZ ;  /* 0x80000004ff087210 */ /* 0x000fe20007f1e0ff */
[----:B------:R-:W-:Y:S01]  /*2750*/  UMOV UR6, 0xffffffde ;  /* 0xffffffde00067882 */ /* 0x000fe20000000000 */
[----:B------:R-:W-:Y:S01]  /*2760*/  UMOV UR7, 0xffffffff ;  /* 0xffffffff00077882 */ /* 0x000fe20000000000 */
[----:B------:R-:W-:Y:S01]  /*2770*/  IMAD R17, R5, R29, RZ ;  /* 0x0000001d05117224 */ /* 0x000fe200078e02ff */
[----:B------:R-:W-:Y:S01]  /*2780*/  IADD3.X R12, RZ, ~R5, RZ, P0, !PT ;  /* 0x80000005ff0c7210 */ /* 0x000fe200007fe4ff */
[----:B------:R-:W-:Y:S01]  /*2790*/  IMAD.WIDE.U32 R8, R29, R8, UR6 ;  /* 0x000000061d087e25 */ /* 0x000fe2000f8e0008 */
[C---:B------:R-:W-:Y:S01]  /*27a0*/  IADD3 RZ, P1, R31.reuse, 0x4, RZ ;  /* 0x000000041fff7810 */ /* 0x040fe20007f3e0ff */
[----:B------:R-:W-:Y:S01]  /*27b0*/  HFMA2.MMA R28, -RZ, RZ, 0, 0 ;  /* 0x00000000ff1c7435 */ /* 0x000fe200000001ff */
[C---:B------:R-:W-:Y:S01]  /*27c0*/  IADD3 RZ, P2, R31.reuse, 0x2, RZ ;  /* 0x000000021fff7810 */ /* 0x040fe20007f5e0ff */
[----:B------:R-:W-:Y:S01]  /*27d0*/  IMAD R13, R12, R29, RZ ;  /* 0x0000001d0c0d7224 */ /* 0x000fe200078e02ff */
[----:B------:R-:W-:Y:S01]  /*27e0*/  IADD3 R12, P0, -R31, R8, RZ ;  /* 0x000000081f0c7210 */ /* 0x000fe20007f1e1ff */
[----:B------:R-:W-:Y:S01]  /*27f0*/  IMAD.WIDE.U32 R10, R29, R4, R4 ;  /* 0x000000041d0a7225 */ /* 0x000fe200078e0004 */
[----:B------:R-:W-:-:S02]  /*2800*/  IADD3 RZ, P3, R31, 0x1, RZ ;  /* 0x000000011fff7810 */ /* 0x000fc40007f7e0ff */
[----:B------:R-:W-:Y:S01]  /*2810*/  IADD3.X R13, R9, -0x1, R13, P0, !PT ;  /* 0xffffffff090d7810 */ /* 0x000fe200007fe40d */
[----:B------:R-:W-:Y:S01]  /*2820*/  IMAD.IADD R11, R11, 0x1, R17 ;  /* 0x000000010b0b7824 */ /* 0x000fe200078e0211 */
[----:B------:R-:W-:Y:S01]  /*2830*/  IADD3 RZ, P0, R31, 0x8, RZ ;  /* 0x000000081fff7810 */ /* 0x000fe20007f1e0ff */
[-C--:B------:R-:W-:Y:S01]  /*2840*/  IMAD R17, R5, R27.reuse, RZ ;  /* 0x0000001b05117224 */ /* 0x080fe200078e02ff */
[----:B------:R-:W-:Y:S01]  /*2850*/  LOP3.LUT R10, RZ, R10, RZ, 0x33, !PT ;  /* 0x0000000aff0a7212 */ /* 0x000fe200078e33ff */
[----:B------:R-:W-:Y:S01]  /*2860*/  IMAD.WIDE.U32 R8, R4, R27, RZ ;  /* 0x0000001b04087225 */ /* 0x000fe200078e00ff */
[----:B------:R-:W-:Y:S02]  /*2870*/  IADD3.X R32, RZ, RZ, RZ, P0, !PT ;  /* 0x000000ffff207210 */ /* 0x000fe400007fe4ff */
[----:B------:R-:W-:Y:S01]  /*2880*/  IADD3.X R37, RZ, RZ, RZ, P3, !PT ;  /* 0x000000ffff257210 */ /* 0x000fe20001ffe4ff */
[----:B------:R-:W-:Y:S01]  /*2890*/  IMAD.MOV.U32 R33, RZ, RZ, RZ ;  /* 0x000000ffff217224 */ /* 0x000fe200078e00ff */
[----:B-1----:R-:W-:Y:S01]  /*28a0*/  SHF.R.S32.HI R38, RZ, 0x1f, R39 ;  /* 0x0000001fff267819 */ /* 0x002fe20000011427 */
[----:B------:R-:W-:Y:S01]  /*28b0*/  IMAD.MOV.U32 R35, RZ, RZ, RZ ;  /* 0x000000ffff237224 */ /* 0x000fe200078e00ff */
[----:B------:R-:W-:Y:S01]  /*28c0*/  LOP3.LUT R39, RZ, R39, RZ, 0x33, !PT ;  /* 0x00000027ff277212 */ /* 0x000fe200078e33ff */
[----:B------:R-:W-:Y:S01]  /*28d0*/  IMAD.IADD R30, R9, 0x1, R17 ;  /* 0x00000001091e7824 */ /* 0x000fe200078e0211 */
[----:B------:R-:W-:Y:S01]  /*28e0*/  LOP3.LUT R11, RZ, R11, RZ, 0x33, !PT ;  /* 0x0000000bff0b7212 */ /* 0x000fe200078e33ff */
[----:B------:R-:W-:-:S02]  /*28f0*/  IMAD.X R34, RZ, RZ, RZ, P1 ;  /* 0x000000ffff227224 */ /* 0x000fc400008e06ff */
[----:B------:R-:W-:-:S07]  /*2900*/  IMAD.X R36, RZ, RZ, RZ, P2 ;  /* 0x000000ffff247224 */ /* 0x000fce00010e06ff */
.L_x_725:
[----:B------:R-:W-:Y:S01]  /*2910*/  IADD3 R21, P0, RZ, -R8, RZ ;  /* 0x80000008ff157210 */ /* 0x000fe20007f1e0ff */
[----:B------:R-:W-:Y:S01]  /*2920*/  BSSY B1, `(.L_x_718) ;  /* 0x000009d000017945 */ /* 0x000fe20003800000 */
[----:B------:R-:W-:Y:S02]  /*2930*/  SHF.R.S32.HI R20, RZ, 0x1f, R35 ;  /* 0x0000001fff147819 */ /* 0x000fe40000011423 */
[----:B---3--:R-:W-:Y:S01]  /*2940*/  MOV R17, RZ ;  /* 0x000000ff00117202 */ /* 0x008fe20000000f00 */
[----:B------:R-:W-:Y:S01]  /*2950*/  IMAD.X R43, RZ, RZ, ~R30, P0 ;  /* 0x000000ffff2b7224 */ /* 0x000fe200000e0e1e */
[----:B------:R-:W-:Y:S01]  /*2960*/  LOP3.LUT R42, RZ, R38, RZ, 0x33, !PT ;  /* 0x00000026ff2a7212 */ /* 0x000fe200078e33ff */
[-C--:B-12---:R-:W-:Y:S02]  /*2970*/  IMAD R16, R28, R21.reuse, RZ ;  /* 0x000000151c107224 */ /* 0x086fe400078e02ff */
[----:B----4-:R-:W-:-:S04]  /*2980*/  IMAD.WIDE.U32 R18, R33, R21, R10 ;  /* 0x0000001521127225 */ /* 0x010fc800078e000a */
[----:B------:R-:W-:Y:S01]  /*2990*/  IMAD R43, R33, R43, R16 ;  /* 0x0000002b212b7224 */ /* 0x000fe200078e0210 */
[----:B------:R-:W-:Y:S01]  /*29a0*/  ISETP.GT.U32.AND P1, PT, R18, R39, PT ;  /* 0x000000271200720c */ /* 0x000fe20003f24070 */
[----:B------:R-:W-:Y:S02]  /*29b0*/  IMAD.MOV.U32 R16, RZ, RZ, R29 ;  /* 0x000000ffff107224 */ /* 0x000fe400078e001d */
[----:B------:R-:W-:Y:S02]  /*29c0*/  IMAD.IADD R41, R43, 0x1, R19 ;  /* 0x000000012b297824 */ /* 0x000fe400078e0213 */
[----:B------:R-:W-:-:S03]  /*29d0*/  IMAD.WIDE.U32 R16, R27, R35, R16 ;  /* 0x000000231b107225 */ /* 0x000fc600078e0010 */
[-C--:B------:R-:W-:Y:S01]  /*29e0*/  ISETP.GT.AND.EX P1, PT, R41, R42.reuse, PT, P1 ;  /* 0x0000002a2900720c */ /* 0x080fe20003f24310 */
[----:B------:R-:W-:Y:S01]  /*29f0*/  IMAD R19, R20, R27, RZ ;  /* 0x0000001b14137224 */ /* 0x000fe200078e02ff */
[----:B------:R-:W-:Y:S01]  /*2a00*/  ISETP.GE.U32.AND P0, PT, R16, R25, PT ;  /* 0x000000191000720c */ /* 0x000fe20003f06070 */
[----:B------:R-:W-:Y:S01]  /*2a10*/  IMAD.WIDE.U32 R20, R33, R21, R12 ;  /* 0x0000001521147225 */ /* 0x000fe200078e000c */
[----:B------:R-:W-:-:S03]  /*2a20*/  SEL R41, R41, R42, P1 ;  /* 0x0000002a29297207 */ /* 0x000fc60000800000 */
[----:B------:R-:W-:Y:S01]  /*2a30*/  IMAD.IADD R45, R17, 0x1, R19 ;  /* 0x00000001112d7824 */ /* 0x000fe200078e0213 */
[----:B------:R-:W-:-:S04]  /*2a40*/  SEL R19, R18, R39, P1 ;  /* 0x0000002712137207 */ /* 0x000fc80000800000 */
[----:B------:R-:W-:Y:S02]  /*2a50*/  ISETP.GE.AND.EX P0, PT, R45, R24, PT, P0 ;  /* 0x000000182d00720c */ /* 0x000fe40003f06300 */
[----:B------:R-:W-:-:S04]  /*2a60*/  IADD3 R40, P2, -R19, R20, RZ ;  /* 0x0000001413287210 */ /* 0x000fc80007f5e1ff */
[----:B------:R-:W-:-:S07]  /*2a70*/  IADD3.X R41, ~R41, R21, R43, P2, !PT ;  /* 0x0000001529297210 */ /* 0x000fce00017fe52b */
[----:B------:R-:W-:Y:S05]  /*2a80*/  @P0 BRA `(.L_x_719) ;  /* 0x0000000800180947 */ /* 0x000fea0003800000 */
[-C--:B------:R-:W-:Y:S01]  /*2a90*/  IMAD R17, R45, R4.reuse, RZ ;  /* 0x000000042d117224 */ /* 0x080fe200078e02ff */
[----:B------:R-:W-:Y:S01]  /*2aa0*/  ULDC UR5, c[0x0][0x23c] ;  /* 0x00008f0000057ab9 */ /* 0x000fe20000000800 */
[----:B------:R-:W-:Y:S01]  /*2ab0*/  IMAD.WIDE.U32 R18, R16, R4, RZ ;  /* 0x0000000410127225 */ /* 0x000fe200078e00ff */
[----:B------:R-:W-:Y:S03]  /*2ac0*/  BSSY B2, `(.L_x_720) ;  /* 0x0000050000027945 */ /* 0x000fe60003800000 */
[----:B------:R-:W-:Y:S01]  /*2ad0*/  IMAD R17, R5, R16, R17 ;  /* 0x0000001005117224 */ /* 0x000fe200078e0211 */
[----:B------:R-:W-:-:S04]  /*2ae0*/  IADD3 R21, P1, R4, R18, RZ ;  /* 0x0000001204157210 */ /* 0x000fc80007f3e0ff */
[----:B------:R-:W-:Y:S02]  /*2af0*/  IADD3 R17, R19, R17, RZ ;  /* 0x0000001113117210 */ /* 0x000fe40007ffe0ff */
[----:B------:R-:W-:-:S03]  /*2b00*/  ISETP.LT.U32.AND P0, PT, R21, UR5, PT ;  /* 0x0000000515007c0c */ /* 0x000fc6000bf01070 */
[----:B------:R-:W-:Y:S01]  /*2b10*/  IMAD.X R43, R5, 0x1, R17, P1 ;  /* 0x00000001052b7824 */ /* 0x000fe200008e0611 */
[----:B------:R-:W-:-:S04]  /*2b20*/  IADD3 R42, P1, R31, R18, RZ ;  /* 0x000000121f2a7210 */ /* 0x000fc80007f3e0ff */
[-C--:B------:R-:W-:Y:S01]  /*2b30*/  ISETP.LT.AND.EX P0, PT, R43, R38.reuse, PT, P0 ;  /* 0x000000262b00720c */ /* 0x080fe20003f01300 */
[----:B------:R-:W-:Y:S01]  /*2b40*/  IMAD.X R45, RZ, RZ, R17, P1 ;  /* 0x000000ffff2d7224 */ /* 0x000fe200008e0611 */
[----:B------:R-:W-:Y:S02]  /*2b50*/  IADD3 R44, P2, R42, 0x20, RZ ;  /* 0x000000202a2c7810 */ /* 0x000fe40007f5e0ff */
[----:B------:R-:W-:Y:S02]  /*2b60*/  SEL R21, R21, UR5, P0 ;  /* 0x0000000515157c07 */ /* 0x000fe40008000000 */
[----:B------:R-:W-:Y:S02]  /*2b70*/  SEL R20, R43, R38, P0 ;  /* 0x000000262b147207 */ /* 0x000fe40000000000 */
[----:B------:R-:W-:Y:S02]  /*2b80*/  IADD3.X R47, RZ, R45, RZ, P2, !PT ;  /* 0x0000002dff2f7210 */ /* 0x000fe400017fe4ff */
[----:B------:R-:W-:-:S02]  /*2b90*/  ISETP.GE.U32.AND P0, PT, R44, R21, PT ;  /* 0x000000152c00720c */ /* 0x000fc40003f06070 */
[----:B------:R-:W-:Y:S02]  /*2ba0*/  LEA R16, R42, UR4, 0x2 ;  /* 0x000000042a107c11 */ /* 0x000fe4000f8e10ff */
[----:B------:R-:W-:-:S13]  /*2bb0*/  ISETP.GE.AND.EX P0, PT, R47, R20, PT, P0 ;  /* 0x000000142f00720c */ /* 0x000fda0003f06300 */
[----:B------:R-:W-:Y:S05]  /*2bc0*/  @P0 BRA `(.L_x_721) ;  /* 0x0000000000fc0947 */ /* 0x000fea0003800000 */
[C---:B------:R-:W-:Y:S01]  /*2bd0*/  SHF.R.U64 R43, R40.reuse, 0x5, R41 ;  /* 0x00000005282b7819 */ /* 0x040fe20000001229 */
[----:B------:R-:W-:Y:S01]  /*2be0*/  BSSY B3, `(.L_x_722) ;  /* 0x0000025000037945 */ /* 0x000fe20003800000 */
[----:B------:R-:W-:Y:S01]  /*2bf0*/  ISETP.GE.U32.AND P0, PT, R40, 0x60, PT ;  /* 0x000000602800780c */ /* 0x000fe20003f06070 */
[----:B------:R-:W-:Y:S01]  /*2c00*/  IMAD.MOV.U32 R46, RZ, RZ, R42 ;  /* 0x000000ffff2e7224 */ /* 0x000fe200078e002a */
[----:B------:R-:W-:Y:S01]  /*2c10*/  MOV R40, R44 ;  /* 0x0000002c00287202 */ /* 0x000fe20000000f00 */
[----:B------:R-:W-:Y:S01]  /*2c20*/  VIADD R43, R43, 0x1 ;  /* 0x000000012b2b7836 */ /* 0x000fe20000000000 */
[----:B------:R-:W-:Y:S01]  /*2c30*/  ISETP.GE.U32.AND.EX P0, PT, R41, RZ, PT, P0 ;  /* 0x000000ff2900720c */ /* 0x000fe20003f06100 */
[----:B------:R-:W-:-:S03]  /*2c40*/  IMAD.MOV.U32 R41, RZ, RZ, R47 ;  /* 0x000000ffff297224 */ /* 0x000fc600078e002f */
[----:B------:R-:W-:-:S04]  /*2c50*/  LOP3.LUT R43, R43, 0x3, RZ, 0xc0, !PT ;  /* 0x000000032b2b7812 */ /* 0x000fc800078ec0ff */
[----:B------:R-:W-:-:S04]  /*2c60*/  ISETP.NE.U32.AND P1, PT, R43, RZ, PT ;  /* 0x000000ff2b00720c */ /* 0x000fc80003f25070 */
[----:B------:R-:W-:-:S13]  /*2c70*/  ISETP.NE.AND.EX P1, PT, RZ, RZ, PT, P1 ;  /* 0x000000ffff00720c */ /* 0x000fda0003f25310 */
[----:B------:R-:W-:Y:S05]  /*2c80*/  @!P1 BRA `(.L_x_723) ;  /* 0x0000000000689947 */ /* 0x000fea0003800000 */
[----:B------:R-:W-:Y:S01]  /*2c90*/  LDS R40, [R16] ;  /* 0x0000000010287984 */ /* 0x000fe20000000800 */
[----:B------:R-:W-:Y:S01]  /*2ca0*/  ISETP.NE.U32.AND P1, PT, R43, 0x1, PT ;  /* 0x000000012b00780c */ /* 0x000fe20003f25070 */
[----:B------:R-:W-:Y:S01]  /*2cb0*/  IMAD.MOV.U32 R46, RZ, RZ, R44 ;  /* 0x000000ffff2e7224 */ /* 0x000fe200078e002c */
[----:B------:R-:W-:Y:S01]  /*2cc0*/  IADD3 R48, P2, R42, 0x40, RZ ;  /* 0x000000402a307810 */ /* 0x000fe20007f5e0ff */
[----:B------:R-:W1:Y:S01]  /*2cd0*/  LDS R41, [R16+0x80] ;  /* 0x0000800010297984 */ /* 0x000e620000000800 */
[----:B------:R-:W-:Y:S02]  /*2ce0*/  ISETP.NE.AND.EX P1, PT, RZ, RZ, PT, P1 ;  /* 0x000000ffff00720c */ /* 0x000fe40003f25310 */
[----:B-1----:R-:W-:Y:S01]  /*2cf0*/  FMNMX.FTZ R47, R40, R41, !PT ;  /* 0x00000029282f7209 */ /* 0x002fe20007810000 */
[----:B------:R-:W-:Y:S01]  /*2d00*/  IMAD.MOV.U32 R40, RZ, RZ, R48 ;  /* 0x000000ffff287224 */ /* 0x000fe200078e0030 */
[----:B------:R-:W-:-:S03]  /*2d10*/  IADD3.X R41, RZ, R45, RZ, P2, !PT ;  /* 0x0000002dff297210 */ /* 0x000fc600017fe4ff */
[----:B------:R1:W-:Y:S06]  /*2d20*/  STS [R16], R47 ;  /* 0x0000002f10007388 */ /* 0x0003ec0000000800 */
[----:B------:R-:W-:Y:S05]  /*2d30*/  @!P1 BRA `(.L_x_723) ;  /* 0x00000000003c9947 */ /* 0x000fea0003800000 */
[----:B------:R-:W-:Y:S01]  /*2d40*/  ISETP.NE.U32.AND P1, PT, R43, 0x2, PT ;  /* 0x000000022b00780c */ /* 0x000fe20003f25070 */
[----:B------:R-:W1:Y:S01]  /*2d50*/  LDS R40, [R16+0x100] ;  /* 0x0001000010287984 */ /* 0x000e620000000800 */
[----:B------:R-:W-:Y:S02]  /*2d60*/  IADD3 R44, P2, R42, 0x60, RZ ;  /* 0x000000602a2c7810 */ /* 0x000fe40007f5e0ff */
[----:B------:R-:W-:Y:S02]  /*2d70*/  ISETP.NE.AND.EX P1, PT, RZ, RZ, PT, P1 ;  /* 0x000000ffff00720c */ /* 0x000fe40003f25310 */
[----:B------:R-:W-:-:S11]  /*2d80*/  MOV R46, R48 ;  /* 0x00000030002e7202 */ /* 0x000fd60000000f00 */
[----:B------:R-:W2:Y:S01]  /*2d90*/  @P1 LDS R41, [R16+0x180] ;  /* 0x0001800010291984 */ /* 0x000ea20000000800 */
[--C-:B------:R-:W-:Y:S01]  /*2da0*/  @P1 IMAD.MOV.U32 R46, RZ, RZ, R44.reuse ;  /* 0x000000ffff2e1224 */ /* 0x100fe200078e002c */
[----:B-1----:R-:W-:Y:S01]  /*2db0*/  FMNMX.FTZ R47, R47, R40, !PT ;  /* 0x000000282f2f7209 */ /* 0x002fe20007810000 */
[----:B------:R-:W-:Y:S01]  /*2dc0*/  IMAD.MOV.U32 R40, RZ, RZ, R44 ;  /* 0x000000ffff287224 */ /* 0x000fe200078e002c */
[----:B------:R-:W-:-:S03]  /*2dd0*/  @P1 IADD3 R40, P3, R42, 0x80, RZ ;  /* 0x000000802a281810 */ /* 0x000fc60007f7e0ff */
[----:B------:R3:W-:Y:S01]  /*2de0*/  STS [R16], R47 ;  /* 0x0000002f10007388 */ /* 0x0007e20000000800 */
[----:B--2---:R-:W-:Y:S01]  /*2df0*/  @P1 FMNMX.FTZ R43, R47, R41, !PT ;  /* 0x000000292f2b1209 */ /* 0x004fe20007810000 */
[----:B------:R-:W-:Y:S01]  /*2e00*/  IMAD.X R41, RZ, RZ, R45, P2 ;  /* 0x000000ffff297224 */ /* 0x000fe200010e062d */
[----:B------:R-:W-:-:S03]  /*2e10*/  @P1 IADD3.X R41, RZ, R45, RZ, P3, !PT ;  /* 0x0000002dff291210 */ /* 0x000fc60001ffe4ff */
[----:B------:R3:W-:Y:S04]  /*2e20*/  @P1 STS [R16], R43 ;  /* 0x0000002b10001388 */ /* 0x0007e80000000800 */
.L_x_723:
[----:B------:R-:W-:Y:S05]  /*2e30*/  BSYNC B3 ;  /* 0x0000000000037941 */ /* 0x000fea0003800000 */
.L_x_722:
[----:B------:R-:W-:Y:S05]  /*2e40*/  @!P0 BRA `(.L_x_721) ;  /* 0x00000000005c8947 */ /* 0x000fea0003800000 */
[----:B---3--:R2:W3:Y:S01]  /*2e50*/  LDS R43, [R16] ;  /* 0x00000000102b7984 */ /* 0x0084e20000000800 */
[----:B------:R-:W-:-:S05]  /*2e60*/  LEA R42, R40, UR4, 0x2 ;  /* 0x00000004282a7c11 */ /* 0x000fca000f8e10ff */
[----:B------:R-:W-:-:S07]  /*2e70*/  VIADD R42, R42, 0x180 ;  /* 0x000001802a2a7836 */ /* 0x000fce0000000000 */
.L_x_724:
[----:B------:R-:W-:-:S06]  /*2e80*/  LEA R44, R46, UR4, 0x2 ;  /* 0x000000042e2c7c11 */ /* 0x000fcc000f8e10ff */
[----:B------:R-:W3:Y:S02]  /*2e90*/  LDS R44, [R44+0x80] ;  /* 0x000080002c2c7984 */ /* 0x000ee40000000800 */
[----:B---3--:R-:W-:-:S05]  /*2ea0*/  FMNMX.FTZ R45, R44, R43, !PT ;  /* 0x0000002b2c2d7209 */ /* 0x008fca0007810000 */
[----:B------:R-:W-:Y:S04]  /*2eb0*/  STS [R16], R45 ;  /* 0x0000002d10007388 */ /* 0x000fe80000000800 */
[----:B------:R-:W1:Y:S02]  /*2ec0*/  LDS R46, [R42+-0x100] ;  /* 0xffff00002a2e7984 */ /* 0x000e640000000800 */
[----:B-1----:R-:W-:-:S05]  /*2ed0*/  FMNMX.FTZ R47, R45, R46, !PT ;  /* 0x0000002e2d2f7209 */ /* 0x002fca0007810000 */
[----:B------:R-:W-:Y:S04]  /*2ee0*/  STS [R16], R47 ;  /* 0x0000002f10007388 */ /* 0x000fe80000000800 */
[----:B------:R-:W1:Y:S02]  /*2ef0*/  LDS R46, [R42+-0x80] ;  /* 0xffff80002a2e7984 */ /* 0x000e640000000800 */
[----:B-1----:R-:W-:-:S05]  /*2f00*/  FMNMX.FTZ R49, R47, R46, !PT ;  /* 0x0000002e2f317209 */ /* 0x002fca0007810000 */
[----:B------:R-:W-:Y:S04]  /*2f10*/  STS [R16], R49 ;  /* 0x0000003110007388 */ /* 0x000fe80000000800 */
[----:B------:R1:W3:Y:S02]  /*2f20*/  LDS R46, [R42] ;  /* 0x000000002a2e7984 */ /* 0x0002e40000000800 */
[----:B-1----:R-:W-:Y:S01]  /*2f30*/  VIADD R42, R42, 0x200 ;  /* 0x000002002a2a7836 */ /* 0x002fe20000000000 */
[----:B---3--:R-:W-:Y:S01]  /*2f40*/  FMNMX.FTZ R43, R49, R46, !PT ;  /* 0x0000002e312b7209 */ /* 0x008fe20007810000 */
[C---:B------:R-:W-:Y:S01]  /*2f50*/  VIADD R46, R40.reuse, 0x60 ;  /* 0x00000060282e7836 */ /* 0x040fe20000000000 */
[----:B------:R-:W-:-:S03]  /*2f60*/  IADD3 R40, P0, R40, 0x80, RZ ;  /* 0x0000008028287810 */ /* 0x000fc60007f1e0ff */
[----:B------:R4:W-:Y:S01]  /*2f70*/  STS [R16], R43 ;  /* 0x0000002b10007388 */ /* 0x0009e20000000800 */
[----:B------:R-:W-:Y:S02]  /*2f80*/  IADD3.X R41, RZ, R41, RZ, P0, !PT ;  /* 0x00000029ff297210 */ /* 0x000fe400007fe4ff */
[----:B------:R-:W-:-:S04]  /*2f90*/  ISETP.GE.U32.AND P0, PT, R40, R21, PT ;  /* 0x000000152800720c */ /* 0x000fc80003f06070 */
[----:B------:R-:W-:-:S13]  /*2fa0*/  ISETP.GE.AND.EX P0, PT, R41, R20, PT, P0 ;  /* 0x000000142900720c */ /* 0x000fda0003f06300 */
[----:B----4-:R-:W-:Y:S05]  /*2fb0*/  @!P0 BRA `(.L_x_724) ;  /* 0xfffffffc00b08947 */ /* 0x010fea000383ffff */
.L_x_721:
[----:B------:R-:W-:Y:S05]  /*2fc0*/  BSYNC B2 ;  /* 0x0000000000027941 */ /* 0x000fea0003800000 */
.L_x_720:
[----:B------:R-:W-:-:S05]  /*2fd0*/  IADD3 R18, P0, R21, -R18, RZ ;  /* 0x8000001215127210 */ /* 0x000fca0007f1e0ff */
[----:B------:R-:W-:Y:S01]  /*2fe0*/  IMAD.X R19, R20, 0x1, ~R17, P0 ;  /* 0x0000000114137824 */ /* 0x000fe200000e0e11 */
[----:B------:R-:W-:Y:S02]  /*2ff0*/  ISETP.LT.U32.AND P0, PT, R18, 0x20, PT ;  /* 0x000000201200780c */ /* 0x000fe40003f01070 */
[----:B------:R-:W-:Y:S02]  /*3000*/  LOP3.LUT R20, R31, 0x20, RZ, 0xfc, !PT ;  /* 0x000000201f147812 */ /* 0x000fe400078efcff */
[----:B------:R-:W-:-:S04]  /*3010*/  ISETP.LT.AND.EX P0, PT, R19, RZ, PT, P0 ;  /* 0x000000ff1300720c */ /* 0x000fc80003f01300 */
[----:B------:R-:W-:Y:S02]  /*3020*/  SEL R17, R18, 0x20, P0 ;  /* 0x0000002012117807 */ /* 0x000fe40000000000 */
[----:B------:R-:W-:Y:S02]  /*3030*/  SEL R19, R19, RZ, P0 ;  /* 0x000000ff13137207 */ /* 0x000fe40000000000 */
[----:B------:R-:W-:Y:S02]  /*3040*/  ISETP.GE.U32.AND P0, PT, R20, R17, PT ;  /* 0x000000111400720c */ /* 0x000fe40003f06070 */
[----:B------:R-:W-:Y:S02]  /*3050*/  IADD3 R20, P1, R31, 0x10, RZ ;  /* 0x000000101f147810 */ /* 0x000fe40007f3e0ff */
[----:B------:R-:W-:Y:S02]  /*3060*/  ISETP.GE.AND.EX P0, PT, RZ, R19, PT, P0 ;  /* 0x00000013ff00720c */ /* 0x000fe40003f06300 */
[----:B------:R-:W-:-:S02]  /*3070*/  IADD3.X R40, RZ, RZ, RZ, P1, !PT ;  /* 0x000000ffff287210 */ /* 0x000fc40000ffe4ff */
[----:B------:R-:W-:Y:S01]  /*3080*/  ISETP.GE.U32.AND P1, PT, R20, R17, PT ;  /* 0x000000111400720c */ /* 0x000fe20003f26070 */
[----:B------:R-:W-:-:S03]  /*3090*/  VIADD R20, R31, 0x8 ;  /* 0x000000081f147836 */ /* 0x000fc60000000000 */
[----:B------:R-:W-:-:S05]  /*30a0*/  ISETP.GE.AND.EX P1, PT, R40, R19, PT, P1 ;  /* 0x000000132800720c */ /* 0x000fca0003f26310 */
[----:B------:R-:W-:Y:S04]  /*30b0*/  @!P0 LDS R18, [R16] ;  /* 0x0000000010128984 */ /* 0x000fe80000000800 */
[----:B------:R-:W4:Y:S02]  /*30c0*/  @!P0 LDS R21, [R16+0x80] ;  /* 0x0000800010158984 */ /* 0x000f240000000800 */
[----:B----4-:R-:W-:-:S05]  /*30d0*/  @!P0 FMNMX.FTZ R21, R18, R21, !PT ;  /* 0x0000001512158209 */ /* 0x010fca0007810000 */
[----:B------:R-:W-:Y:S01]  /*30e0*/  @!P0 STS [R16], R21 ;  /* 0x0000001510008388 */ /* 0x000fe20000000800 */
[----:B------:R-:W-:Y:S01]  /*30f0*/  ISETP.GE.U32.AND P0, PT, R20, R17, PT ;  /* 0x000000111400720c */ /* 0x000fe20003f06070 */
[----:B------:R-:W-:Y:S02]  /*3100*/  VIADD R20, R31, 0x4 ;  /* 0x000000041f147836 */ /* 0x000fe40000000000 */
[----:B------:R-:W-:Y:S01]  /*3110*/  @!P1 LDS R18, [R16] ;  /* 0x0000000010129984 */ /* 0x000fe20000000800 */
[----:B------:R-:W-:-:S03]  /*3120*/  ISETP.GE.AND.EX P0, PT, R32, R19, PT, P0 ;  /* 0x000000132000720c */ /* 0x000fc60003f06300 */
[----:B------:R-:W4:Y:S02]  /*3130*/  @!P1 LDS R41, [R16+0x40] ;  /* 0x0000400010299984 */ /* 0x000f240000000800 */
[----:B----4-:R-:W-:-:S05]  /*3140*/  @!P1 FMNMX.FTZ R41, R18, R41, !PT ;  /* 0x0000002912299209 */ /* 0x010fca0007810000 */
[----:B------:R-:W-:Y:S01]  /*3150*/  @!P1 STS [R16], R41 ;  /* 0x0000002910009388 */ /* 0x000fe20000000800 */
[----:B------:R-:W-:Y:S02]  /*3160*/  ISETP.GE.U32.AND P1, PT, R20, R17, PT ;  /* 0x000000111400720c */ /* 0x000fe40003f26070 */
[----:B------:R-:W-:Y:S01]  /*3170*/  IADD3 R20, R31, 0x2, RZ ;  /* 0x000000021f147810 */ /* 0x000fe20007ffe0ff */
[----:B------:R-:W-:Y:S01]  /*3180*/  @!P0 LDS R18, [R16] ;  /* 0x0000000010128984 */ /* 0x000fe20000000800 */
[----:B------:R-:W-:-:S03]  /*3190*/  ISETP.GE.AND.EX P1, PT, R34, R19, PT, P1 ;  /* 0x000000132200720c */ /* 0x000fc60003f26310 */
[----:B---3--:R-:W3:Y:S02]  /*31a0*/  @!P0 LDS R43, [R16+0x20] ;  /* 0x00002000102b8984 */ /* 0x008ee40000000800 */
[----:B---3--:R-:W-:-:S05]  /*31b0*/  @!P0 FMNMX.FTZ R43, R18, R43, !PT ;  /* 0x0000002b122b8209 */ /* 0x008fca0007810000 */
[----:B------:R-:W-:Y:S01]  /*31c0*/  @!P0 STS [R16], R43 ;  /* 0x0000002b10008388 */ /* 0x000fe20000000800 */
[----:B------:R-:W-:Y:S01]  /*31d0*/  ISETP.GE.U32.AND P0, PT, R20, R17, PT ;  /* 0x000000111400720c */ /* 0x000fe20003f06070 */
[----:B------:R-:W-:Y:S02]  /*31e0*/  VIADD R20, R31, 0x1 ;  /* 0x000000011f147836 */ /* 0x000fe40000000000 */
[----:B------:R-:W-:Y:S01]  /*31f0*/  @!P1 LDS R18, [R16] ;  /* 0x0000000010129984 */ /* 0x000fe20000000800 */
[----:B------:R-:W-:-:S03]  /*3200*/  ISETP.GE.AND.EX P0, PT, R36, R19, PT, P0 ;  /* 0x000000132400720c */ /* 0x000fc60003f06300 */
[----:B------:R-:W3:Y:S02]  /*3210*/  @!P1 LDS R21, [R16+0x10] ;  /* 0x0000100010159984 */ /* 0x000ee40000000800 */
[----:B---3--:R-:W-:-:S05]  /*3220*/  @!P1 FMNMX.FTZ R21, R18, R21, !PT ;  /* 0x0000001512159209 */ /* 0x008fca0007810000 */
[----:B------:R-:W-:Y:S01]  /*3230*/  @!P1 STS [R16], R21 ;  /* 0x0000001510009388 */ /* 0x000fe20000000800 */
[----:B------:R-:W-:-:S03]  /*3240*/  ISETP.GE.U32.AND P1, PT, R20, R17, PT ;  /* 0x000000111400720c */ /* 0x000fc60003f26070 */
[----:B------:R-:W-:Y:S01]  /*3250*/  @!P0 LDS R18, [R16] ;  /* 0x0000000010128984 */ /* 0x000fe20000000800 */
[----:B------:R-:W-:-:S03]  /*3260*/  ISETP.GE.AND.EX P1, PT, R37, R19, PT, P1 ;  /* 0x000000132500720c */ /* 0x000fc60003f26310 */
[----:B------:R-:W3:Y:S02]  /*3270*/  @!P0 LDS R41, [R16+0x8] ;  /* 0x0000080010298984 */ /* 0x000ee40000000800 */
[----:B---3--:R-:W-:-:S05]  /*3280*/  @!P0 FMNMX.FTZ R41, R18, R41, !PT ;  /* 0x0000002912298209 */ /* 0x008fca0007810000 */
[----:B------:R-:W-:Y:S04]  /*3290*/  @!P0 STS [R16], R41 ;  /* 0x0000002910008388 */ /* 0x000fe80000000800 */
[----:B------:R-:W-:Y:S04]  /*32a0*/  @!P1 LDS R17, [R16] ;  /* 0x0000000010119984 */ /* 0x000fe80000000800 */
[----:B------:R-:W3:Y:S02]  /*32b0*/  @!P1 LDS R18, [R16+0x4] ;  /* 0x0000040010129984 */ /* 0x000ee40000000800 */
[----:B---3--:R-:W-:-:S05]  /*32c0*/  @!P1 FMNMX.FTZ R17, R17, R18, !PT ;  /* 0x0000001211119209 */ /* 0x008fca0007810000 */
[----:B------:R3:W-:Y:S04]  /*32d0*/  @!P1 STS [R16], R17 ;  /* 0x0000001110009388 */ /* 0x0007e80000000800 */
[----:B------:R3:W4:Y:S02]  /*32e0*/  LDS R18, [R16] ;  /* 0x0000000010127984 */ /* 0x0007240000000800 */
.L_x_719:
[----:B------:R-:W-:Y:S05]  /*32f0*/  BSYNC B1 ;  /* 0x0000000000017941 */ /* 0x000fea0003800000 */
.L_x_718:
[----:B------:R-:W-:Y:S01]  /*3300*/  VIADD R35, R35, 0x1 ;  /* 0x0000000123237836 */ /* 0x000fe20000000000 */
[----:B------:R-:W-:-:S04]  /*3310*/  IADD3 R33, P1, R33, 0x1, RZ ;  /* 0x0000000121217810 */ /* 0x000fc80007f3e0ff */
[----:B------:R-:W-:Y:S02]  /*3320*/  ISETP.GT.U32.AND P0, PT, R14, R35, PT ;  /* 0x000000230e00720c */ /* 0x000fe40003f04070 */
[----:B------:R-:W-:Y:S02]  /*3330*/  IADD3.X R28, RZ, R28, RZ, P1, !PT ;  /* 0x0000001cff1c7210 */ /* 0x000fe40000ffe4ff */
[----:B------:R-:W-:-:S13]  /*3340*/  ISETP.GT.AND.EX P0, PT, R15, RZ, PT, P0 ;  /* 0x000000ff0f00720c */ /* 0x000fda0003f04300 */
[----:B------:R-:W-:Y:S05]  /*3350*/  @P0 BRA `(.L_x_725) ;  /* 0xfffffff4006c0947 */ /* 0x000fea000383ffff */
.L_x_717:
[----:B------:R-:W-:Y:S05]  /*3360*/  BSYNC B0 ;  /* 0x0000000000007941 */ /* 0x000fea0003800000 */
.L_x_716:
[C---:B------:R-:W-:Y:S01]  /*3370*/  IMAD.SHL.U32 R5, R2.reuse, 0x10, RZ ;  /* 0x0000001002057824 */ /* 0x040fe200078e00ff */
[----:B------:R-:W-:Y:S01]  /*3380*/  ULDC UR5, c[0x0][0x23c] ;  /* 0x00008f0000057ab9 */ /* 0x000fe20000000800 */
[----:B------:R-:W-:Y:S01]  /*3390*/  SHF.L.U64.HI R4, R2, 0x4, R3 ;  /* 0x0000000402047819 */ /* 0x000fe20000010203 */
[----:B------:R-:W-:Y:S01]  /*33a0*/  USHF.R.S32.HI UR8, URZ, 0x2, UR5 ;  /* 0x000000023f087899 */ /* 0x000fe20008011405 */
[----:B------:R-:W5:Y:S01]  /*33b0*/  S2R R13, SR_TID.X ;  /* 0x00000000000d7919 */ /* 0x000f620000002100 */
[----:B------:R-:W-:Y:S01]  /*33c0*/  BAR.SYNC.DEFER_BLOCKING 0x0 ;  /* 0x0000000000007b1d */ /* 0x000fe20000010000 */
[----:B------:R-:W-:Y:S01]  /*33d0*/  IADD3 R8, P1, R5, 0x10, RZ ;  /* 0x0000001005087810 */ /* 0x000fe20007f3e0ff */
[----:B------:R-:W-:-:S03]  /*33e0*/  USHF.R.S32.HI UR5, URZ, 0x1f, UR8 ;  /* 0x0000001f3f057899 */ /* 0x000fc60008011408 */
[----:B------:R-:W-:Y:S01]  /*33f0*/  ISETP.LT.U32.AND P0, PT, R8, UR8, PT ;  /* 0x0000000808007c0c */ /* 0x000fe2000bf01070 */
[----:B------:R-:W-:Y:S01]  /*3400*/  IMAD.X R9, RZ, RZ, R4, P1 ;  /* 0x000000ffff097224 */ /* 0x000fe200008e0604 */
[----:B------:R-:W-:Y:S04]  /*3410*/  BSSY B0, `(.L_x_726) ;  /* 0x000001f000007945 */ /* 0x000fe80003800000 */
[----:B------:R-:W-:Y:S02]  /*3420*/  ISETP.LT.AND.EX P1, PT, R9, UR5, PT, P0 ;  /* 0x0000000509007c0c */ /* 0x000fe4000bf21300 */
[----:B------:R-:W-:Y:S02]  /*3430*/  IADD3 R5, P0, R26, R5, RZ ;  /* 0x000000051a057210 */ /* 0x000fe40007f1e0ff */
[----:B------:R-:W-:-:S02]  /*3440*/  SEL R8, R8, UR8, P1 ;  /* 0x0000000808087c07 */ /* 0x000fc40008800000 */
[----:B------:R-:W-:Y:S02]  /*3450*/  IADD3.X R11, R23, R4, RZ, P0, !PT ;  /* 0x00000004170b7210 */ /* 0x000fe400007fe4ff */
[----:B------:R-:W-:Y:S02]  /*3460*/  ISETP.GE.U32.AND P0, PT, R5, R8, PT ;  /* 0x000000080500720c */ /* 0x000fe40003f06070 */
[----:B------:R-:W-:Y:S02]  /*3470*/  SEL R4, R9, UR5, P1 ;  /* 0x0000000509047c07 */ /* 0x000fe40008800000 */
[----:B------:R-:W-:Y:S02]  /*3480*/  ISETP.NE.U32.AND P1, PT, R26, RZ, PT ;  /* 0x000000ff1a00720c */ /* 0x000fe40003f25070 */
[----:B------:R-:W-:-:S04]  /*3490*/  ISETP.GE.AND.EX P0, PT, R11, R4, PT, P0 ;  /* 0x000000040b00720c */ /* 0x000fc80003f06300 */
[----:B------:R-:W-:Y:S02]  /*34a0*/  ISETP.NE.OR.EX P0, PT, R23, RZ, P0, P1 ;  /* 0x000000ff1700720c */ /* 0x000fe40000705710 */
[----:B-----5:R-:W-:-:S11]  /*34b0*/  ISETP.GE.U32.AND P1, PT, R13, UR8, PT ;  /* 0x000000080d007c0c */ /* 0x020fd6000bf26070 */
[----:B------:R-:W-:Y:S05]  /*34c0*/  @P0 BRA `(.L_x_727) ;  /* 0x00000000004c0947 */ /* 0x000fea0003800000 */
[----:B------:R-:W-:Y:S02]  /*34d0*/  ULDC.64 UR6, c[0x0][0x230] ;  /* 0x00008c0000067ab9 */ /* 0x000fe40000000a00 */
[----:B------:R-:W-:-:S04]  /*34e0*/  ISETP.NE.U32.AND P0, PT, RZ, UR6, PT ;  /* 0x00000006ff007c0c */ /* 0x000fc8000bf05070 */
[----:B------:R-:W-:Y:S01]  /*34f0*/  ISETP.NE.AND.EX P0, PT, RZ, UR7, PT, P0 ;  /* 0x00000007ff007c0c */ /* 0x000fe2000bf05300 */
[----:B------:R-:W5:Y:S01]  /*3500*/  S2R R8, SR_TID.X ;  /* 0x0000000000087919 */ /* 0x000f620000002100 */
[----:B------:R-:W0:Y:S01]  /*3510*/  S2UR UR5, SR_CTAID.X ;  /* 0x00000000000579c3 */ /* 0x000e220000002500 */
[----:B------:R-:W-:-:S10]  /*3520*/  ULDC.64 UR6, c[0x0][0x218] ;  /* 0x0000860000067ab9 */ /* 0x000fd40000000a00 */
[----:B------:R-:W1:Y:S02]  /*3530*/  @P0 LDC.64 R4, c[0x0][0x230] ;  /* 0x00008c00ff040b82 */ /* 0x000e640000000a00 */
[----:B-1----:R-:W2:Y:S01]  /*3540*/  @P0 LDG.E R5, desc[UR10][R4.64] ;  /* 0x0000000a04050981 */ /* 0x002ea2000c1e1900 */
[----:B-----5:R-:W-:Y:S01]  /*3550*/  LEA R10, R8, UR4, 0x2 ;  /* 0x00000004080a7c11 */ /* 0x020fe2000f8e10ff */
[----:B0-----:R-:W-:-:S04]  /*3560*/  IMAD.WIDE.U32 R2, R25, UR5, R2 ;  /* 0x0000000519027c25 */ /* 0x001fc8000f8e0002 */
[----:B------:R-:W2:Y:S01]  /*3570*/  LDS R8, [R10] ;  /* 0x000000000a087984 */ /* 0x000ea20000000800 */
[----:B------:R-:W-:-:S04]  /*3580*/  IMAD R9, R24, UR5, RZ ;  /* 0x0000000518097c24 */ /* 0x000fc8000f8e02ff */
[----:B------:R-:W-:Y:S01]  /*3590*/  IMAD.IADD R3, R3, 0x1, R9 ;  /* 0x0000000103037824 */ /* 0x000fe200078e0209 */
[----:B--2---:R-:W-:Y:S02]  /*35a0*/  @P0 FMNMX.FTZ R8, R8, R5, PT ;  /* 0x0000000508080209 */ /* 0x004fe40003810000 */
[----:B------:R-:W-:-:S03]  /*35b0*/  LEA R4, P0, R2, UR6, 0x2 ;  /* 0x0000000602047c11 */ /* 0x000fc6000f8010ff */
[----:B------:R-:W-:Y:S01]  /*35c0*/  FMUL.FTZ R8, R8, 0.0078740157186985015869 ;  /* 0x3c01020408087820 */ /* 0x000fe20000410000 */
[----:B------:R-:W-:-:S04]  /*35d0*/  LEA.HI.X R5, R2, UR7, R3, 0x2, P0 ;  /* 0x0000000702057c11 */ /* 0x000fc800080f1403 */
[----:B------:R-:W-:-:S05]  /*35e0*/  FMNMX.FTZ R3, R8, 1.1920928955078125e-07, !PT ;  /* 0x3400000008037809 */ /* 0x000fca0007810000 */
[----:B------:R0:W-:Y:S02]  /*35f0*/  STG.E desc[UR10][R4.64], R3 ;  /* 0x0000000304007986 */ /* 0x0001e4000c10190a */
.L_x_727:
[----:B------:R-:W-:Y:S05]  /*3600*/  BSYNC B0 ;  /* 0x0000000000007941 */ /* 0x000fea0003800000 */
.L_x_726:
[----:B------:R-:W-:Y:S06]  /*3610*/  BAR.SYNC.DEFER_BLOCKING 0x0 ;  /* 0x0000000000007b1d */ /* 0x000fec0000010000 */
[----:B------:R-:W-:Y:S05]  /*3620*/  @P1 EXIT ;  /* 0x000000000000194d */ /* 0x000fea0003800000 */
[----:B------:R-:W5:Y:S01]  /*3630*/  S2UR UR9, SR_CTAID.X ;  /* 0x00000000000979c3 */ /* 0x000f620000002500 */
[----:B------:R-:W-:Y:S01]  /*3640*/  ULDC UR6, c[0x0][0x23c] ;  /* 0x00008f0000067ab9 */ /* 0x000fe20000000800 */
[----:B------:R-:W-:Y:S01]  /*3650*/  ULDC.64 UR4, c[0x0][0x210] ;  /* 0x0000840000047ab9 */ /* 0x000fe20000000a00 */
[----:B------:R-:W-:Y:S02]  /*3660*/  USHF.R.S32.HI UR7, URZ, 0x1f, UR6 ;  /* 0x0000001f3f077899 */ /* 0x000fe40008011406 */
[----:B-----5:R-:W-:Y:S02]  /*3670*/  UIMAD.WIDE.U32 UR4, UR9, UR6, UR4 ;  /* 0x00000006090472a5 */ /* 0x020fe4000f8e0004 */
[----:B0-----:R-:W-:Y:S01]  /*3680*/  IMAD R5, R24, UR9, RZ ;  /* 0x0000000918057c24 */ /* 0x001fe2000f8e02ff */
[----:B------:R-:W-:Y:S02]  /*3690*/  UIMAD UR6, UR7, UR9, URZ ;  /* 0x00000009070672a4 */ /* 0x000fe4000f8e023f */
[----:B------:R-:W-:-:S02]  /*36a0*/  IMAD.WIDE.U32 R2, R25, UR9, RZ ;  /* 0x0000000919027c25 */ /* 0x000fc4000f8e00ff */
[----:B------:R-:W-:Y:S02]  /*36b0*/  UIADD3 UR6, UR5, UR6, URZ ;  /* 0x0000000605067290 */ /* 0x000fe4000fffe03f */
[----:B------:R-:W-:Y:S01]  /*36c0*/  IMAD.IADD R12, R5, 0x1, R3 ;  /* 0x00000001050c7824 */ /* 0x000fe200078e0203 */
[----:B------:R-:W-:Y:S01]  /*36d0*/  MOV R4, UR4 ;  /* 0x0000000400047c02 */ /* 0x000fe20008000f00 */
[----:B------:R-:W-:Y:S02]  /*36e0*/  IMAD.U32 R5, RZ, RZ, UR5 ;  /* 0x00000005ff057e24 */ /* 0x000fe4000f8e00ff */
[----:B------:R-:W-:-:S07]  /*36f0*/  IMAD.U32 R5, RZ, RZ, UR6 ;  /* 0x00000006ff057e24 */ /* 0x000fce000f8e00ff */
.L_x_728:
[----:B-123--:R-:W-:Y:S01]  /*3700*/  IMAD.WIDE.U32 R16, R13, 0x8, R6 ;  /* 0x000000080d107825 */ /* 0x00efe200078e0006 */
[----:B------:R-:W0:Y:S04]  /*3710*/  LDC.64 R8, c[0x0][0x228] ;  /* 0x00008a00ff087b82 */ /* 0x000e280000000a00 */
[----:B------:R-:W2:Y:S04]  /*3720*/  LDG.E.64.CONSTANT R24, desc[UR10][R16.64] ;  /* 0x0000000a10187981 */ /* 0x000ea8000c1e9b00 */
[----:B------:R-:W1:Y:S01]  /*3730*/  LDC.64 R10, c[0x0][0x218] ;  /* 0x00008600ff0a7b82 */ /* 0x000e620000000a00 */
[----:B----4-:R-:W-:-:S04]  /*3740*/  SHF.R.U32.HI R18, RZ, 0x4, R13 ;  /* 0x00000004ff127819 */ /* 0x010fc8000001160d */
[----:B------:R-:W-:Y:S01]  /*3750*/  LOP3.LUT R19, R18, 0x3ffffff, RZ, 0xc0, !PT ;  /* 0x03ffffff12137812 */ /* 0x000fe200078ec0ff */
[----:B0-----:R-:W-:-:S03]  /*3760*/  IMAD.WIDE.U32 R14, R13, 0x8, R8 ;  /* 0x000000080d0e7825 */ /* 0x001fc600078e0008 */
[----:B------:R-:W-:-:S03]  /*3770*/  IADD3 R19, P0, R19, R2, RZ ;  /* 0x0000000213137210 */ /* 0x000fc60007f1e0ff */
[----:B------:R-:W3:Y:S01]  /*3780*/  LDG.E.64.CONSTANT R14, desc[UR10][R14.64] ;  /* 0x0000000a0e0e7981 */ /* 0x000ee2000c1e9b00 */
[----:B------:R-:W-:Y:S02]  /*3790*/  IADD3.X R20, RZ, R12, RZ, P0, !PT ;  /* 0x0000000cff147210 */ /* 0x000fe400007fe4ff */
[----:B-1----:R-:W-:-:S04]  /*37a0*/  LEA R18, P0, R19, R10, 0x2 ;  /* 0x0000000a13127211 */ /* 0x002fc800078010ff */
[----:B------:R-:W-:-:S05]  /*37b0*/  LEA.HI.X R19, R19, R11, R20, 0x2, P0 ;  /* 0x0000000b13137211 */ /* 0x000fca00000f1414 */
[----:B------:R3:W4:Y:S01]  /*37c0*/  LDG.E R18, desc[UR10][R18.64] ;  /* 0x0000000a12127981 */ /* 0x000722000c1e1900 */
[C---:B--2---:R-:W-:Y:S01]  /*37d0*/  IMAD.U32 R17, R24.reuse, 0x10000, RZ ;  /* 0x0001000018117824 */ /* 0x044fe200078e00ff */
[----:B------:R-:W-:-:S03]  /*37e0*/  PRMT R16, R24, 0x7632, R16 ;  /* 0x0000763218107816 */ /* 0x000fc60000000010 */
[----:B------:R-:W-:Y:S01]  /*37f0*/  FMUL.FTZ R20, R0, R17 ;  /* 0x0000001100147220 */ /* 0x000fe20000410000 */
[----:B------:R-:W-:-:S04]  /*3800*/  IMAD.U32 R17, R25, 0x10000, RZ ;  /* 0x0001000019117824 */ /* 0x000fc800078e00ff */
[----:B------:R-:W-:Y:S01]  /*3810*/  FMUL.FTZ R23, R0, R17 ;  /* 0x0000001100177220 */ /* 0x000fe20000410000 */
[----:B------:R-:W-:Y:S01]  /*3820*/  SHF.L.U32 R17, R16, 0x10, RZ ;  /* 0x0000001010117819 */ /* 0x000fe200000006ff */
[----:B------:R-:W0:Y:S01]  /*3830*/  F2F.BF16.F32 R20, R20 ;  /* 0x0000001400147304 */ /* 0x000e220000202000 */
[----:B------:R-:W-:-:S03]  /*3840*/  PRMT R16, R25, 0x7632, R16 ;  /* 0x0000763219107816 */ /* 0x000fc60000000010 */
[----:B------:R-:W-:Y:S02]  /*3850*/  FMUL.FTZ R21, R0, R17 ;  /* 0x0000001100157220 */ /* 0x000fe40000410000 */
[----:B------:R-:W-:Y:S02]  /*3860*/  IMAD.U32 R17, R16, 0x10000, RZ ;  /* 0x0001000010117824 */ /* 0x000fe400078e00ff */
[----:B------:R-:W1:Y:S02]  /*3870*/  F2F.BF16.F32 R23, R23 ;  /* 0x0000001700177304 */ /* 0x000e640000202000 */
[----:B------:R-:W-:Y:S01]  /*3880*/  FMUL.FTZ R17, R0, R17 ;  /* 0x0000001100117220 */ /* 0x000fe20000410000 */
[----:B---3--:R-:W-:-:S05]  /*3890*/  IMAD.U32 R19, R14, 0x10000, RZ ;  /* 0x000100000e137824 */ /* 0x008fca00078e00ff */
[----:B------:R-:W2:Y:S01]  /*38a0*/  F2F.BF16.F32 R21, R21 ;  /* 0x0000001500157304 */ /* 0x000ea20000202000 */
[----:B------:R-:W-:Y:S01]  /*38b0*/  PRMT R14, R14, 0x7632, R14 ;  /* 0x000076320e0e7816 */ /* 0x000fe2000000000e */
[----:B------:R-:W-:Y:S01]  /*38c0*/  IMAD.U32 R16, R15, 0x10000, RZ ;  /* 0x000100000f107824 */ /* 0x000fe200078e00ff */
[----:B0-----:R-:W-:Y:S02]  /*38d0*/  SHF.L.U32 R20, R20, 0x10, RZ ;  /* 0x0000001014147819 */ /* 0x001fe400000006ff */
[----:B------:R-:W-:Y:S01]  /*38e0*/  SHF.L.U32 R14, R14, 0x10, RZ ;  /* 0x000000100e0e7819 */ /* 0x000fe200000006ff */
[----:B-1----:R-:W-:Y:S02]  /*38f0*/  IMAD.U32 R23, R23, 0x10000, RZ ;  /* 0x0001000017177824 */ /* 0x002fe400078e00ff */
[----:B------:R-:W0:Y:S01]  /*3900*/  F2F.BF16.F32 R17, R17 ;  /* 0x0000001100117304 */ /* 0x000e220000202000 */
[----:B------:R-:W-:Y:S01]  /*3910*/  PRMT R15, R15, 0x7632, R15 ;  /* 0x000076320f0f7816 */ /* 0x000fe2000000000f */
[----:B------:R-:W-:Y:S01]  /*3920*/  FMUL.FTZ R19, R20, R19 ;  /* 0x0000001314137220 */ /* 0x000fe20000410000 */
[----:B------:R-:W-:-:S03]  /*3930*/  FMUL.FTZ R16, R23, R16 ;  /* 0x0000001017107220 */ /* 0x000fc60000410000 */
[----:B------:R-:W-:Y:S02]  /*3940*/  IMAD.U32 R20, R15, 0x10000, RZ ;  /* 0x000100000f147824 */ /* 0x000fe400078e00ff */
[----:B--2---:R-:W-:Y:S01]  /*3950*/  IMAD.U32 R21, R21, 0x10000, RZ ;  /* 0x0001000015157824 */ /* 0x004fe200078e00ff */
[----:B------:R-:W1:Y:S03]  /*3960*/  F2F.BF16.F32 R19, R19 ;  /* 0x0000001300137304 */ /* 0x000e660000202000 */
[----:B------:R-:W-:Y:S01]  /*3970*/  FMUL.FTZ R14, R21, R14 ;  /* 0x0000000e150e7220 */ /* 0x000fe20000410000 */
[----:B0-----:R-:W-:-:S04]  /*3980*/  SHF.L.U32 R17, R17, 0x10, RZ ;  /* 0x0000001011117819 */ /* 0x001fc800000006ff */
[----:B----4-:R-:W0:Y:S01]  /*3990*/  MUFU.RCP R18, R18 ;  /* 0x0000001200127308 */ /* 0x010e220000001000 */
[----:B------:R-:W-:Y:S01]  /*39a0*/  FMUL.FTZ R21, R17, R20 ;  /* 0x0000001411157220 */ /* 0x000fe20000410000 */
[----:B-1----:R-:W-:-:S06]  /*39b0*/  IMAD.U32 R19, R19, 0x10000, RZ ;  /* 0x0001000013137824 */ /* 0x002fcc00078e00ff */
[----:B------:R-:W1:Y:S08]  /*39c0*/  F2F.BF16.F32 R14, R14 ;  /* 0x0000000e000e7304 */ /* 0x000e700000202000 */
[----:B------:R-:W2:Y:S01]  /*39d0*/  F2F.BF16.F32 R16, R16 ;  /* 0x0000001000107304 */ /* 0x000ea20000202000 */
[----:B0-----:R-:W-:Y:S01]  /*39e0*/  FMUL.FTZ R19, R18, R19 ;  /* 0x0000001312137220 */ /* 0x001fe20000410000 */
[----:B-1----:R-:W-:-:S06]  /*39f0*/  SHF.L.U32 R15, R14, 0x10, RZ ;  /* 0x000000100e0f7819 */ /* 0x002fcc00000006ff */
[----:B------:R-:W0:Y:S01]  /*3a00*/  F2F.BF16.F32 R21, R21 ;  /* 0x0000001500157304 */ /* 0x000e220000202000 */
[----:B--2---:R-:W-:Y:S02]  /*3a10*/  IMAD.U32 R17, R16, 0x10000, RZ ;  /* 0x0001000010117824 */ /* 0x004fe400078e00ff */
[----:B------:R-:W-:-:S05]  /*3a20*/  FMUL.FTZ R16, R18, R15 ;  /* 0x0000000f12107220 */ /* 0x000fca0000410000 */
[----:B------:R-:W-:Y:S01]  /*3a30*/  F2I.S8.NTZ R19, R19 ;  /* 0x0000001300137305 */ /* 0x000fe20000202100 */
[----:B------:R-:W-:Y:S01]  /*3a40*/  FMUL.FTZ R20, R18, R17 ;  /* 0x0000001112147220 */ /* 0x000fe20000410000 */
[----:B------:R-:W-:Y:S02]  /*3a50*/  IMAD.IADD R17, R22, 0x1, R13 ;  /* 0x0000000116117824 */ /* 0x000fe400078e020d */
[----:B0-----:R-:W-:-:S04]  /*3a60*/  IMAD.U32 R15, R21, 0x10000, RZ ;  /* 0x00010000150f7824 */ /* 0x001fc800078e00ff */
[----:B------:R-:W0:Y:S01]  /*3a70*/  F2I.S8.NTZ R16, R16 ;  /* 0x0000001000107305 */ /* 0x000e220000202100 */
[----:B------:R-:W-:Y:S01]  /*3a80*/  ISETP.GE.U32.AND P0, PT, R17, UR8, PT ;  /* 0x0000000811007c0c */ /* 0x000fe2000bf06070 */
[----:B------:R-:W-:-:S06]  /*3a90*/  FMUL.FTZ R18, R18, R15 ;  /* 0x0000000f12127220 */ /* 0x000fcc0000410000 */
        /* <DEDUP_REMOVED lines=8> */
[----:B0-----:R-:W-:-:S05]  /*3b20*/  IMAD.WIDE.U32 R18, R17, 0x8, R6 ;  /* 0x0000000811127825 */ /* 0x001fca00078e0006 */
[----:B------:R-:W2:Y:S01]  /*3b30*/  LDG.E.64.CONSTANT R24, desc[UR10][R18.64] ;  /* 0x0000000a12187981 */ /* 0x000ea2000c1e9b00 */
[----:B------:R-:W-:Y:S01]  /*3b40*/  SHF.R.U32.HI R13, RZ, 0x4, R17 ;  /* 0x00000004ff0d7819 */ /* 0x000fe20000011611 */
[----:B------:R-:W-:-:S03]  /*3b50*/  IMAD.WIDE.U32 R14, R17, 0x8, R8 ;  /* 0x00000008110e7825 */ /* 0x000fc600078e0008 */
[----:B------:R-:W-:-:S03]  /*3b60*/  LOP3.LUT R13, R13, 0x3ffffff, RZ, 0xc0, !PT ;  /* 0x03ffffff0d0d7812 */ /* 0x000fc600078ec0ff */
[----:B------:R-:W3:Y:S01]  /*3b70*/  LDG.E.64.CONSTANT R14, desc[UR10][R14.64] ;  /* 0x0000000a0e0e7981 */ /* 0x000ee2000c1e9b00 */
[----:B------:R-:W-:-:S04]  /*3b80*/  IADD3 R13, P0, R13, R2, RZ ;  /* 0x000000020d0d7210 */ /* 0x000fc80007f1e0ff */
[----:B------:R-:W-:Y:S02]  /*3b90*/  IADD3.X R16, RZ, R12, RZ, P0, !PT ;  /* 0x0000000cff107210 */ /* 0x000fe400007fe4ff */
[----:B------:R-:W-:-:S04]  /*3ba0*/  LEA R20, P0, R13, R10, 0x2 ;  /* 0x0000000a0d147211 */ /* 0x000fc800078010ff */
[----:B------:R-:W-:-:S05]  /*3bb0*/  LEA.HI.X R21, R13, R11, R16, 0x2, P0 ;  /* 0x0000000b0d157211 */ /* 0x000fca00000f1410 */
[----:B------:R0:W4:Y:S01]  /*3bc0*/  LDG.E R20, desc[UR10][R20.64] ;  /* 0x0000000a14147981 */ /* 0x000122000c1e1900 */
[----:B--2---:R-:W-:Y:S02]  /*3bd0*/  IMAD.U32 R13, R24, 0x10000, RZ ;  /* 0x00010000180d7824 */ /* 0x004fe400078e00ff */
[----:B------:R-:W-:Y:S02]  /*3be0*/  IMAD.U32 R19, R25, 0x10000, RZ ;  /* 0x0001000019137824 */ /* 0x000fe400078e00ff */
[----:B------:R-:W-:Y:S01]  /*3bf0*/  FMUL.FTZ R16, R0, R13 ;  /* 0x0000000d00107220 */ /* 0x000fe20000410000 */
[----:B------:R-:W-:Y:S01]  /*3c00*/  PRMT R13, R24, 0x7632, R13 ;  /* 0x00007632180d7816 */ /* 0x000fe2000000000d */
[----:B------:R-:W-:Y:S01]  /*3c10*/  FMUL.FTZ R23, R0, R19 ;  /* 0x0000001300177220 */ /* 0x000fe20000410000 */
[----:B---3--:R-:W-:Y:S02]  /*3c20*/  IMAD.U32 R24, R15, 0x10000, RZ ;  /* 0x000100000f187824 */ /* 0x008fe400078e00ff */
[----:B------:R-:W-:Y:S01]  /*3c30*/  SHF.L.U32 R19, R13, 0x10, RZ ;  /* 0x000000100d137819 */ /* 0x000fe200000006ff */
[----:B------:R-:W1:Y:S01]  /*3c40*/  F2F.BF16.F32 R16, R16 ;  /* 0x0000001000107304 */ /* 0x000e620000202000 */
[----:B------:R-:W-:-:S02]  /*3c50*/  PRMT R13, R25, 0x7632, R13 ;  /* 0x00007632190d7816 */ /* 0x000fc4000000000d */
[----:B------:R-:W-:Y:S01]  /*3c60*/  PRMT R15, R15, 0x7632, R15 ;  /* 0x000076320f0f7816 */ /* 0x000fe2000000000f */
[----:B------:R-:W-:Y:S01]  /*3c70*/  FMUL.FTZ R18, R0, R19 ;  /* 0x0000001300127220 */ /* 0x000fe20000410000 */
[C---:B------:R-:W-:Y:S01]  /*3c80*/  IMAD.U32 R19, R14.reuse, 0x10000, RZ ;  /* 0x000100000e137824 */ /* 0x040fe200078e00ff */
[----:B------:R-:W-:Y:S01]  /*3c90*/  PRMT R14, R14, 0x7632, R14 ;  /* 0x000076320e0e7816 */ /* 0x000fe2000000000e */
[----:B------:R-:W-:Y:S01]  /*3ca0*/  IMAD.U32 R13, R13, 0x10000, RZ ;  /* 0x000100000d0d7824 */ /* 0x000fe200078e00ff */
[----:B------:R-:W2:Y:S03]  /*3cb0*/  F2F.BF16.F32 R23, R23 ;  /* 0x0000001700177304 */ /* 0x000ea60000202000 */
[----:B0-----:R-:W-:Y:S01]  /*3cc0*/  FMUL.FTZ R21, R0, R13 ;  /* 0x0000000d00157220 */ /* 0x001fe20000410000 */
[----:B------:R-:W-:Y:S01]  /*3cd0*/  SHF.L.U32 R13, R14, 0x10, RZ ;  /* 0x000000100e0d7819 */ /* 0x000fe200000006ff */
[----:B------:R-:W-:Y:S01]  /*3ce0*/  IMAD.U32 R14, R15, 0x10000, RZ ;  /* 0x000100000f0e7824 */ /* 0x000fe200078e00ff */
[----:B-1----:R-:W-:-:S02]  /*3cf0*/  SHF.L.U32 R16, R16, 0x10, RZ ;  /* 0x0000001010107819 */ /* 0x002fc400000006ff */
[----:B------:R-:W0:Y:S03]  /*3d00*/  F2F.BF16.F32 R18, R18 ;  /* 0x0000001200127304 */ /* 0x000e260000202000 */
[----:B------:R-:W-:Y:S01]  /*3d10*/  FMUL.FTZ R16, R16, R19 ;  /* 0x0000001310107220 */ /* 0x000fe20000410000 */
[----:B--2---:R-:W-:-:S04]  /*3d20*/  IMAD.U32 R23, R23, 0x10000, RZ ;  /* 0x0001000017177824 */ /* 0x004fc800078e00ff */
[----:B------:R-:W1:Y:S01]  /*3d30*/  F2F.BF16.F32 R21, R21 ;  /* 0x0000001500157304 */ /* 0x000e620000202000 */
[----:B------:R-:W-:Y:S01]  /*3d40*/  FMUL.FTZ R23, R23, R24 ;  /* 0x0000001817177220 */ /* 0x000fe20000410000 */
[----:B0-----:R-:W-:-:S06]  /*3d50*/  IMAD.U32 R18, R18, 0x10000, RZ ;  /* 0x0001000012127824 */ /* 0x001fcc00078e00ff */
[----:B------:R-:W0:Y:S01]  /*3d60*/  F2F.BF16.F32 R16, R16 ;  /* 0x0000001000107304 */ /* 0x000e220000202000 */
[----:B------:R-:W-:Y:S01]  /*3d70*/  FMUL.FTZ R18, R18, R13 ;  /* 0x0000000d12127220 */ /* 0x000fe20000410000 */
[----:B-1----:R-:W-:-:S06]  /*3d80*/  SHF.L.U32 R21, R21, 0x10, RZ ;  /* 0x0000001015157819 */ /* 0x002fcc00000006ff */
[----:B----4-:R-:W1:Y:S01]  /*3d90*/  MUFU.RCP R20, R20 ;  /* 0x0000001400147308 */ /* 0x010e620000001000 */
[----:B------:R-:W-:Y:S01]  /*3da0*/  FMUL.FTZ R21, R21, R14 ;  /* 0x0000000e15157220 */ /* 0x000fe20000410000 */
[----:B0-----:R-:W-:-:S06]  /*3db0*/  IMAD.U32 R13, R16, 0x10000, RZ ;  /* 0x00010000100d7824 */ /* 0x001fcc00078e00ff */
[----:B------:R-:W0:Y:S08]  /*3dc0*/  F2F.BF16.F32 R18, R18 ;  /* 0x0000001200127304 */ /* 0x000e300000202000 */
[----:B------:R-:W2:Y:S01]  /*3dd0*/  F2F.BF16.F32 R23, R23 ;  /* 0x0000001700177304 */ /* 0x000ea20000202000 */
[----:B-1----:R-:W-:Y:S01]  /*3de0*/  FMUL.FTZ R14, R20, R13 ;  /* 0x0000000d140e7220 */ /* 0x002fe20000410000 */
[----:B0-----:R-:W-:-:S06]  /*3df0*/  SHF.L.U32 R13, R18, 0x10, RZ ;  /* 0x00000010120d7819 */ /* 0x001fcc00000006ff */
[----:B------:R-:W0:Y:S01]  /*3e00*/  F2F.BF16.F32 R21, R21 ;  /* 0x0000001500157304 */ /* 0x000e220000202000 */
[----:B------:R-:W-:Y:S01]  /*3e10*/  FMUL.FTZ R16, R20, R13 ;  /* 0x0000000d14107220 */ /* 0x000fe20000410000 */
[----:B--2---:R-:W-:-:S06]  /*3e20*/  IMAD.U32 R23, R23, 0x10000, RZ ;  /* 0x0001000017177824 */ /* 0x004fcc00078e00ff */
        /* <DEDUP_REMOVED lines=8> */
[C---:B------:R-:W-:Y:S02]  /*3eb0*/  IMAD.IADD R13, R17.reuse, 0x1, R22 ;  /* 0x00000001110d7824 */ /* 0x040fe400078e0216 */
[----:B------:R-:W-:-:S03]  /*3ec0*/  IMAD.WIDE.U32 R14, R17, 0x4, R4 ;  /* 0x00000004110e7825 */ /* 0x000fc600078e0004 */
[----:B------:R-:W-:Y:S02]  /*3ed0*/  ISETP.GE.U32.AND P0, PT, R13, UR8, PT ;  /* 0x000000080d007c0c */ /* 0x000fe4000bf06070 */
[----:B-1----:R-:W-:-:S04]  /*3ee0*/  PRMT R19, R23, 0x7054, R18 ;  /* 0x0000705417137816 */ /* 0x002fc80000000012 */
[----:B0-----:R-:W-:-:S05]  /*3ef0*/  PRMT R19, R20, 0x654, R19 ;  /* 0x0000065414137816 */ /* 0x001fca0000000013 */
[----:B------:R0:W-:Y:S02]  /*3f00*/  STG.E desc[UR10][R14.64], R19 ;  /* 0x000000130e007986 */ /* 0x0001e4000c10190a */
[----:B------:R-:W-:Y:S05]  /*3f10*/  @P0 EXIT ;  /* 0x000000000000094d */ /* 0x000fea0003800000 */
[----:B------:R-:W-:-:S05]  /*3f20*/  IMAD.WIDE.U32 R16, R13, 0x8, R6 ;  /* 0x000000080d107825 */ /* 0x000fca00078e0006 */
[----:B------:R-:W2:Y:S01]  /*3f30*/  LDG.E.64.CONSTANT R24, desc[UR10][R16.64] ;  /* 0x0000000a10187981 */ /* 0x000ea2000c1e9b00 */
[----:B0-----:R-:W-:Y:S01]  /*3f40*/  IMAD.WIDE.U32 R14, R13, 0x8, R8 ;  /* 0x000000080d0e7825 */ /* 0x001fe200078e0008 */
[----:B------:R-:W-:-:S04]  /*3f50*/  SHF.R.U32.HI R18, RZ, 0x4, R13 ;  /* 0x00000004ff127819 */ /* 0x000fc8000001160d */
[----:B------:R-:W-:Y:S01]  /*3f60*/  LOP3.LUT R19, R18, 0x3ffffff, RZ, 0xc0, !PT ;  /* 0x03ffffff12137812 */ /* 0x000fe200078ec0ff */
[----:B------:R-:W3:Y:S03]  /*3f70*/  LDG.E.64.CONSTANT R14, desc[UR10][R14.64] ;  /* 0x0000000a0e0e7981 */ /* 0x000ee6000c1e9b00 */
[----:B------:R-:W-:-:S04]  /*3f80*/  IADD3 R19, P0, R19, R2, RZ ;  /* 0x0000000213137210 */ /* 0x000fc80007f1e0ff */
[----:B------:R-:W-:Y:S02]  /*3f90*/  IADD3.X R20, RZ, R12, RZ, P0, !PT ;  /* 0x0000000cff147210 */ /* 0x000fe400007fe4ff */
[----:B------:R-:W-:-:S04]  /*3fa0*/  LEA R18, P0, R19, R10, 0x2 ;  /* 0x0000000a13127211 */ /* 0x000fc800078010ff */
[----:B------:R-:W-:-:S05]  /*3fb0*/  LEA.HI.X R19, R19, R11, R20, 0x2, P0 ;  /* 0x0000000b13137211 */ /* 0x000fca00000f1414 */
[----:B------:R0:W4:Y:S01]  /*3fc0*/  LDG.E R18, desc[UR10][R18.64] ;  /* 0x0000000a12127981 */ /* 0x000122000c1e1900 */
[C---:B--2---:R-:W-:Y:S01]  /*3fd0*/  IMAD.U32 R17, R25.reuse, 0x10000, RZ ;  /* 0x0001000019117824 */ /* 0x044fe200078e00ff */
[C---:B------:R-:W-:Y:S01]  /*3fe0*/  PRMT R16, R24.reuse, 0x7632, R16 ;  /* 0x0000763218107816 */ /* 0x040fe20000000010 */
[----:B------:R-:W-:Y:S02]  /*3ff0*/  IMAD.U32 R21, R24, 0x10000, RZ ;  /* 0x0001000018157824 */ /* 0x000fe400078e00ff */
[----:B------:R-:W-:Y:S01]  /*4000*/  FMUL.FTZ R23, R0, R17 ;  /* 0x0000001100177220 */ /* 0x000fe20000410000 */
[----:B------:R-:W-:Y:S01]  /*4010*/  SHF.L.U32 R17, R16, 0x10, RZ ;  /* 0x0000001010117819 */ /* 0x000fe200000006ff */
[C---:B------:R-:W-:Y:S01]  /*4020*/  FMUL.FTZ R21, R0.reuse, R21 ;  /* 0x0000001500157220 */ /* 0x040fe20000410000 */
[----:B------:R-:W-:Y:S01]  /*4030*/  PRMT R16, R25, 0x7632, R16 ;  /* 0x0000763219107816 */ /* 0x000fe20000000010 */
[C---:B---3--:R-:W-:Y:S01]  /*4040*/  IMAD.U32 R24, R15.reuse, 0x10000, RZ ;  /* 0x000100000f187824 */ /* 0x048fe200078e00ff */
[----:B------:R-:W-:Y:S01]  /*4050*/  PRMT R15, R15, 0x7632, R15 ;  /* 0x000076320f0f7816 */ /* 0x000fe2000000000f */
[----:B------:R-:W-:Y:S01]  /*4060*/  FMUL.FTZ R20, R0, R17 ;  /* 0x0000001100147220 */ /* 0x000fe20000410000 */
[----:B------:R-:W1:Y:S01]  /*4070*/  F2F.BF16.F32 R23, R23 ;  /* 0x0000001700177304 */ /* 0x000e620000202000 */
[----:B------:R-:W-:-:S02]  /*4080*/  IMAD.U32 R17, R16, 0x10000, RZ ;  /* 0x0001000010117824 */ /* 0x000fc400078e00ff */
[C---:B------:R-:W-:Y:S01]  /*4090*/  IMAD.U32 R16, R14.reuse, 0x10000, RZ ;  /* 0x000100000e107824 */ /* 0x040fe200078e00ff */
[----:B------:R-:W-:Y:S01]  /*40a0*/  PRMT R14, R14, 0x7632, R14 ;  /* 0x000076320e0e7816 */ /* 0x000fe2000000000e */
[----:B0-----:R-:W-:-:S03]  /*40b0*/  FMUL.FTZ R19, R0, R17 ;  /* 0x0000001100137220 */ /* 0x001fc60000410000 */
[----:B------:R-:W0:Y:S01]  /*40c0*/  F2F.BF16.F32 R21, R21 ;  /* 0x0000001500157304 */ /* 0x000e220000202000 */
[----:B------:R-:W-:Y:S01]  /*40d0*/  SHF.L.U32 R17, R14, 0x10, RZ ;  /* 0x000000100e117819 */ /* 0x000fe200000006ff */
[----:B------:R-:W-:Y:S02]  /*40e0*/  IMAD.U32 R14, R15, 0x10000, RZ ;  /* 0x000100000f0e7824 */ /* 0x000fe400078e00ff */
[----:B-1----:R-:W-:-:S04]  /*40f0*/  IMAD.U32 R23, R23, 0x10000, RZ ;  /* 0x0001000017177824 */ /* 0x002fc800078e00ff */
[----:B------:R-:W1:Y:S01]  /*4100*/  F2F.BF16.F32 R20, R20 ;  /* 0x0000001400147304 */ /* 0x000e620000202000 */
[----:B------:R-:W-:Y:S01]  /*4110*/  FMUL.FTZ R23, R23, R24 ;  /* 0x0000001817177220 */ /* 0x000fe20000410000 */
[----:B0-----:R-:W-:-:S06]  /*4120*/  SHF.L.U32 R21, R21, 0x10, RZ ;  /* 0x0000001015157819 */ /* 0x001fcc00000006ff */
[----:B------:R-:W0:Y:S01]  /*4130*/  F2F.BF16.F32 R19, R19 ;  /* 0x0000001300137304 */ /* 0x000e220000202000 */
[----:B------:R-:W-:Y:S01]  /*4140*/  FMUL.FTZ R16, R21, R16 ;  /* 0x0000001015107220 */ /* 0x000fe20000410000 */
[----:B-1----:R-:W-:-:S06]  /*4150*/  IMAD.U32 R20, R20, 0x10000, RZ ;  /* 0x0001000014147824 */ /* 0x002fcc00078e00ff */
[----:B----4-:R-:W-:Y:S01]  /*4160*/  MUFU.RCP R18, R18 ;  /* 0x0000001200127308 */ /* 0x010fe20000001000 */
[----:B------:R-:W-:Y:S01]  /*4170*/  FMUL.FTZ R17, R20, R17 ;  /* 0x0000001114117220 */ /* 0x000fe20000410000 */
[----:B0-----:R-:W-:-:S06]  /*4180*/  SHF.L.U32 R19, R19, 0x10, RZ ;  /* 0x0000001013137819 */ /* 0x001fcc00000006ff */
[----:B------:R-:W0:Y:S01]  /*4190*/  F2F.BF16.F32 R16, R16 ;  /* 0x0000001000107304 */ /* 0x000e220000202000 */
[----:B------:R-:W-:-:S07]  /*41a0*/  FMUL.FTZ R20, R19, R14 ;  /* 0x0000000e13147220 */ /* 0x000fce0000410000 */
[----:B------:R-:W1:Y:S01]  /*41b0*/  F2F.BF16.F32 R17, R17 ;  /* 0x0000001100117304 */ /* 0x000e620000202000 */
[----:B0-----:R-:W-:-:S07]  /*41c0*/  IMAD.U32 R15, R16, 0x10000, RZ ;  /* 0x00010000100f7824 */ /* 0x001fce00078e00ff */
[----:B------:R-:W0:Y:S01]  /*41d0*/  F2F.BF16.F32 R23, R23 ;  /* 0x0000001700177304 */ /* 0x000e220000202000 */
[----:B------:R-:W-:Y:S01]  /*41e0*/  FMUL.FTZ R15, R18, R15 ;  /* 0x0000000f120f7220 */ /* 0x000fe20000410000 */
[----:B-1----:R-:W-:-:S06]  /*41f0*/  SHF.L.U32 R19, R17, 0x10, RZ ;  /* 0x0000001011137819 */ /* 0x002fcc00000006ff */
        /* <DEDUP_REMOVED lines=15> */
[----:B------:R-:W-:Y:S01]  /*42f0*/  ISETP.GE.U32.AND P0, PT, R13, UR8, PT ;  /* 0x000000080d007c0c */ /* 0x000fe2000bf06070 */
[----:B------:R0:W-:-:S12]  /*4300*/  STG.E desc[UR10][R14.64], R21 ;  /* 0x000000150e007986 */ /* 0x0001d8000c10190a */
[----:B------:R-:W-:Y:S05]  /*4310*/  @P0 EXIT ;  /* 0x000000000000094d */ /* 0x000fea0003800000 */
[----:B0-----:R-:W-:-:S06]  /*4320*/  IMAD.WIDE.U32 R14, R13, 0x8, R6 ;  /* 0x000000080d0e7825 */ /* 0x001fcc00078e0006 */
[----:B------:R-:W2:Y:S01]  /*4330*/  LDG.E.64.CONSTANT R14, desc[UR10][R14.64] ;  /* 0x0000000a0e0e7981 */ /* 0x000ea2000c1e9b00 */
[----:B------:R-:W-:Y:S01]  /*4340*/  IMAD.WIDE.U32 R8, R13, 0x8, R8 ;  /* 0x000000080d087825 */ /* 0x000fe200078e0008 */
[----:B------:R-:W-:-:S04]  /*4350*/  SHF.R.U32.HI R16, RZ, 0x4, R13 ;  /* 0x00000004ff107819 */ /* 0x000fc8000001160d */
[----:B------:R-:W-:Y:S01]  /*4360*/  LOP3.LUT R17, R16, 0x3ffffff, RZ, 0xc0, !PT ;  /* 0x03ffffff10117812 */ /* 0x000fe200078ec0ff */
[----:B------:R-:W3:Y:S03]  /*4370*/  LDG.E.64.CONSTANT R8, desc[UR10][R8.64] ;  /* 0x0000000a08087981 */ /* 0x000ee6000c1e9b00 */
[----:B------:R-:W-:-:S04]  /*4380*/  IADD3 R17, P0, R17, R2, RZ ;  /* 0x0000000211117210 */ /* 0x000fc80007f1e0ff */
[----:B------:R-:W-:Y:S02]  /*4390*/  LEA R10, P1, R17, R10, 0x2 ;  /* 0x0000000a110a7211 */ /* 0x000fe400078210ff */
[----:B------:R-:W-:-:S04]  /*43a0*/  IADD3.X R16, RZ, R12, RZ, P0, !PT ;  /* 0x0000000cff107210 */ /* 0x000fc800007fe4ff */
[----:B------:R-:W-:-:S05]  /*43b0*/  LEA.HI.X R11, R17, R11, R16, 0x2, P1 ;  /* 0x0000000b110b7211 */ /* 0x000fca00008f1410 */
[----:B------:R3:W4:Y:S01]  /*43c0*/  LDG.E R10, desc[UR10][R10.64] ;  /* 0x0000000a0a0a7981 */ /* 0x000722000c1e1900 */
[C---:B--2---:R-:W-:Y:S01]  /*43d0*/  IMAD.U32 R17, R14.reuse, 0x10000, RZ ;  /* 0x000100000e117824 */ /* 0x044fe200078e00ff */
[----:B------:R-:W-:-:S03]  /*43e0*/  PRMT R14, R14, 0x7632, R14 ;  /* 0x000076320e0e7816 */ /* 0x000fc6000000000e */
[----:B------:R-:W-:Y:S01]  /*43f0*/  FMUL.FTZ R16, R0, R17 ;  /* 0x0000001100107220 */ /* 0x000fe20000410000 */
[----:B------:R-:W-:-:S04]  /*4400*/  IMAD.U32 R17, R15, 0x10000, RZ ;  /* 0x000100000f117824 */ /* 0x000fc800078e00ff */
[----:B------:R-:W-:Y:S01]  /*4410*/  FMUL.FTZ R18, R0, R17 ;  /* 0x0000001100127220 */ /* 0x000fe20000410000 */
[----:B------:R-:W-:Y:S02]  /*4420*/  SHF.L.U32 R17, R14, 0x10, RZ ;  /* 0x000000100e117819 */ /* 0x000fe400000006ff */
[----:B------:R-:W-:-:S03]  /*4430*/  PRMT R15, R15, 0x7632, R15 ;  /* 0x000076320f0f7816 */ /* 0x000fc6000000000f */
[C---:B------:R-:W-:Y:S02]  /*4440*/  FMUL.FTZ R17, R0.reuse, R17 ;  /* 0x0000001100117220 */ /* 0x040fe40000410000 */
[----:B------:R-:W-:Y:S01]  /*4450*/  IMAD.U32 R15, R15, 0x10000, RZ ;  /* 0x000100000f0f7824 */ /* 0x000fe200078e00ff */
[----:B------:R-:W0:Y:S03]  /*4460*/  F2F.BF16.F32 R16, R16 ;  /* 0x0000001000107304 */ /* 0x000e260000202000 */
[----:B------:R-:W-:-:S05]  /*4470*/  FMUL.FTZ R14, R0, R15 ;  /* 0x0000000f000e7220 */ /* 0x000fca0000410000 */
[----:B------:R-:W1:Y:S01]  /*4480*/  F2F.BF16.F32 R17, R17 ;  /* 0x0000001100117304 */ /* 0x000e620000202000 */
[C---:B---3--:R-:W-:Y:S01]  /*4490*/  IMAD.U32 R11, R8.reuse, 0x10000, RZ ;  /* 0x00010000080b7824 */ /* 0x048fe200078e00ff */
[----:B------:R-:W-:-:S06]  /*44a0*/  PRMT R8, R8, 0x7632, R8 ;  /* 0x0000763208087816 */ /* 0x000fcc0000000008 */
[----:B------:R-:W2:Y:S01]  /*44b0*/  F2F.BF16.F32 R18, R18 ;  /* 0x0000001200127304 */ /* 0x000ea20000202000 */
[----:B------:R-:W-:-:S07]  /*44c0*/  SHF.L.U32 R8, R8, 0x10, RZ ;  /* 0x0000001008087819 */ /* 0x000fce00000006ff */
[----:B------:R-:W3:Y:S01]  /*44d0*/  F2F.BF16.F32 R14, R14 ;  /* 0x0000000e000e7304 */ /* 0x000ee20000202000 */
[----:B0-----:R-:W-:Y:S01]  /*44e0*/  SHF.L.U32 R16, R16, 0x10, RZ ;  /* 0x0000001010107819 */ /* 0x001fe200000006ff */
[----:B-1----:R-:W-:Y:S02]  /*44f0*/  IMAD.U32 R17, R17, 0x10000, RZ ;  /* 0x0001000011117824 */ /* 0x002fe400078e00ff */
[C---:B------:R-:W-:Y:S01]  /*4500*/  IMAD.U32 R15, R9.reuse, 0x10000, RZ ;  /* 0x00010000090f7824 */ /* 0x040fe200078e00ff */
[----:B------:R-:W-:Y:S01]  /*4510*/  PRMT R9, R9, 0x7632, R9 ;  /* 0x0000763209097816 */ /* 0x000fe20000000009 */
[----:B------:R-:W-:Y:S01]  /*4520*/  FMUL.FTZ R8, R17, R8 ;  /* 0x0000000811087220 */ /* 0x000fe20000410000 */
[----:B------:R-:W-:Y:S01]  /*4530*/  FMUL.FTZ R11, R16, R11 ;  /* 0x0000000b100b7220 */ /* 0x000fe20000410000 */
[----:B--2---:R-:W-:Y:S02]  /*4540*/  IMAD.U32 R18, R18, 0x10000, RZ ;  /* 0x0001000012127824 */ /* 0x004fe400078e00ff */
[----:B------:R-:W-:-:S02]  /*4550*/  IMAD.U32 R9, R9, 0x10000, RZ ;  /* 0x0001000009097824 */ /* 0x000fc400078e00ff */
[----:B------:R-:W-:Y:S01]  /*4560*/  FMUL.FTZ R15, R18, R15 ;  /* 0x0000000f120f7220 */ /* 0x000fe20000410000 */
[----:B------:R-:W0:Y:S01]  /*4570*/  F2F.BF16.F32 R8, R8 ;  /* 0x0000000800087304 */ /* 0x000e220000202000 */
[----:B---3--:R-:W-:-:S07]  /*4580*/  SHF.L.U32 R14, R14, 0x10, RZ ;  /* 0x000000100e0e7819 */ /* 0x008fce00000006ff */
[----:B------:R-:W1:Y:S01]  /*4590*/  F2F.BF16.F32 R11, R11 ;  /* 0x0000000b000b7304 */ /* 0x000e620000202000 */
[----:B------:R-:W-:-:S07]  /*45a0*/  FMUL.FTZ R16, R14, R9 ;  /* 0x000000090e107220 */ /* 0x000fce0000410000 */
[----:B----4-:R-:W2:Y:S08]  /*45b0*/  MUFU.RCP R10, R10 ;  /* 0x0000000a000a7308 */ /* 0x010eb00000001000 */
[----:B------:R-:W3:Y:S01]  /*45c0*/  F2F.BF16.F32 R15, R15 ;  /* 0x0000000f000f7304 */ /* 0x000ee20000202000 */
[----:B0-----:R-:W-:-:S07]  /*45d0*/  SHF.L.U32 R9, R8, 0x10, RZ ;  /* 0x0000001008097819 */ /* 0x001fce00000006ff */
[----:B------:R-:W0:Y:S01]  /*45e0*/  F2F.BF16.F32 R16, R16 ;  /* 0x0000001000107304 */ /* 0x000e220000202000 */
[----:B-1----:R-:W-:Y:S02]  /*45f0*/  IMAD.U32 R11, R11, 0x10000, RZ ;  /* 0x000100000b0b7824 */ /* 0x002fe400078e00ff */
[C---:B--2---:R-:W-:Y:S02]  /*4600*/  FMUL.FTZ R14, R10.reuse, R9 ;  /* 0x000000090a0e7220 */ /* 0x044fe40000410000 */
[----:B------:R-:W-:Y:S01]  /*4610*/  FMUL.FTZ R11, R10, R11 ;  /* 0x0000000b0a0b7220 */ /* 0x000fe20000410000 */
[----:B---3--:R-:W-:-:S03]  /*4620*/  IMAD.U32 R17, R15, 0x10000, RZ ;  /* 0x000100000f117824 */ /* 0x008fc600078e00ff */
[----:B------:R-:W-:Y:S01]  /*4630*/  F2I.S8.NTZ R14, R14 ;  /* 0x0000000e000e7305 */ /* 0x000fe20000202100 */
[----:B------:R-:W-:Y:S01]  /*4640*/  FMUL.FTZ R17, R10, R17 ;  /* 0x000000110a117220 */ /* 0x000fe20000410000 */
[----:B0-----:R-:W-:-:S06]  /*4650*/  IMAD.U32 R9, R16, 0x10000, RZ ;  /* 0x0001000010097824 */ /* 0x001fcc00078e00ff */
[----:B------:R-:W0:Y:S01]  /*4660*/  F2I.S8.NTZ R11, R11 ;  /* 0x0000000b000b7305 */ /* 0x000e220000202100 */
[----:B------:R-:W-:-:S07]  /*4670*/  FMUL.FTZ R10, R10, R9 ;  /* 0x000000090a0a7220 */ /* 0x000fce0000410000 */
[----:B------:R-:W1:Y:S08]  /*4680*/  F2I.S8.NTZ R17, R17 ;  /* 0x0000001100117305 */ /* 0x000e700000202100 */
[----:B------:R-:W2:Y:S01]  /*4690*/  F2I.S8.NTZ R10, R10 ;  /* 0x0000000a000a7305 */ /* 0x000ea20000202100 */
[----:B0-----:R-:W-:-:S04]  /*46a0*/  PRMT R8, R14, 0x7604, R11 ;  /* 0x000076040e087816 */ /* 0x001fc8000000000b */
[----:B-1----:R-:W-:Y:S01]  /*46b0*/  PRMT R15, R17, 0x7054, R8 ;  /* 0x00007054110f7816 */ /* 0x002fe20000000008 */
[----:B------:R-:W-:-:S03]  /*46c0*/  IMAD.WIDE.U32 R8, R13, 0x4, R4 ;  /* 0x000000040d087825 */ /* 0x000fc600078e0004 */
[----:B--2---:R-:W-:Y:S01]  /*46d0*/  PRMT R15, R10, 0x654, R15 ;  /* 0x000006540a0f7816 */ /* 0x004fe2000000000f */
[----:B------:R-:W-:-:S04]  /*46e0*/  IMAD.IADD R13, R13, 0x1, R22 ;  /* 0x000000010d0d7824 */ /* 0x000fc800078e0216 */
[----:B------:R0:W-:Y:S01]  /*46f0*/  STG.E desc[UR10][R8.64], R15 ;  /* 0x0000000f08007986 */ /* 0x0001e2000c10190a */
[----:B------:R-:W-:-:S13]  /*4700*/  ISETP.GE.U32.AND P0, PT, R13, UR8, PT ;  /* 0x000000080d007c0c */ /* 0x000fda000bf06070 */
[----:B0-----:R-:W-:Y:S05]  /*4710*/  @!P0 BRA `(.L_x_728) ;  /* 0xffffffec00f88947 */ /* 0x001fea000383ffff */
[----:B------:R-:W-:Y:S05]  /*4720*/  EXIT ;  /* 0x000000000000794d */ /* 0x000fea0003800000 */
        .weak           $__internal_0_$__cuda_sm20_div_s64
        .type           $__internal_0_$__cuda_sm20_div_s64,@function
        .size           $__internal_0_$__cuda_sm20_div_s64,(.L_x_3297 - $__internal_0_$__cuda_sm20_div_s64)
$__internal_0_$__cuda_sm20_div_s64:
[----:B------:R-:W-:Y:S02]  /*4730*/  IADD3 R8, P1, RZ, -R13, RZ ;  /* 0x8000000dff087210 */ /* 0x000fe40007f3e0ff */
[----:B------:R-:W-:Y:S02]  /*4740*/  ISETP.GE.AND P0, PT, R11, RZ, PT ;  /* 0x000000ff0b00720c */ /* 0x000fe40003f06270 */
[----:B------:R-:W-:Y:S02]  /*4750*/  IADD3.X R14, RZ, ~R11, RZ, P1, !PT ;  /* 0x8000000bff0e7210 */ /* 0x000fe40000ffe4ff */
[----:B------:R-:W-:Y:S02]  /*4760*/  SEL R8, R8, R13, !P0 ;  /* 0x0000000d08087207 */ /* 0x000fe40004000000 */
[----:B------:R-:W-:Y:S02]  /*4770*/  SEL R9, R14, R11, !P0 ;  /* 0x0000000b0e097207 */ /* 0x000fe40004000000 */
[----:B------:R-:W-:-:S02]  /*4780*/  ISETP.GE.AND P3, PT, R12, RZ, PT ;  /* 0x000000ff0c00720c */ /* 0x000fc40003f66270 */
[----:B------:R-:W0:Y:S08]  /*4790*/  I2F.U64.RP R17, R8 ;  /* 0x0000000800117312 */ /* 0x000e300000309000 */
[----:B0-----:R-:W0:Y:S02]  /*47a0*/  MUFU.RCP R17, R17 ;  /* 0x0000001100117308 */ /* 0x001e240000001000 */
[----:B0-----:R-:W-:-:S06]  /*47b0*/  VIADD R14, R17, 0x1ffffffe ;  /* 0x1ffffffe110e7836 */ /* 0x001fcc0000000000 */
[----:B------:R-:W0:Y:S02]  /*47c0*/  F2I.U64.TRUNC R14, R14 ;  /* 0x0000000e000e7311 */ /* 0x000e24000020d800 */
[----:B0-----:R-:W-:-:S04]  /*47d0*/  IMAD.WIDE.U32 R18, R14, R8, RZ ;  /* 0x000000080e127225 */ /* 0x001fc800078e00ff */
[----:B------:R-:W-:Y:S01]  /*47e0*/  IMAD R19, R14, R9, R19 ;  /* 0x000000090e137224 */ /* 0x000fe200078e0213 */
[----:B------:R-:W-:-:S03]  /*47f0*/  IADD3 R21, P0, RZ, -R18, RZ ;  /* 0x80000012ff157210 */ /* 0x000fc60007f1e0ff */
[----:B------:R-:W-:Y:S02]  /*4800*/  IMAD R19, R15, R8, R19 ;  /* 0x000000080f137224 */ /* 0x000fe400078e0213 */
[----:B------:R-:W-:-:S04]  /*4810*/  IMAD.HI.U32 R18, R14, R21, RZ ;  /* 0x000000150e127227 */ /* 0x000fc800078e00ff */
[----:B------:R-:W-:Y:S01]  /*4820*/  IMAD.X R33, RZ, RZ, ~R19, P0 ;  /* 0x000000ffff217224 */ /* 0x000fe200000e0e13 */
[----:B------:R-:W-:-:S03]  /*4830*/  MOV R19, R14 ;  /* 0x0000000e00137202 */ /* 0x000fc60000000f00 */
[-C--:B------:R-:W-:Y:S02]  /*4840*/  IMAD R35, R15, R33.reuse, RZ ;  /* 0x000000210f237224 */ /* 0x080fe400078e02ff */
[----:B------:R-:W-:-:S04]  /*4850*/  IMAD.WIDE.U32 R18, P0, R14, R33, R18 ;  /* 0x000000210e127225 */ /* 0x000fc80007800012 */
[----:B------:R-:W-:Y:S01]  /*4860*/  IMAD.HI.U32 R17, R15, R33, RZ ;  /* 0x000000210f117227 */ /* 0x000fe200078e00ff */
[----:B------:R-:W-:-:S03]  /*4870*/  IADD3 R33, P4, RZ, -R16, RZ ;  /* 0x80000010ff217210 */ /* 0x000fc60007f9e0ff */
[----:B------:R-:W-:Y:S01]  /*4880*/  IMAD.HI.U32 R18, P1, R15, R21, R18 ;  /* 0x000000150f127227 */ /* 0x000fe20007820012 */
[----:B------:R-:W-:-:S03]  /*4890*/  SEL R33, R33, R16, !P3 ;  /* 0x0000001021217207 */ /* 0x000fc60005800000 */
[----:B------:R-:W-:Y:S01]  /*48a0*/  IMAD.X R17, R17, 0x1, R15, P0 ;  /* 0x0000000111117824 */ /* 0x000fe200000e060f */
[----:B------:R-:W-:-:S04]  /*48b0*/  IADD3 R19, P2, R35, R18, RZ ;  /* 0x0000001223137210 */ /* 0x000fc80007f5e0ff */
[----:B------:R-:W-:Y:S01]  /*48c0*/  IADD3.X R17, RZ, RZ, R17, P2, P1 ;  /* 0x000000ffff117210 */ /* 0x000fe200017e2411 */
[----:B------:R-:W-:-:S04]  /*48d0*/  IMAD.WIDE.U32 R14, R19, R8, RZ ;  /* 0x00000008130e7225 */ /* 0x000fc800078e00ff */
[----:B------:R-:W-:Y:S01]  /*48e0*/  IMAD R15, R19, R9, R15 ;  /* 0x00000009130f7224 */ /* 0x000fe200078e020f */
[----:B------:R-:W-:-:S03]  /*48f0*/  IADD3 R21, P0, RZ, -R14, RZ ;  /* 0x8000000eff157210 */ /* 0x000fc60007f1e0ff */
[----:B------:R-:W-:Y:S02]  /*4900*/  IMAD R15, R17, R8, R15 ;  /* 0x00000008110f7224 */ /* 0x000fe400078e020f */
[----:B------:R-:W-:-:S04]  /*4910*/  IMAD.HI.U32 R18, R19, R21, RZ ;  /* 0x0000001513127227 */ /* 0x000fc800078e00ff */
[----:B------:R-:W-:Y:S01]  /*4920*/  IMAD.X R14, RZ, RZ, ~R15, P0 ;  /* 0x000000ffff0e7224 */ /* 0x000fe200000e0e0f */
[----:B------:R-:W-:-:S03]  /*4930*/  IADD3.X R15, RZ, ~R12, RZ, P4, !PT ;  /* 0x8000000cff0f7210 */ /* 0x000fc600027fe4ff */
[----:B------:R-:W-:-:S04]  /*4940*/  IMAD.WIDE.U32 R18, P0, R19, R14, R18 ;  /* 0x0000000e13127225 */ /* 0x000fc80007800012 */
[----:B------:R-:W-:-:S04]  /*4950*/  IMAD.HI.U32 R19, P1, R17, R21, R18 ;  /* 0x0000001511137227 */ /* 0x000fc80007820012 */
[CC--:B------:R-:W-:Y:S02]  /*4960*/  IMAD R18, R17.reuse, R14.reuse, RZ ;  /* 0x0000000e11127224 */ /* 0x0c0fe400078e02ff */
[----:B------:R-:W-:-:S03]  /*4970*/  IMAD.HI.U32 R14, R17, R14, RZ ;  /* 0x0000000e110e7227 */ /* 0x000fc600078e00ff */
[----:B------:R-:W-:Y:S01]  /*4980*/  IADD3 R19, P2, R18, R19, RZ ;  /* 0x0000001312137210 */ /* 0x000fe20007f5e0ff */
[----:B------:R-:W-:Y:S01]  /*4990*/  IMAD.X R17, R14, 0x1, R17, P0 ;  /* 0x000000010e117824 */ /* 0x000fe200000e0611 */
[-C--:B------:R-:W-:Y:S01]  /*49a0*/  SEL R18, R15, R12.reuse, !P3 ;  /* 0x0000000c0f127207 */ /* 0x080fe20005800000 */
[----:B------:R-:W-:Y:S01]  /*49b0*/  IMAD.MOV.U32 R15, RZ, RZ, RZ ;  /* 0x000000ffff0f7224 */ /* 0x000fe200078e00ff */
[----:B------:R-:W-:Y:S01]  /*49c0*/  LOP3.LUT R12, R11, R12, RZ, 0x3c, !PT ;  /* 0x0000000c0b0c7212 */ /* 0x000fe200078e3cff */
[----:B------:R-:W-:Y:S01]  /*49d0*/  IMAD.HI.U32 R14, R19, R33, RZ ;  /* 0x00000021130e7227 */ /* 0x000fe200078e00ff */
[----:B------:R-:W-:-:S03]  /*49e0*/  IADD3.X R17, RZ, RZ, R17, P2, P1 ;  /* 0x000000ffff117210 */ /* 0x000fc600017e2411 */
[----:B------:R-:W-:-:S04]  /*49f0*/  IMAD.WIDE.U32 R14, R19, R18, R14 ;  /* 0x00000012130e7225 */ /* 0x000fc800078e000e */
[C---:B------:R-:W-:Y:S02]  /*4a00*/  IMAD R19, R17.reuse, R18, RZ ;  /* 0x0000001211137224 */ /* 0x040fe400078e02ff */
[----:B------:R-:W-:-:S04]  /*4a10*/  IMAD.HI.U32 R14, P0, R17, R33, R14 ;  /* 0x00000021110e7227 */ /* 0x000fc8000780000e */
[----:B------:R-:W-:Y:S01]  /*4a20*/  IMAD.HI.U32 R16, R17, R18, RZ ;  /* 0x0000001211107227 */ /* 0x000fe200078e00ff */
[----:B------:R-:W-:-:S04]  /*4a30*/  IADD3 R17, P1, R19, R14, RZ ;  /* 0x0000000e13117210 */ /* 0x000fc80007f3e0ff */
[----:B------:R-:W-:Y:S01]  /*4a40*/  IADD3.X R16, R16, RZ, RZ, P0, !PT ;  /* 0x000000ff10107210 */ /* 0x000fe200007fe4ff */
[----:B------:R-:W-:-:S04]  /*4a50*/  IMAD.WIDE.U32 R14, R17, R8, RZ ;  /* 0x00000008110e7225 */ /* 0x000fc800078e00ff */
[----:B------:R-:W-:Y:S01]  /*4a60*/  IMAD.X R19, RZ, RZ, R16, P1 ;  /* 0x000000ffff137224 */ /* 0x000fe200008e0610 */
[----:B------:R-:W-:Y:S01]  /*4a70*/  IADD3 R33, P1, -R14, R33, RZ ;  /* 0x000000210e217210 */ /* 0x000fe20007f3e1ff */
[C---:B------:R-:W-:Y:S01]  /*4a80*/  IMAD R15, R17.reuse, R9, R15 ;  /* 0x00000009110f7224 */ /* 0x040fe200078e020f */
[----:B------:R-:W-:Y:S02]  /*4a90*/  IADD3 R14, P2, R17, 0x1, RZ ;  /* 0x00000001110e7810 */ /* 0x000fe40007f5e0ff */
[-C--:B------:R-:W-:Y:S01]  /*4aa0*/  ISETP.GE.U32.AND P0, PT, R33, R8.reuse, PT ;  /* 0x000000082100720c */ /* 0x080fe20003f06070 */
[-C--:B------:R-:W-:Y:S02]  /*4ab0*/  IMAD R15, R19, R8.reuse, R15 ;  /* 0x00000008130f7224 */ /* 0x080fe400078e020f */
[----:B------:R-:W-:Y:S02]  /*4ac0*/  IMAD.X R16, RZ, RZ, R19, P2 ;  /* 0x000000ffff107224 */ /* 0x000fe400010e0613 */
[----:B------:R-:W-:Y:S01]  /*4ad0*/  IMAD.X R35, R18, 0x1, ~R15, P1 ;  /* 0x0000000112237824 */ /* 0x000fe200008e0e0f */
[----:B------:R-:W-:-:S04]  /*4ae0*/  IADD3 R15, P1, R33, -R8, RZ ;  /* 0x80000008210f7210 */ /* 0x000fc80007f3e0ff */
[CC--:B------:R-:W-:Y:S02]  /*4af0*/  ISETP.GE.U32.AND.EX P0, PT, R35.reuse, R9.reuse, PT, P0 ;  /* 0x000000092300720c */ /* 0x0c0fe40003f06100 */
[----:B------:R-:W-:Y:S02]  /*4b00*/  IADD3.X R21, R35, ~R9, RZ, P1, !PT ;  /* 0x8000000923157210 */ /* 0x000fe40000ffe4ff */
[----:B------:R-:W-:Y:S02]  /*4b10*/  SEL R15, R15, R33, P0 ;  /* 0x000000210f0f7207 */ /* 0x000fe40000000000 */
[----:B------:R-:W-:Y:S02]  /*4b20*/  SEL R17, R14, R17, P0 ;  /* 0x000000110e117207 */ /* 0x000fe40000000000 */
[----:B------:R-:W-:Y:S02]  /*4b30*/  SEL R21, R21, R35, P0 ;  /* 0x0000002315157207 */ /* 0x000fe40000000000 */
[----:B------:R-:W-:-:S02]  /*4b40*/  ISETP.GE.U32.AND P1, PT, R15, R8, PT ;  /* 0x000000080f00720c */ /* 0x000fc40003f26070 */
[----:B------:R-:W-:Y:S02]  /*4b50*/  SEL R8, R16, R19, P0 ;  /* 0x0000001310087207 */ /* 0x000fe40000000000 */
[----:B------:R-:W-:Y:S02]  /*4b60*/  IADD3 R14, P2, R17, 0x1, RZ ;  /* 0x00000001110e7810 */ /* 0x000fe40007f5e0ff */
[----:B------:R-:W-:Y:S02]  /*4b70*/  ISETP.GE.U32.AND.EX P0, PT, R21, R9, PT, P1 ;  /* 0x000000091500720c */ /* 0x000fe40003f06110 */
[----:B------:R-:W-:Y:S01]  /*4b80*/  ISETP.GE.AND P1, PT, R12, RZ, PT ;  /* 0x000000ff0c00720c */ /* 0x000fe20003f26270 */
[----:B------:R-:W-:Y:S01]  /*4b90*/  IMAD.X R15, RZ, RZ, R8, P2 ;  /* 0x000000ffff0f7224 */ /* 0x000fe200010e0608 */
[----:B------:R-:W-:-:S04]  /*4ba0*/  SEL R14, R14, R17, P0 ;  /* 0x000000110e0e7207 */ /* 0x000fc80000000000 */
[----:B------:R-:W-:Y:S02]  /*4bb0*/  SEL R15, R15, R8, P0 ;  /* 0x000000080f0f7207 */ /* 0x000fe40000000000 */
[-C--:B------:R-:W-:Y:S02]  /*4bc0*/  IADD3 R9, P2, RZ, -R14.reuse, RZ ;  /* 0x8000000eff097210 */ /* 0x080fe40007f5e0ff */
[----:B------:R-:W-:Y:S02]  /*4bd0*/  ISETP.NE.U32.AND P0, PT, R13, RZ, PT ;  /* 0x000000ff0d00720c */ /* 0x000fe40003f05070 */
[----:B------:R-:W-:Y:S02]  /*4be0*/  IADD3.X R8, RZ, ~R15, RZ, P2, !PT ;  /* 0x8000000fff087210 */ /* 0x000fe400017fe4ff */
[----:B------:R-:W-:Y:S01]  /*4bf0*/  ISETP.NE.AND.EX P0, PT, R11, RZ, PT, P0 ;  /* 0x000000ff0b00720c */ /* 0x000fe20003f05300 */
[----:B------:R-:W-:Y:S01]  /*4c00*/  IMAD.MOV.U32 R11, RZ, RZ, 0x0 ;  /* 0x00000000ff0b7424 */ /* 0x000fe200078e00ff */
[----:B------:R-:W-:-:S02]  /*4c10*/  SEL R14, R9, R14, !P1 ;  /* 0x0000000e090e7207 */ /* 0x000fc40004800000 */
[----:B------:R-:W-:Y:S02]  /*4c20*/  SEL R15, R8, R15, !P1 ;  /* 0x0000000f080f7207 */ /* 0x000fe40004800000 */
[----:B------:R-:W-:Y:S02]  /*4c30*/  SEL R14, R14, 0xffffffff, P0 ;  /* 0xffffffff0e0e7807 */ /* 0x000fe40000000000 */
[----:B------:R-:W-:Y:S01]  /*4c40*/  SEL R15, R15, 0xffffffff, P0 ;  /* 0xffffffff0f0f7807 */ /* 0x000fe20000000000 */
[----:B------:R-:W-:Y:S06]  /*4c50*/  RET.REL.NODEC R10 `(_ZN4vllm31rms_norm_per_block_quant_kernelIN3c108BFloat16EaLb0ELb0ELi64EEEvPT0_PfPKT_S8_PKffiiPS6_l) ;  /* 0xffffffb00ae87950 */ /* 0x000fec0003c3ffff */
.L_x_729:
        /* <DEDUP_REMOVED lines=10> */
.L_x_3297:


//--------------------- .text._ZN4vllm31rms_norm_per_block_quant_kernelIN3c108BFloat16ENS1_13Float8_e4m3fnELb0ELb0ELi64EEEvPT0_PfPKT_S9_PKffiiPS7_l --------------------------
	.section	.text._ZN4vllm31rms_norm_per_block_quant_kernelIN3c108BFloat16ENS1_13Float8_e4m3fnELb0ELb0ELi64EEEvPT0_PfPKT_S9_PKffiiPS7_l,"ax",@progbits
	.align	128
        .global         _ZN4vllm31rms_norm_per_block_quant_kernelIN3c108BFloat16ENS1_13Float8_e4m3fnELb0ELb0ELi64EEEvPT0_PfPKT_S9_PKffiiPS7_l
        .type           _ZN4vllm31rms_norm_per_block_quant_kernelIN3c108BFloat16ENS1_13Float8_e4m3fnELb0ELb0ELi64EEEvPT0_PfPKT_S9_PKffiiPS7_l,@function
        .size           _ZN4vllm31rms_norm_per_block_quant_kernelIN3c108BFloat16ENS1_13Float8_e4m3fnELb0ELb0ELi64EEEvPT0_PfPKT_S9_PKffiiPS7_l,(.L_x_3298 - _ZN4vllm31rms_norm_per_block_quant_kernelIN3c108BFloat16ENS1_13Float8_e4m3fnELb0ELb0ELi64EEEvPT0_PfPKT_S9_PKffiiPS7_l)
        .other          _ZN4vllm31rms_norm_per_block_quant_kernelIN3c108BFloat16ENS1_13Float8_e4m3fnELb0ELb0ELi64EEEvPT0_PfPKT_S9_PKffiiPS7_l,@"STO_CUDA_ENTRY STV_DEFAULT"
_ZN4vllm31rms_norm_per_block_quant_kernelIN3c108BFloat16ENS1_13Float8_e4m3fnELb0ELb0ELi64EEEvPT0_PfPKT_S9_PKffiiPS7_l:
.text._ZN4vllm31rms_norm_per_block_quant_kernelIN3c108BFloat16ENS1_13Float8_e4m3fnELb0ELb0ELi64EEEvPT0_PfPKT_S9_PKffiiPS7_l:
        /* <DEDUP_REMOVED lines=21> */
[----:B------:R-:W-:-:S07]  /*0150*/  IMAD.MOV.U32 R9, RZ, RZ, R0 ;  /* 0x000000ffff097224 */ /* 0x000fce00078e0000 */
.L_x_732:
[----:B------:R-:W-:-:S06]  /*0160*/  IMAD.WIDE.U32 R4, R9, 0x8, R6 ;  /* 0x0000000809047825 */ /* 0x000fcc00078e0006 */
[----:B------:R-:W2:Y:S01]  /*0170*/  LDG.E.64.CONSTANT R4, desc[UR10][R4.64] ;  /* 0x0000000a04047981 */ /* 0x000ea2000c1e9b00 */
[----:B0-----:R-:W-:-:S05]  /*0180*/  IMAD.IADD R13, R2, 0x1, R9 ;  /* 0x00000001020d7824 */ /* 0x001fca00078e0209 */
        /* <DEDUP_REMOVED lines=47> */
[----:B------:R-:W-:-:S04]  /*0480*/  IMAD.U32 R10, R4, 0x10000, RZ ;  /* 0x00010000040a7824 */ /* 0x000fc800078e00ff */
[----:B------:R-:W-:Y:S02]  /*0490*/  IMAD.U32 R8, R8, 0x10000, RZ ;  /* 0x0001000008087824 */ /* 0x000fe400078e00ff */
[--C-:B------:R-:W-:Y:S01]  /*04a0*/  FFMA.FTZ R11, R10, R10, R3.reuse ;  /* 0x0000000a0a0b7223 */ /* 0x100fe20000010003 */
[C---:B------:R-:W-:Y:S01]  /*04b0*/  PRMT R3, R5.reuse, 0x7632, R3 ;  /* 0x0000763205037816 */ /* 0x040fe20000000003 */
[----:B------:R-:W-:Y:S02]  /*04c0*/  IMAD.U32 R10, R5, 0x10000, RZ ;  /* 0x00010000050a7824 */ /* 0x000fe400078e00ff */
[----:B------:R-:W-:Y:S02]  /*04d0*/  FFMA.FTZ R11, R8, R8, R11 ;  /* 0x00000008080b7223 */ /* 0x000fe4000001000b */
[----:B------:R-:W-:Y:S02]  /*04e0*/  IMAD.U32 R3, R3, 0x10000, RZ ;  /* 0x0001000003037824 */ /* 0x000fe400078e00ff */
[----:B------:R-:W-:-:S04]  /*04f0*/  FFMA.FTZ R10, R10, R10, R11 ;  /* 0x0000000a0a0a7223 */ /* 0x000fc8000001000b */
[----:B------:R-:W-:Y:S01]  /*0500*/  FFMA.FTZ R3, R3, R3, R10 ;  /* 0x0000000303037223 */ /* 0x000fe2000001000a */
[----:B------:R-:W-:Y:S06]  /*0510*/  @!P0 BRA `(.L_x_732) ;  /* 0xfffffffc00108947 */ /* 0x000fec000383ffff */
.L_x_731:
[----:B------:R-:W-:Y:S05]  /*0520*/  BSYNC B0 ;  /* 0x0000000000007941 */ /* 0x000fea0003800000 */
.L_x_730:
        /* <DEDUP_REMOVED lines=109> */
.L_x_734:
        /* <DEDUP_REMOVED lines=23> */
.L_x_737:
[----:B------:R-:W-:Y:S05]  /*0d70*/  BSYNC B1 ;  /* 0x0000000000017941 */ /* 0x000fea0003800000 */
.L_x_736:
        /* <DEDUP_REMOVED lines=45> */
.L_x_735:
[----:B------:R-:W-:Y:S05]  /*1050*/  BSYNC B0 ;  /* 0x0000000000007941 */ /* 0x000fea0003800000 */
.L_x_733:
        /* <DEDUP_REMOVED lines=11> */
.L_x_739:
[----:B------:R-:W-:Y:S05]  /*1110*/  BSYNC B0 ;  /* 0x0000000000007941 */ /* 0x000fea0003800000 */
.L_x_738:
[----:B0-----:R-:W0:Y:S01]  /*1120*/  LDC R3, c[0x0][0x23c] ;  /* 0x00008f00ff037b82 */ /* 0x001e220000000800 */
[----:B------:R-:W-:-:S07]  /*1130*/  UMOV UR4, 0x400 ;  /* 0x0000040000047882 */ /* 0x000fce0000000000 */
[----:B------:R-:W3:Y:S01]  /*1140*/  S2UR UR8, SR_CgaCtaId ;  /* 0x00000000000879c3 */ /* 0x000ee20000008800 */
[----:B0-----:R-:W-:-:S04]  /*1150*/  SHF.R.S32.HI R0, RZ, 0x1f, R3 ;  /* 0x0000001fff007819 */ /* 0x001fc80000011403 */
[----:B------:R-:W-:-:S04]  /*1160*/  LEA.HI R0, R0, R3, RZ, 0x6 ;  /* 0x0000000300007211 */ /* 0x000fc800078f30ff */
[----:B------:R-:W-:Y:S01]  /*1170*/  SHF.R.S32.HI R23, RZ, 0x6, R0 ;  /* 0x00000006ff177819 */ /* 0x000fe20000011400 */
[----:B---3--:R-:W-:Y:S01]  /*1180*/  ULEA UR4, UR8, UR4, 0x18 ;  /* 0x0000000408047291 */ /* 0x008fe2000f8ec03f */
[----:B------:R-:W-:Y:S02]  /*1190*/  BAR.SYNC.DEFER_BLOCKING 0x0 ;  /* 0x0000000000007b1d */ /* 0x000fe40000010000 */
[----:B------:R-:W-:-:S04]  /*11a0*/  SHF.R.S32.HI R0, RZ, 0x1f, R23 ;  /* 0x0000001fff007819 */ /* 0x000fc80000011417 */
[----:B------:R-:W-:Y:S02]  /*11b0*/  ISETP.NE.U32.AND P0, PT, R0, RZ, PT ;  /* 0x000000ff0000720c */ /* 0x000fe40003f05070 */
[----:B------:R-:W0:Y:S11]  /*11c0*/  LDS R22, [UR4+0x10a4] ;  /* 0x0010a404ff167984 */ /* 0x000e360008000800 */
[----:B------:R-:W-:Y:S05]  /*11d0*/  @!P0 BRA `(.L_x_740) ;  /* 0x0000000000248947 */ /* 0x000fea0003800000 */
[----:B------:R-:W-:Y:S01]  /*11e0*/  IMAD.MOV.U32 R16, RZ, RZ, R24 ;  /* 0x000000ffff107224 */ /* 0x000fe200078e0018 */
[----:B------:R-:W-:Y:S01]  /*11f0*/  MOV R10, 0x1240 ;  /* 0x00001240000a7802 */ /* 0x000fe20000000f00 */
[----:B------:R-:W-:Y:S02]  /*1200*/  IMAD.MOV.U32 R12, RZ, RZ, RZ ;  /* 0x000000ffff0c7224 */ /* 0x000fe400078e00ff */
[----:B------:R-:W-:Y:S02]  /*1210*/  IMAD.MOV.U32 R13, RZ, RZ, R23 ;  /* 0x000000ffff0d7224 */ /* 0x000fe400078e0017 */
[----:B------:R-:W-:-:S07]  /*1220*/  IMAD.MOV.U32 R11, RZ, RZ, R0 ;  /* 0x000000ffff0b7224 */ /* 0x000fce00078e0000 */
[----:B012---:R-:W-:Y:S05]  /*1230*/  CALL.REL.NOINC `($__internal_1_$__cuda_sm20_div_s64) ;  /* 0x0000004400847944 */ /* 0x007fea0003c00000 */
[----:B------:R-:W-:Y:S02]  /*1240*/  IMAD.MOV.U32 R4, RZ, RZ, R14 ;  /* 0x000000ffff047224 */ /* 0x000fe400078e000e */
[----:B------:R-:W-:Y:S01]  /*1250*/  IMAD.MOV.U32 R5, RZ, RZ, R15 ;  /* 0x000000ffff057224 */ /* 0x000fe200078e000f */
[----:B------:R-:W-:Y:S06]  /*1260*/  BRA `(.L_x_741) ;  /* 0x0000000000507947 */ /* 0x000fec0003800000 */
.L_x_740:
[----:B------:R-:W3:Y:S01]  /*1270*/  I2F.U32.RP R4, R23 ;  /* 0x0000001700047306 */ /* 0x000ee20000209000 */
[----:B-1----:R-:W-:Y:S01]  /*1280*/  IMAD.MOV R5, RZ, RZ, -R23 ;  /* 0x000000ffff057224 */ /* 0x002fe200078e0a17 */
[----:B------:R-:W-:-:S06]  /*1290*/  ISETP.NE.U32.AND P2, PT, R23, RZ, PT ;  /* 0x000000ff1700720c */ /* 0x000fcc0003f45070 */
[----:B---3--:R-:W2:Y:S02]  /*12a0*/  MUFU.RCP R4, R4 ;  /* 0x0000000400047308 */ /* 0x008ea40000001000 */
[----:B--2---:R-:W-:-:S06]  /*12b0*/  VIADD R2, R4, 0xffffffe ;  /* 0x0ffffffe04027836 */ /* 0x004fcc0000000000 */
[----:B------:R1:W2:Y:S02]  /*12c0*/  F2I.FTZ.U32.TRUNC.NTZ R3, R2 ;  /* 0x0000000200037305 */ /* 0x0002a4000021f000 */
[----:B-1----:R-:W-:Y:S02]  /*12d0*/  IMAD.MOV.U32 R2, RZ, RZ, RZ ;  /* 0x000000ffff027224 */ /* 0x002fe400078e00ff */
[----:B--2---:R-:W-:-:S04]  /*12e0*/  IMAD R5, R5, R3, RZ ;  /* 0x0000000305057224 */ /* 0x004fc800078e02ff */
[----:B------:R-:W-:-:S04]  /*12f0*/  IMAD.HI.U32 R3, R3, R5, R2 ;  /* 0x0000000503037227 */ /* 0x000fc800078e0002 */
[----:B------:R-:W-:Y:S02]  /*1300*/  IMAD.MOV.U32 R5, RZ, RZ, RZ ;  /* 0x000000ffff057224 */ /* 0x000fe400078e00ff */
[----:B------:R-:W-:-:S04]  /*1310*/  IMAD.HI.U32 R3, R3, R24, RZ ;  /* 0x0000001803037227 */ /* 0x000fc800078e00ff */
[----:B------:R-:W-:-:S04]  /*1320*/  IMAD.MOV R8, RZ, RZ, -R3 ;  /* 0x000000ffff087224 */ /* 0x000fc800078e0a03 */
[----:B------:R-:W-:-:S05]  /*1330*/  IMAD R8, R23, R8, R24 ;  /* 0x0000000817087224 */ /* 0x000fca00078e0218 */
[----:B------:R-:W-:-:S13]  /*1340*/  ISETP.GE.U32.AND P0, PT, R8, R23, PT ;  /* 0x000000170800720c */ /* 0x000fda0003f06070 */
[----:B------:R-:W-:Y:S02]  /*1350*/  @P0 IMAD.IADD R8, R8, 0x1, -R23 ;  /* 0x0000000108080824 */ /* 0x000fe400078e0a17 */
[----:B------:R-:W-:-:S03]  /*1360*/  @P0 VIADD R3, R3, 0x1 ;  /* 0x0000000103030836 */ /* 0x000fc60000000000 */
[----:B------:R-:W-:-:S13]  /*1370*/  ISETP.GE.U32.AND P1, PT, R8, R23, PT ;  /* 0x000000170800720c */ /* 0x000fda0003f26070 */
[----:B------:R-:W-:Y:S02]  /*1380*/  @P1 IADD3 R3, R3, 0x1, RZ ;  /* 0x0000000103031810 */ /* 0x000fe40007ffe0ff */
[----:B------:R-:W-:-:S05]  /*1390*/  @!P2 LOP3.LUT R3, RZ, R23, RZ, 0x33, !PT ;  /* 0x00000017ff03a212 */ /* 0x000fca00078e33ff */
[----:B------:R-:W-:-:S07]  /*13a0*/  IMAD.MOV.U32 R4, RZ, RZ, R3 ;  /* 0x000000ffff047224 */ /* 0x000fce00078e0003 */
.L_x_741:
[----:B------:R-:W1:Y:S01]  /*13b0*/  S2R R26, SR_TID.X ;  /* 0x00000000001a7919 */ /* 0x000e620000002100 */
[----:B------:R-:W-:Y:S01]  /*13c0*/  ISETP.NE.U32.AND P0, PT, R5, RZ, PT ;  /* 0x000000ff0500720c */ /* 0x000fe20003f05070 */
[----:B------:R-:W-:-:S12]  /*13d0*/  BSSY B0, `(.L_x_742) ;  /* 0x0000028000007945 */ /* 0x000fd80003800000 */
[----:B------:R-:W-:Y:S05]  /*13e0*/  @!P0 BRA `(.L_x_743) ;  /* 0x0000000000408947 */ /* 0x000fea0003800000 */
[----:B-1----:R-:W-:Y:S01]  /*13f0*/  IMAD.MOV.U32 R16, RZ, RZ, R26 ;  /* 0x000000ffff107224 */ /* 0x002fe200078e001a */
[----:B------:R-:W-:Y:S01]  /*1400*/  MOV R10, 0x1450 ;  /* 0x00001450000a7802 */ /* 0x000fe20000000f00 */
[----:B------:R-:W-:Y:S02]  /*1410*/  IMAD.MOV.U32 R12, RZ, RZ, RZ ;  /* 0x000000ffff0c7224 */ /* 0x000fe400078e00ff */
[----:B------:R-:W-:Y:S02]  /*1420*/  IMAD.MOV.U32 R13, RZ, RZ, R4 ;  /* 0x000000ffff0d7224 */ /* 0x000fe400078e0004 */
[----:B------:R-:W-:-:S07]  /*1430*/  IMAD.MOV.U32 R11, RZ, RZ, R5 ;  /* 0x000000ffff0b7224 */ /* 0x000fce00078e0005 */
[----:B0-----:R-:W-:Y:S05]  /*1440*/  CALL.REL.NOINC `($__internal_1_$__cuda_sm20_div_s64) ;  /* 0x0000004400007944 */ /* 0x001fea0003c00000 */
[----:B------:R-:W-:Y:S01]  /*1450*/  IADD3 R9, P0, RZ, -R14, RZ ;  /* 0x8000000eff097210 */ /* 0x000fe20007f1e0ff */
[----:B------:R-:W-:Y:S02]  /*1460*/  IMAD.MOV.U32 R27, RZ, RZ, RZ ;  /* 0x000000ffff1b7224 */ /* 0x000fe400078e00ff */
[----:B------:R-:W-:Y:S02]  /*1470*/  IMAD.MOV.U32 R2, RZ, RZ, R14 ;  /* 0x000000ffff027224 */ /* 0x000fe400078e000e */
[----:B------:R-:W-:Y:S02]  /*1480*/  IMAD.X R3, RZ, RZ, ~R15, P0 ;  /* 0x000000ffff037224 */ /* 0x000fe400000e0e0f */
[----:B------:R-:W-:-:S04]  /*1490*/  IMAD.WIDE.U32 R26, R4, R9, R26 ;  /* 0x00000009041a7225 */ /* 0x000fc800078e001a */
[----:B------:R-:W-:-:S04]  /*14a0*/  IMAD R3, R3, R4, RZ ;  /* 0x0000000403037224 */ /* 0x000fc800078e02ff */
[----:B------:R-:W-:-:S04]  /*14b0*/  IMAD R3, R5, R9, R3 ;  /* 0x0000000905037224 */ /* 0x000fc800078e0203 */
[----:B------:R-:W-:Y:S02]  /*14c0*/  IMAD.IADD R25, R27, 0x1, R3 ;  /* 0x000000011b197824 */ /* 0x000fe400078e0203 */
[----:B------:R-:W-:Y:S01]  /*14d0*/  IMAD.MOV.U32 R3, RZ, RZ, R15 ;  /* 0x000000ffff037224 */ /* 0x000fe200078e000f */
[----:B------:R-:W-:Y:S06]  /*14e0*/  BRA `(.L_x_744) ;  /* 0x0000000000587947 */ /* 0x000fec0003800000 */
.L_x_743:
[----:B------:R-:W2:Y:S01]  /*14f0*/  I2F.U32.RP R8, R4 ;  /* 0x0000000400087306 */ /* 0x000ea20000209000 */
[----:B------:R-:W-:Y:S01]  /*1500*/  ISETP.NE.U32.AND P2, PT, R4, RZ, PT ;  /* 0x000000ff0400720c */ /* 0x000fe20003f45070 */
[----:B------:R-:W-:-:S06]  /*1510*/  IMAD.MOV.U32 R25, RZ, RZ, RZ ;  /* 0x000000ffff197224 */ /* 0x000fcc00078e00ff */
[----:B--2---:R-:W2:Y:S02]  /*1520*/  MUFU.RCP R8, R8 ;  /* 0x0000000800087308 */ /* 0x004ea40000001000 */
[----:B--2---:R-:W-:-:S06]  /*1530*/  VIADD R2, R8, 0xffffffe ;  /* 0x0ffffffe08027836 */ /* 0x004fcc0000000000 */
[----:B------:R2:W3:Y:S02]  /*1540*/  F2I.FTZ.U32.TRUNC.NTZ R3, R2 ;  /* 0x0000000200037305 */ /* 0x0004e4000021f000 */
[----:B--2---:R-:W-:Y:S02]  /*1550*/  IMAD.MOV.U32 R2, RZ, RZ, RZ ;  /* 0x000000ffff027224 */ /* 0x004fe400078e00ff */
[----:B---3--:R-:W-:-:S04]  /*1560*/  IMAD.MOV R9, RZ, RZ, -R3 ;  /* 0x000000ffff097224 */ /* 0x008fc800078e0a03 */
[----:B------:R-:W-:-:S04]  /*1570*/  IMAD R9, R9, R4, RZ ;  /* 0x0000000409097224 */ /* 0x000fc800078e02ff */
[----:B------:R-:W-:-:S06]  /*1580*/  IMAD.HI.U32 R3, R3, R9, R2 ;  /* 0x0000000903037227 */ /* 0x000fcc00078e0002 */
[----:B-1----:R-:W-:-:S04]  /*1590*/  IMAD.HI.U32 R2, R3, R26, RZ ;  /* 0x0000001a03027227 */ /* 0x002fc800078e00ff */
[----:B------:R-:W-:-:S04]  /*15a0*/  IMAD.MOV R3, RZ, RZ, -R2 ;  /* 0x000000ffff037224 */ /* 0x000fc800078e0a02 */
[----:B------:R-:W-:-:S05]  /*15b0*/  IMAD R3, R4, R3, R26 ;  /* 0x0000000304037224 */ /* 0x000fca00078e021a */
[----:B------:R-:W-:-:S13]  /*15c0*/  ISETP.GE.U32.AND P0, PT, R3, R4, PT ;  /* 0x000000040300720c */ /* 0x000fda0003f06070 */
[----:B------:R-:W-:Y:S02]  /*15d0*/  @P0 IMAD.IADD R3, R3, 0x1, -R4 ;  /* 0x0000000103030824 */ /* 0x000fe400078e0a04 */
[----:B------:R-:W-:-:S03]  /*15e0*/  @P0 VIADD R2, R2, 0x1 ;  /* 0x0000000102020836 */ /* 0x000fc60000000000 */
[----:B------:R-:W-:-:S13]  /*15f0*/  ISETP.GE.U32.AND P1, PT, R3, R4, PT ;  /* 0x000000040300720c */ /* 0x000fda0003f26070 */
[----:B------:R-:W-:Y:S01]  /*1600*/  @P1 VIADD R2, R2, 0x1 ;  /* 0x0000000102021836 */ /* 0x000fe20000000000 */
[----:B------:R-:W-:-:S05]  /*1610*/  @!P2 LOP3.LUT R2, RZ, R4, RZ, 0x33, !PT ;  /* 0x00000004ff02a212 */ /* 0x000fca00078e33ff */
[----:B------:R-:W-:-:S04]  /*1620*/  IMAD.MOV R3, RZ, RZ, -R2 ;  /* 0x000000ffff037224 */ /* 0x000fc800078e0a02 */
[----:B------:R-:W-:Y:S01]  /*1630*/  IMAD R26, R4, R3, R26 ;  /* 0x00000003041a7224 */ /* 0x000fe200078e021a */
[----:B------:R-:W-:-:S11]  /*1640*/  HFMA2.MMA R3, -RZ, RZ, 0, 0 ;  /* 0x00000000ff037435 */ /* 0x000fd600000001ff */
.L_x_744:
[----:B------:R-:W-:Y:S05]  /*1650*/  BSYNC B0 ;  /* 0x0000000000007941 */ /* 0x000fea0003800000 */
.L_x_742:
[C---:B------:R-:W-:Y:S01]  /*1660*/  IMAD.SHL.U32 R11, R2.reuse, 0x10, RZ ;  /* 0x00000010020b7824 */ /* 0x040fe200078e00ff */
[----:B------:R-:W-:Y:S01]  /*1670*/  SHF.L.U64.HI R8, R2, 0x4, R3 ;  /* 0x0000000402087819 */ /* 0x000fe20000010203 */
[----:B------:R-:W-:Y:S01]  /*1680*/  USHF.R.S32.HI UR4, URZ, 0x1f, UR5 ;  /* 0x0000001f3f047899 */ /* 0x000fe20008011405 */
[----:B------:R-:W-:Y:S02]  /*1690*/  BSSY B0, `(.L_x_745) ;  /* 0x00000df000007945 */ /* 0x000fe40003800000 */
[----:B------:R-:W-:-:S04]  /*16a0*/  IADD3 R9, P1, R11, 0x10, RZ ;  /* 0x000000100b097810 */ /* 0x000fc80007f3e0ff */
[----:B------:R-:W-:Y:S01]  /*16b0*/  ISETP.LT.U32.AND P0, PT, R9, UR5, PT ;  /* 0x0000000509007c0c */ /* 0x000fe2000bf01070 */
[----:B------:R-:W-:Y:S01]  /*16c0*/  IMAD.X R10, RZ, RZ, R8, P1 ;  /* 0x000000ffff0a7224 */ /* 0x000fe200008e0608 */
[----:B------:R-:W-:-:S04]  /*16d0*/  IADD3 R28, P1, R26, R11, RZ ;  /* 0x0000000b1a1c7210 */ /* 0x000fc80007f3e0ff */
[----:B------:R-:W-:Y:S01]  /*16e0*/  ISETP.LT.AND.EX P0, PT, R10, UR4, PT, P0 ;  /* 0x000000040a007c0c */ /* 0x000fe2000bf01300 */
[----:B------:R-:W-:Y:S02]  /*16f0*/  IMAD.X R13, R25, 0x1, R8, P1 ;  /* 0x00000001190d7824 */ /* 0x000fe400008e0608 */
[----:B------:R-:W-:Y:S01]  /*1700*/  IMAD.MOV.U32 R8, RZ, RZ, RZ ;  /* 0x000000ffff087224 */ /* 0x000fe200078e00ff */
[----:B------:R-:W-:Y:S01]  /*1710*/  SEL R9, R9, UR5, P0 ;  /* 0x0000000509097c07 */ /* 0x000fe20008000000 */
[----:B------:R-:W-:-:S03]  /*1720*/  ULDC.64 UR4, c[0x0][0x228] ;  /* 0x00008a0000047ab9 */ /* 0x000fc60000000a00 */
[----:B------:R-:W-:Y:S02]  /*1730*/  ISETP.GE.U32.AND P0, PT, R28, R9, PT ;  /* 0x000000091c00720c */ /* 0x000fe40003f06070 */
[----:B------:R-:W-:-:S04]  /*1740*/  SHF.R.S32.HI R10, RZ, 0x1f, R9 ;  /* 0x0000001fff0a7819 */ /* 0x000fc80000011409 */
[----:B------:R-:W-:-:S13]  /*1750*/  ISETP.GE.AND.EX P0, PT, R13, R10, PT, P0 ;  /* 0x0000000a0d00720c */ /* 0x000fda0003f06300 */
[----:B------:R-:W-:Y:S05]  /*1760*/  @P0 BRA `(.L_x_746) ;  /* 0x0000000c00440947 */ /* 0x000fea0003800000 */
[C---:B------:R-:W-:Y:S01]  /*1770*/  SHF.L.U64.HI R12, R4.reuse, 0x3, R5 ;  /* 0x00000003040c7819 */ /* 0x040fe20000010205 */
[----:B------:R-:W-:Y:S02]  /*1780*/  IMAD.SHL.U32 R11, R4, 0x8, RZ ;  /* 0x00000008040b7824 */ /* 0x000fe400078e00ff */
[----:B------:R-:W-:-:S07]  /*1790*/  IMAD.MOV.U32 R8, RZ, RZ, RZ ;  /* 0x000000ffff087224 */ /* 0x000fce00078e00ff */
.L_x_747:
        /* <DEDUP_REMOVED lines=11> */
[----:B------:R-:W-:Y:S01]  /*1850*/  ISETP.GE.AND.EX P0, PT, R13, R10, PT, P0 ;  /* 0x0000000a0d00720c */ /* 0x000fe20003f06300 */
[C---:B--2---:R-:W-:Y:S01]  /*1860*/  IMAD.U32 R27, R20.reuse, 0x10000, RZ ;  /* 0x00010000141b7824 */ /* 0x044fe200078e00ff */
[----:B------:R-:W-:-:S03]  /*1870*/  PRMT R20, R20, 0x7632, R20 ;  /* 0x0000763214147816 */ /* 0x000fc60000000014 */
[----:B0-----:R-:W-:Y:S01]  /*1880*/  FMUL.FTZ R29, R22, R27 ;  /* 0x0000001b161d7220 */ /* 0x001fe20000410000 */
        /* <DEDUP_REMOVED lines=11> */
[----:B------:R-:W1:Y:S01]  /*1940*/  F2F.BF16.F32 R30, R30 ;  /* 0x0000001e001e7304 */ /* 0x000e620000202000 */
[----:B------:R-:W-:-:S02]  /*1950*/  PRMT R19, R19, 0x7632, R19 ;  /* 0x0000763213137816 */ /* 0x000fc40000000013 */
[----:B------:R-:W-:Y:S02]  /*1960*/  IMAD.U32 R18, R18, 0x10000, RZ ;  /* 0x0001000012127824 */ /* 0x000fe400078e00ff */
[----:B0-----:R-:W-:-:S03]  /*1970*/  IMAD.U32 R29, R29, 0x10000, RZ ;  /* 0x000100001d1d7824 */ /* 0x001fc600078e00ff */
[----:B------:R-:W0:Y:S01]  /*1980*/  F2F.BF16.F32 R27, R27 ;  /* 0x0000001b001b7304 */ /* 0x000e220000202000 */
[----:B------:R-:W-:Y:S01]  /*1990*/  FMUL.FTZ R20, R29, R20 ;  /* 0x000000141d147220 */ /* 0x000fe20000410000 */
[----:B-1----:R-:W-:-:S06]  /*19a0*/  IMAD.U32 R30, R30, 0x10000, RZ ;  /* 0x000100001e1e7824 */ /* 0x002fcc00078e00ff */
[----:B------:R-:W1:Y:S01]  /*19b0*/  F2F.BF16.F32 R31, R31 ;  /* 0x0000001f001f7304 */ /* 0x000e620000202000 */
[----:B------:R-:W-:Y:S01]  /*19c0*/  FMUL.FTZ R21, R30, R21 ;  /* 0x000000151e157220 */ /* 0x000fe20000410000 */
[----:B------:R-:W-:Y:S02]  /*19d0*/  IMAD.U32 R30, R19, 0x10000, RZ ;  /* 0x00010000131e7824 */ /* 0x000fe400078e00ff */
[----:B0-----:R-:W-:-:S04]  /*19e0*/  IMAD.U32 R27, R27, 0x10000, RZ ;  /* 0x000100001b1b7824 */ /* 0x001fc800078e00ff */
[----:B------:R-:W0:Y:S01]  /*19f0*/  F2F.BF16.F32 R20, R20 ;  /* 0x0000001400147304 */ /* 0x000e220000202000 */
[----:B------:R-:W-:Y:S01]  /*1a00*/  FMUL.FTZ R18, R27, R18 ;  /* 0x000000121b127220 */ /* 0x000fe20000410000 */
[----:B-1----:R-:W-:-:S06]  /*1a10*/  IMAD.U32 R31, R31, 0x10000, RZ ;  /* 0x000100001f1f7824 */ /* 0x002fcc00078e00ff */
[----:B------:R-:W1:Y:S01]  /*1a20*/  F2F.BF16.F32 R21, R21 ;  /* 0x0000001500157304 */ /* 0x000e620000202000 */
[----:B------:R-:W-:Y:S01]  /*1a30*/  FMUL.FTZ R30, R31, R30 ;  /* 0x0000001e1f1e7220 */ /* 0x000fe20000410000 */
[----:B0-----:R-:W-:-:S06]  /*1a40*/  IMAD.U32 R19, R20, 0x10000, RZ ;  /* 0x0001000014137824 */ /* 0x001fcc00078e00ff */
[----:B------:R-:W0:Y:S01]  /*1a50*/  F2F.BF16.F32 R18, R18 ;  /* 0x0000001200127304 */ /* 0x000e220000202000 */
[----:B------:R-:W-:Y:S01]  /*1a60*/  FMNMX.FTZ R19, |R19|, R8, !PT ;  /* 0x0000000813137209 */ /* 0x000fe20007810200 */
[----:B-1----:R-:W-:-:S06]  /*1a70*/  IMAD.U32 R21, R21, 0x10000, RZ ;  /* 0x0001000015157824 */ /* 0x002fcc00078e00ff */
[----:B------:R-:W1:Y:S01]  /*1a80*/  F2F.BF16.F32 R30, R30 ;  /* 0x0000001e001e7304 */ /* 0x000e620000202000 */
[----:B0-----:R-:W-:-:S04]  /*1a90*/  SHF.L.U32 R8, R18, 0x10, RZ ;  /* 0x0000001012087819 */ /* 0x001fc800000006ff */
        /* <DEDUP_REMOVED lines=47> */
[----:B------:R-:W-:Y:S02]  /*1d90*/  FMNMX.FTZ R19, R8, |R19|, !PT ;  /* 0x4000001308137209 */ /* 0x000fe40007810000 */
        /* <DEDUP_REMOVED lines=60> */
[----:B------:R-:W-:-:S06]  /*2160*/  IADD3.X R17, R17, R12, RZ, P0, !PT ;  /* 0x0000000c11117210 */ /* 0x000fcc00007fe4ff */
[----:B------:R-:W2:Y:S01]  /*2170*/  LDG.E.64.CONSTANT R16, desc[UR10][R16.64] ;  /* 0x0000000a10107981 */ /* 0x000ea2000c1e9b00 */
[----:B------:R-:W-:-:S05]  /*2180*/  IADD3 R14, P0, R14, R11, RZ ;  /* 0x0000000b0e0e7210 */ /* 0x000fca0007f1e0ff */
[----:B------:R-:W-:-:S06]  /*2190*/  IMAD.X R15, R15, 0x1, R12, P0 ;  /* 0x000000010f0f7824 */ /* 0x000fcc00000e060c */
        /* <DEDUP_REMOVED lines=21> */
[----:B------:R-:W-:-:S03]  /*22f0*/  IMAD.U32 R17, R14, 0x10000, RZ ;  /* 0x000100000e117824 */ /* 0x000fc600078e00ff */
[----:B------:R-:W-:Y:S02]  /*2300*/  IMAD.U32 R14, R15, 0x10000, RZ ;  /* 0x000100000f0e7824 */ /* 0x000fe400078e00ff */
[----:B------:R-:W2:Y:S01]  /*2310*/  F2F.BF16.F32 R16, R16 ;  /* 0x0000001000107304 */ /* 0x000ea20000202000 */
[----:B0-----:R-:W-:-:S04]  /*2320*/  IMAD.U32 R20, R20, 0x10000, RZ ;  /* 0x0001000014147824 */ /* 0x001fc800078e00ff */
[----:B------:R-:W-:Y:S01]  /*2330*/  FMUL.FTZ R19, R20, R19 ;  /* 0x0000001314137220 */ /* 0x000fe20000410000 */
[----:B-1----:R-:W-:Y:S02]  /*2340*/  IMAD.U32 R21, R21, 0x10000, RZ ;  /* 0x0001000015157824 */ /* 0x002fe400078e00ff */
[----:B------:R-:W0:Y:S02]  /*2350*/  F2F.BF16.F32 R27, R27 ;  /* 0x0000001b001b7304 */ /* 0x000e240000202000 */
[----:B------:R-:W-:Y:S01]  /*2360*/  FMUL.FTZ R18, R21, R18 ;  /* 0x0000001215127220 */ /* 0x000fe20000410000 */
[----:B--2---:R-:W-:-:S05]  /*2370*/  IMAD.U32 R16, R16, 0x10000, RZ ;  /* 0x0001000010107824 */ /* 0x004fca00078e00ff */
        /* <DEDUP_REMOVED lines=16> */
.L_x_746:
[----:B------:R-:W-:Y:S05]  /*2480*/  BSYNC B0 ;  /* 0x0000000000007941 */ /* 0x000fea0003800000 */
.L_x_745:
        /* <DEDUP_REMOVED lines=14> */
[----:B------:R-:W-:Y:S01]  /*2570*/  IMAD.MOV.U32 R13, RZ, RZ, R27 ;  /* 0x000000ffff0d7224 */ /* 0x000fe200078e001b */
[----:B------:R-:W-:Y:S02]  /*2580*/  MOV R11, RZ ;  /* 0x000000ff000b7202 */ /* 0x000fe40000000f00 */
[----:B------:R-:W-:-:S07]  /*2590*/  MOV R10, 0x25b0 ;  /* 0x000025b0000a7802 */ /* 0x000fce0000000f00 */
[----:B01----:R-:W-:Y:S05]  /*25a0*/  CALL.REL.NOINC `($__internal_1_$__cuda_sm20_div_s64) ;  /* 0x0000003000a87944 */ /* 0x003fea0003c00000 */
[----:B------:R-:W-:Y:S05]  /*25b0*/  BRA `(.L_x_749) ;  /* 0x00000000004c7947 */ /* 0x000fea0003800000 */
.L_x_748:
[----:B------:R-:W2:Y:S01]  /*25c0*/  I2F.U32.RP R10, R27 ;  /* 0x0000001b000a7306 */ /* 0x000ea20000209000 */
[----:B------:R-:W-:Y:S01]  /*25d0*/  IMAD.MOV R11, RZ, RZ, -R27 ;  /* 0x000000ffff0b7224 */ /* 0x000fe200078e0a1b */
[----:B------:R-:W-:Y:S01]  /*25e0*/  ISETP.NE.U32.AND P2, PT, R27, RZ, PT ;  /* 0x000000ff1b00720c */ /* 0x000fe20003f45070 */
[----:B------:R-:W-:-:S05]  /*25f0*/  IMAD.MOV.U32 R15, RZ, RZ, RZ ;  /* 0x000000ffff0f7224 */ /* 0x000fca00078e00ff */
[----:B--2---:R-:W1:Y:S02]  /*2600*/  MUFU.RCP R10, R10 ;  /* 0x0000000a000a7308 */ /* 0x004e640000001000 */
[----:B-1----:R-:W-:-:S06]  /*2610*/  VIADD R8, R10, 0xffffffe ;  /* 0x0ffffffe0a087836 */ /* 0x002fcc0000000000 */
[----:B------:R1:W2:Y:S02]  /*2620*/  F2I.FTZ.U32.TRUNC.NTZ R9, R8 ;  /* 0x0000000800097305 */ /* 0x0002a4000021f000 */
[----:B-1----:R-:W-:Y:S02]  /*2630*/  IMAD.MOV.U32 R8, RZ, RZ, RZ ;  /* 0x000000ffff087224 */ /* 0x002fe400078e00ff */
[----:B--2---:R-:W-:-:S04]  /*2640*/  IMAD R11, R11, R9, RZ ;  /* 0x000000090b0b7224 */ /* 0x004fc800078e02ff */
[----:B------:R-:W-:-:S06]  /*2650*/  IMAD.HI.U32 R9, R9, R11, R8 ;  /* 0x0000000b09097227 */ /* 0x000fcc00078e0008 */
[----:B------:R-:W-:-:S04]  /*2660*/  IMAD.HI.U32 R14, R9, R16, RZ ;  /* 0x00000010090e7227 */ /* 0x000fc800078e00ff */
[----:B------:R-:W-:-:S04]  /*2670*/  IMAD.MOV R12, RZ, RZ, -R14 ;  /* 0x000000ffff0c7224 */ /* 0x000fc800078e0a0e */
[----:B------:R-:W-:-:S05]  /*2680*/  IMAD R12, R27, R12, R16 ;  /* 0x0000000c1b0c7224 */ /* 0x000fca00078e0210 */
[----:B------:R-:W-:-:S13]  /*2690*/  ISETP.GE.U32.AND P0, PT, R12, R27, PT ;  /* 0x0000001b0c00720c */ /* 0x000fda0003f06070 */
[----:B------:R-:W-:Y:S02]  /*26a0*/  @P0 IMAD.IADD R12, R12, 0x1, -R27 ;  /* 0x000000010c0c0824 */ /* 0x000fe400078e0a1b */
[----:B------:R-:W-:-:S03]  /*26b0*/  @P0 VIADD R14, R14, 0x1 ;  /* 0x000000010e0e0836 */ /* 0x000fc60000000000 */
[----:B------:R-:W-:-:S13]  /*26c0*/  ISETP.GE.U32.AND P1, PT, R12, R27, PT ;  /* 0x0000001b0c00720c */ /* 0x000fda0003f26070 */
[----:B------:R-:W-:Y:S01]  /*26d0*/  @P1 VIADD R14, R14, 0x1 ;  /* 0x000000010e0e1836 */ /* 0x000fe20000000000 */
[----:B------:R-:W-:-:S07]  /*26e0*/  @!P2 LOP3.LUT R14, RZ, R27, RZ, 0x33, !PT ;  /* 0x0000001bff0ea212 */ /* 0x000fce00078e33ff */
.L_x_749:
        /* <DEDUP_REMOVED lines=9> */
[C---:B------:R-:W-:Y:S01]  /*2780*/  IADD3 RZ, P1, R31.reuse, 0x4, RZ ;  /* 0x000000041fff7810 */ /* 0x040fe20007f3e0ff */
[----:B------:R-:W-:Y:S01]  /*2790*/  IMAD.X R12, RZ, RZ, ~R5, P0 ;  /* 0x000000ffff0c7224 */ /* 0x000fe200000e0e05 */
[----:B------:R-:W-:Y:S01]  /*27a0*/  IADD3 RZ, P2, R31, 0x2, RZ ;  /* 0x000000021fff7810 */ /* 0x000fe20007f5e0ff */
[----:B------:R-:W-:Y:S01]  /*27b0*/  IMAD.WIDE.U32 R8, R29, R8, UR6 ;  /* 0x000000061d087e25 */ /* 0x000fe2000f8e0008 */
[----:B------:R-:W-:-:S03]  /*27c0*/  IADD3 RZ, P3, R31, 0x1, RZ ;  /* 0x000000011fff7810 */ /* 0x000fc60007f7e0ff */
[----:B------:R-:W-:Y:S01]  /*27d0*/  IMAD R13, R12, R29, RZ ;  /* 0x0000001d0c0d7224 */ /* 0x000fe200078e02ff */
[----:B------:R-:W-:Y:S01]  /*27e0*/  IADD3 R12, P0, -R31, R8, RZ ;  /* 0x000000081f0c7210 */ /* 0x000fe20007f1e1ff */
[----:B------:R-:W-:-:S03]  /*27f0*/  IMAD.WIDE.U32 R10, R29, R4, R4 ;  /* 0x000000041d0a7225 */ /* 0x000fc600078e0004 */
[----:B------:R-:W-:Y:S01]  /*2800*/  IADD3.X R13, R9, -0x1, R13, P0, !PT ;  /* 0xffffffff090d7810 */ /* 0x000fe200007fe40d */
[----:B------:R-:W-:Y:S01]  /*2810*/  IMAD.IADD R11, R11, 0x1, R17 ;  /* 0x000000010b0b7824 */ /* 0x000fe200078e0211 */
[----:B------:R-:W-:Y:S01]  /*2820*/  IADD3 RZ, P0, R31, 0x8, RZ ;  /* 0x000000081fff7810 */ /* 0x000fe20007f1e0ff */
[-C--:B------:R-:W-:Y:S01]  /*2830*/  IMAD R17, R5, R27.reuse, RZ ;  /* 0x0000001b05117224 */ /* 0x080fe200078e02ff */
[----:B------:R-:W-:Y:S01]  /*2840*/  LOP3.LUT R10, RZ, R10, RZ, 0x33, !PT ;  /* 0x0000000aff0a7212 */ /* 0x000fe200078e33ff */
[----:B------:R-:W-:Y:S01]  /*2850*/  IMAD.WIDE.U32 R8, R4, R27, RZ ;  /* 0x0000001b04087225 */ /* 0x000fe200078e00ff */
[----:B------:R-:W-:Y:S02]  /*2860*/  LOP3.LUT R11, RZ, R11, RZ, 0x33, !PT ;  /* 0x0000000bff0b7212 */ /* 0x000fe400078e33ff */
[----:B-1----:R-:W-:Y:S01]  /*2870*/  SHF.R.S32.HI R38, RZ, 0x1f, R39 ;  /* 0x0000001fff267819 */ /* 0x002fe20000011427 */
[----:B------:R-:W-:Y:S01]  /*2880*/  IMAD.MOV.U32 R33, RZ, RZ, RZ ;  /* 0x000000ffff217224 */ /* 0x000fe200078e00ff */
[----:B------:R-:W-:Y:S01]  /*2890*/  LOP3.LUT R39, RZ, R39, RZ, 0x33, !PT ;  /* 0x00000027ff277212 */ /* 0x000fe200078e33ff */
[----:B------:R-:W-:-:S02]  /*28a0*/  IMAD.MOV.U32 R28, RZ, RZ, RZ ;  /* 0x000000ffff1c7224 */ /* 0x000fc400078e00ff */
[----:B------:R-:W-:Y:S02]  /*28b0*/  IMAD.MOV.U32 R35, RZ, RZ, RZ ;  /* 0x000000ffff237224 */ /* 0x000fe400078e00ff */
[----:B------:R-:W-:Y:S02]  /*28c0*/  IMAD.IADD R30, R9, 0x1, R17 ;  /* 0x00000001091e7824 */ /* 0x000fe400078e0211 */
[----:B------:R-:W-:Y:S02]  /*28d0*/  IMAD.X R32, RZ, RZ, RZ, P0 ;  /* 0x000000ffff207224 */ /* 0x000fe400000e06ff */
[----:B------:R-:W-:Y:S02]  /*28e0*/  IMAD.X R34, RZ, RZ, RZ, P1 ;  /* 0x000000ffff227224 */ /* 0x000fe400008e06ff */
[----:B------:R-:W-:Y:S02]  /*28f0*/  IMAD.X R36, RZ, RZ, RZ, P2 ;  /* 0x000000ffff247224 */ /* 0x000fe400010e06ff */
[----:B------:R-:W-:-:S07]  /*2900*/  IMAD.X R37, RZ, RZ, RZ, P3 ;  /* 0x000000ffff257224 */ /* 0x000fce00018e06ff */
.L_x_759:
[----:B------:R-:W-:Y:S01]  /*2910*/  IADD3 R21, P0, RZ, -R8, RZ ;  /* 0x80000008ff157210 */ /* 0x000fe20007f1e0ff */
[----:B---3--:R-:W-:Y:S01]  /*2920*/  IMAD.MOV.U32 R17, RZ, RZ, RZ ;  /* 0x000000ffff117224 */ /* 0x008fe200078e00ff */
[----:B------:R-:W-:Y:S01]  /*2930*/  SHF.R.S32.HI R20, RZ, 0x1f, R35 ;  /* 0x0000001fff147819 */ /* 0x000fe20000011423 */
[----:B------:R-:W-:Y:S01]  /*2940*/  BSSY B1, `(.L_x_752) ;  /* 0x000009b000017945 */ /* 0x000fe20003800000 */
[----:B------:R-:W-:Y:S01]  /*2950*/  LOP3.LUT R42, RZ, R38, RZ, 0x33, !PT ;  /* 0x00000026ff2a7212 */ /* 0x000fe200078e33ff */
[----:B------:R-:W-:Y:S02]  /*2960*/  IMAD.X R43, RZ, RZ, ~R30, P0 ;  /* 0x000000ffff2b7224 */ /* 0x000fe400000e0e1e */
[-C--:B-12---:R-:W-:Y:S02]  /*2970*/  IMAD R16, R28, R21.reuse, RZ ;  /* 0x000000151c107224 */ /* 0x086fe400078e02ff */
[----:B----4-:R-:W-:-:S04]  /*2980*/  IMAD.WIDE.U32 R18, R33, R21, R10 ;  /* 0x0000001521127225 */ /* 0x010fc800078e000a */
[----:B------:R-:W-:Y:S01]  /*2990*/  IMAD R43, R33, R43, R16 ;  /* 0x0000002b212b7224 */ /* 0x000fe200078e0210 */
[----:B------:R-:W-:Y:S02]  /*29a0*/  MOV R16, R29 ;  /* 0x0000001d00107202 */ /* 0x000fe40000000f00 */
[----:B------:R-:W-:Y:S01]  /*29b0*/  ISETP.GT.U32.AND P1, PT, R18, R39, PT ;  /* 0x000000271200720c */ /* 0x000fe20003f24070 */
        /* <DEDUP_REMOVED lines=18> */
[----:B------:R-:W-:-:S03]  /*2ae0*/  IADD3 R21, P1, R4, R18, RZ ;  /* 0x0000001204157210 */ /* 0x000fc60007f3e0ff */
[----:B------:R-:W-:Y:S01]  /*2af0*/  IMAD.IADD R17, R19, 0x1, R17 ;  /* 0x0000000113117824 */ /* 0x000fe200078e0211 */
[----:B------:R-:W-:-:S03]  /*2b00*/  ISETP.LT.U32.AND P0, PT, R21, UR5, PT ;  /* 0x0000000515007c0c */ /* 0x000fc6000bf01070 */
[----:B------:R-:W-:Y:S01]  /*2b10*/  IMAD.X R43, R5, 0x1, R17, P1 ;  /* 0x00000001052b7824 */ /* 0x000fe200008e0611 */
[----:B------:R-:W-:-:S04]  /*2b20*/  IADD3 R42, P1, R31, R18, RZ ;  /* 0x000000121f2a7210 */ /* 0x000fc80007f3e0ff */
[-C--:B------:R-:W-:Y:S01]  /*2b30*/  ISETP.LT.AND.EX P0, PT, R43, R38.reuse, PT, P0 ;  /* 0x000000262b00720c */ /* 0x080fe20003f01300 */
[----:B------:R-:W-:Y:S01]  /*2b40*/  IMAD.X R45, RZ, RZ, R17, P1 ;  /* 0x000000ffff2d7224 */ /* 0x000fe200008e0611 */
[----:B------:R-:W-:Y:S02]  /*2b50*/  IADD3 R44, P2, R42, 0x20, RZ ;  /* 0x000000202a2c7810 */ /* 0x000fe40007f5e0ff */
[----:B------:R-:W-:Y:S02]  /*2b60*/  SEL R21, R21, UR5, P0 ;  /* 0x0000000515157c07 */ /* 0x000fe40008000000 */
[----:B------:R-:W-:Y:S01]  /*2b70*/  SEL R20, R43, R38, P0 ;  /* 0x000000262b147207 */ /* 0x000fe20000000000 */
[----:B------:R-:W-:Y:S01]  /*2b80*/  IMAD.X R47, RZ, RZ, R45, P2 ;  /* 0x000000ffff2f7224 */ /* 0x000fe200010e062d */
[----:B------:R-:W-:Y:S02]  /*2b90*/  ISETP.GE.U32.AND P0, PT, R44, R21, PT ;  /* 0x000000152c00720c */ /* 0x000fe40003f06070 */
[----:B------:R-:W-:-:S02]  /*2ba0*/  LEA R16, R42, UR4, 0x2 ;  /* 0x000000042a107c11 */ /* 0x000fc4000f8e10ff */
[----:B------:R-:W-:-:S13]  /*2bb0*/  ISETP.GE.AND.EX P0, PT, R47, R20, PT, P0 ;  /* 0x000000142f00720c */ /* 0x000fda0003f06300 */
[----:B------:R-:W-:Y:S05]  /*2bc0*/  @P0 BRA `(.L_x_755) ;  /* 0x0000000000fc0947 */ /* 0x000fea0003800000 */
[C---:B------:R-:W-:Y:S01]  /*2bd0*/  SHF.R.U64 R43, R40.reuse, 0x5, R41 ;  /* 0x00000005282b7819 */ /* 0x040fe20000001229 */
[----:B------:R-:W-:Y:S01]  /*2be0*/  BSSY B3, `(.L_x_756) ;  /* 0x0000025000037945 */ /* 0x000fe20003800000 */
[----:B------:R-:W-:Y:S01]  /*2bf0*/  ISETP.GE.U32.AND P0, PT, R40, 0x60, PT ;  /* 0x000000602800780c */ /* 0x000fe20003f06070 */
[----:B------:R-:W-:Y:S02]  /*2c00*/  IMAD.MOV.U32 R40, RZ, RZ, R44 ;  /* 0x000000ffff287224 */ /* 0x000fe400078e002c */
[----:B------:R-:W-:Y:S01]  /*2c10*/  VIADD R43, R43, 0x1 ;  /* 0x000000012b2b7836 */ /* 0x000fe20000000000 */
[----:B------:R-:W-:Y:S01]  /*2c20*/  ISETP.GE.U32.AND.EX P0, PT, R41, RZ, PT, P0 ;  /* 0x000000ff2900720c */ /* 0x000fe20003f06100 */
[----:B------:R-:W-:Y:S02]  /*2c30*/  IMAD.MOV.U32 R41, RZ, RZ, R47 ;  /* 0x000000ffff297224 */ /* 0x000fe400078e002f */
[----:B------:R-:W-:Y:S01]  /*2c40*/  IMAD.MOV.U32 R46, RZ, RZ, R42 ;  /* 0x000000ffff2e7224 */ /* 0x000fe200078e002a */
        /* <DEDUP_REMOVED lines=11> */
[----:B------:R-:W-:Y:S02]  /*2d00*/  IMAD.X R41, RZ, RZ, R45, P2 ;  /* 0x000000ffff297224 */ /* 0x000fe400010e062d */
[----:B------:R-:W-:-:S02]  /*2d10*/  IMAD.MOV.U32 R40, RZ, RZ, R48 ;  /* 0x000000ffff287224 */ /* 0x000fc400078e0030 */
[----:B------:R1:W-:Y:S06]  /*2d20*/  STS [R16], R47 ;  /* 0x0000002f10007388 */ /* 0x0003ec0000000800 */
[----:B------:R-:W-:Y:S05]  /*2d30*/  @!P1 BRA `(.L_x_757) ;  /* 0x00000000003c9947 */ /* 0x000fea0003800000 */
[----:B------:R-:W-:Y:S01]  /*2d40*/  ISETP.NE.U32.AND P1, PT, R43, 0x2, PT ;  /* 0x000000022b00780c */ /* 0x000fe20003f25070 */
[----:B------:R-:W1:Y:S01]  /*2d50*/  LDS R40, [R16+0x100] ;  /* 0x0001000010287984 */ /* 0x000e620000000800 */
[----:B------:R-:W-:Y:S01]  /*2d60*/  IADD3 R44, P2, R42, 0x60, RZ ;  /* 0x000000602a2c7810 */ /* 0x000fe20007f5e0ff */
[----:B------:R-:W-:Y:S01]  /*2d70*/  IMAD.MOV.U32 R46, RZ, RZ, R48 ;  /* 0x000000ffff2e7224 */ /* 0x000fe200078e0030 */
[----:B------:R-:W-:-:S13]  /*2d80*/  ISETP.NE.AND.EX P1, PT, RZ, RZ, PT, P1 ;  /* 0x000000ffff00720c */ /* 0x000fda0003f25310 */
[----:B------:R-:W2:Y:S01]  /*2d90*/  @P1 LDS R41, [R16+0x180] ;  /* 0x0001800010291984 */ /* 0x000ea20000000800 */
[--C-:B------:R-:W-:Y:S01]  /*2da0*/  @P1 IMAD.MOV.U32 R46, RZ, RZ, R44.reuse ;  /* 0x000000ffff2e1224 */ /* 0x100fe200078e002c */
[----:B-1----:R-:W-:Y:S01]  /*2db0*/  FMNMX.FTZ R47, R47, R40, !PT ;  /* 0x000000282f2f7209 */ /* 0x002fe20007810000 */
[----:B------:R-:W-:Y:S01]  /*2dc0*/  IMAD.MOV.U32 R40, RZ, RZ, R44 ;  /* 0x000000ffff287224 */ /* 0x000fe200078e002c */
[----:B------:R-:W-:-:S03]  /*2dd0*/  @P1 IADD3 R40, P3, R42, 0x80, RZ ;  /* 0x000000802a281810 */ /* 0x000fc60007f7e0ff */
[----:B------:R3:W-:Y:S01]  /*2de0*/  STS [R16], R47 ;  /* 0x0000002f10007388 */ /* 0x0007e20000000800 */
[----:B--2---:R-:W-:Y:S01]  /*2df0*/  @P1 FMNMX.FTZ R43, R47, R41, !PT ;  /* 0x000000292f2b1209 */ /* 0x004fe20007810000 */
[--C-:B------:R-:W-:Y:S02]  /*2e00*/  IMAD.X R41, RZ, RZ, R45.reuse, P2 ;  /* 0x000000ffff297224 */ /* 0x100fe400010e062d */
[----:B------:R-:W-:Y:S02]  /*2e10*/  @P1 IMAD.X R41, RZ, RZ, R45, P3 ;  /* 0x000000ffff291224 */ /* 0x000fe400018e062d */
[----:B------:R3:W-:Y:S05]  /*2e20*/  @P1 STS [R16], R43 ;  /* 0x0000002b10001388 */ /* 0x0007ea0000000800 */
.L_x_757:
[----:B------:R-:W-:Y:S05]  /*2e30*/  BSYNC B3 ;  /* 0x0000000000037941 */ /* 0x000fea0003800000 */
.L_x_756:
[----:B------:R-:W-:Y:S05]  /*2e40*/  @!P0 BRA `(.L_x_755) ;  /* 0x00000000005c8947 */ /* 0x000fea0003800000 */
[----:B---3--:R2:W3:Y:S01]  /*2e50*/  LDS R43, [R16] ;  /* 0x00000000102b7984 */ /* 0x0084e20000000800 */
[----:B------:R-:W-:-:S04]  /*2e60*/  LEA R42, R40, UR4, 0x2 ;  /* 0x00000004282a7c11 */ /* 0x000fc8000f8e10ff */
[----:B------:R-:W-:-:S07]  /*2e70*/  IADD3 R42, R42, 0x180, RZ ;  /* 0x000001802a2a7810 */ /* 0x000fce0007ffe0ff */
.L_x_758:
        /* <DEDUP_REMOVED lines=15> */
[----:B------:R4:W-:Y:S02]  /*2f70*/  STS [R16], R43 ;  /* 0x0000002b10007388 */ /* 0x0009e40000000800 */
[----:B------:R-:W-:Y:S01]  /*2f80*/  IMAD.X R41, RZ, RZ, R41, P0 ;  /* 0x000000ffff297224 */ /* 0x000fe200000e0629 */
[----:B------:R-:W-:-:S04]  /*2f90*/  ISETP.GE.U32.AND P0, PT, R40, R21, PT ;  /* 0x000000152800720c */ /* 0x000fc80003f06070 */
[----:B------:R-:W-:-:S13]  /*2fa0*/  ISETP.GE.AND.EX P0, PT, R41, R20, PT, P0 ;  /* 0x000000142900720c */ /* 0x000fda0003f06300 */
[----:B----4-:R-:W-:Y:S05]  /*2fb0*/  @!P0 BRA `(.L_x_758) ;  /* 0xfffffffc00b08947 */ /* 0x010fea000383ffff */
.L_x_755:
[----:B------:R-:W-:Y:S05]  /*2fc0*/  BSYNC B2 ;  /* 0x0000000000027941 */ /* 0x000fea0003800000 */
.L_x_754:
        /* <DEDUP_REMOVED lines=9> */
[----:B------:R-:W-:-:S03]  /*3060*/  ISETP.GE.AND.EX P0, PT, RZ, R19, PT, P0 ;  /* 0x00000013ff00720c */ /* 0x000fc60003f06300 */
[----:B------:R-:W-:Y:S01]  /*3070*/  IMAD.X R40, RZ, RZ, RZ, P1 ;  /* 0x000000ffff287224 */ /* 0x000fe200008e06ff */
        /* <DEDUP_REMOVED lines=14> */
[----:B------:R-:W-:Y:S01]  /*3160*/  ISETP.GE.U32.AND P1, PT, R20, R17, PT ;  /* 0x000000111400720c */ /* 0x000fe20003f26070 */
[----:B------:R-:W-:Y:S02]  /*3170*/  VIADD R20, R31, 0x2 ;  /* 0x000000021f147836 */ /* 0x000fe40000000000 */
        /* <DEDUP_REMOVED lines=23> */
.L_x_753:
[----:B------:R-:W-:Y:S05]  /*32f0*/  BSYNC B1 ;  /* 0x0000000000017941 */ /* 0x000fea0003800000 */
.L_x_752:
[----:B------:R-:W-:Y:S01]  /*3300*/  VIADD R35, R35, 0x1 ;  /* 0x0000000123237836 */ /* 0x000fe20000000000 */
[----:B------:R-:W-:-:S04]  /*3310*/  IADD3 R33, P1, R33, 0x1, RZ ;  /* 0x0000000121217810 */ /* 0x000fc80007f3e0ff */
[----:B------:R-:W-:Y:S01]  /*3320*/  ISETP.GT.U32.AND P0, PT, R14, R35, PT ;  /* 0x000000230e00720c */ /* 0x000fe20003f04070 */
[----:B------:R-:W-:-:S03]  /*3330*/  IMAD.X R28, RZ, RZ, R28, P1 ;  /* 0x000000ffff1c7224 */ /* 0x000fc600008e061c */
[----:B------:R-:W-:-:S13]  /*3340*/  ISETP.GT.AND.EX P0, PT, R15, RZ, PT, P0 ;  /* 0x000000ff0f00720c */ /* 0x000fda0003f04300 */
[----:B------:R-:W-:Y:S05]  /*3350*/  @P0 BRA `(.L_x_759) ;  /* 0xfffffff4006c0947 */ /* 0x000fea000383ffff */
.L_x_751:
[----:B------:R-:W-:Y:S05]  /*3360*/  BSYNC B0 ;  /* 0x0000000000007941 */ /* 0x000fea0003800000 */
.L_x_750:
        /* <DEDUP_REMOVED lines=13> */
[----:B------:R-:W-:-:S03]  /*3440*/  SEL R8, R8, UR8, P1 ;  /* 0x0000000808087c07 */ /* 0x000fc60008800000 */
[----:B------:R-:W-:Y:S01]  /*3450*/  IMAD.X R11, R25, 0x1, R4, P0 ;  /* 0x00000001190b7824 */ /* 0x000fe200000e0604 */
        /* <DEDUP_REMOVED lines=22> */
[----:B------:R-:W-:Y:S01]  /*35c0*/  FMUL.FTZ R8, R8, 0.0022321429569274187088 ;  /* 0x3b12492508087820 */ /* 0x000fe20000410000 */
[----:B------:R-:W-:-:S04]  /*35d0*/  LEA.HI.X R5, R2, UR7, R3, 0x2, P0 ;  /* 0x0000000702057c11 */ /* 0x000fc800080f1403 */
[----:B------:R-:W-:-:S05]  /*35e0*/  FMNMX.FTZ R3, R8, 4.3596542127488646656e-06, !PT ;  /* 0x3692492508037809 */ /* 0x000fca0007810000 */
[----:B------:R0:W-:Y:S02]  /*35f0*/  STG.E desc[UR10][R4.64], R3 ;  /* 0x0000000304007986 */ /* 0x0001e4000c10190a */
.L_x_761:
[----:B------:R-:W-:Y:S05]  /*3600*/  BSYNC B0 ;  /* 0x0000000000007941 */ /* 0x000fea0003800000 */
.L_x_760:
[----:B------:R-:W-:Y:S06]  /*3610*/  BAR.SYNC.DEFER_BLOCKING 0x0 ;  /* 0x0000000000007b1d */ /* 0x000fec0000010000 */
[----:B------:R-:W-:Y:S05]  /*3620*/  @P1 EXIT ;  /* 0x000000000000194d */ /* 0x000fea0003800000 */
[----:B------:R-:W5:Y:S01]  /*3630*/  S2UR UR9, SR_CTAID.X ;  /* 0x00000000000979c3 */ /* 0x000f620000002500 */
[----:B------:R-:W-:Y:S01]  /*3640*/  ULDC UR6, c[0x0][0x23c] ;  /* 0x00008f0000067ab9 */ /* 0x000fe20000000800 */
[----:B------:R-:W-:Y:S01]  /*3650*/  ULDC.64 UR4, c[0x0][0x210] ;  /* 0x0000840000047ab9 */ /* 0x000fe20000000a00 */
[----:B------:R-:W-:Y:S01]  /*3660*/  USHF.R.S32.HI UR7, URZ, 0x1f, UR6 ;  /* 0x0000001f3f077899 */ /* 0x000fe20008011406 */
[----:B------:R-:W-:-:S04]  /*3670*/  IMAD.MOV.U32 R11, RZ, RZ, R12 ;  /* 0x000000ffff0b7224 */ /* 0x000fc800078e000c */
[----:B0-----:R-:W0:Y:S08]  /*3680*/  LDC.64 R2, c[0x0][0x228] ;  /* 0x00008a00ff027b82 */ /* 0x001e300000000a00 */
[----:B------:R-:W0:Y:S01]  /*3690*/  LDC.64 R4, c[0x0][0x218] ;  /* 0x00008600ff047b82 */ /* 0x000e220000000a00 */
[----:B-----5:R-:W-:Y:S01]  /*36a0*/  IMAD R13, R0, UR9, RZ ;  /* 0x00000009000d7c24 */ /* 0x020fe2000f8e02ff */
[----:B------:R-:W-:-:S02]  /*36b0*/  UIMAD.WIDE.U32 UR4, UR9, UR6, UR4 ;  /* 0x00000006090472a5 */ /* 0x000fc4000f8e0004 */
[----:B------:R-:W-:Y:S01]  /*36c0*/  IMAD.WIDE.U32 R8, R23, UR9, RZ ;  /* 0x0000000917087c25 */ /* 0x000fe2000f8e00ff */
[----:B------:R-:W-:-:S03]  /*36d0*/  UIMAD UR6, UR7, UR9, URZ ;  /* 0x00000009070672a4 */ /* 0x000fc6000f8e023f */
[----:B------:R-:W-:Y:S01]  /*36e0*/  IMAD.IADD R0, R13, 0x1, R9 ;  /* 0x000000010d007824 */ /* 0x000fe200078e0209 */
[----:B------:R-:W-:-:S12]  /*36f0*/  UIADD3 UR6, UR5, UR6, URZ ;  /* 0x0000000605067290 */ /* 0x000fd8000fffe03f */
.L_x_794:
[----:B0-----:R-:W-:-:S06]  /*3700*/  IMAD.WIDE.U32 R14, R11, 0x8, R6 ;  /* 0x000000080b0e7825 */ /* 0x001fcc00078e0006 */
[----:B------:R-:W5:Y:S01]  /*3710*/  LDG.E.64.CONSTANT R14, desc[UR10][R14.64] ;  /* 0x0000000a0e0e7981 */ /* 0x000f62000c1e9b00 */
[----:B------:R-:W-:-:S04]  /*3720*/  SHF.R.U32.HI R10, RZ, 0x4, R11 ;  /* 0x00000004ff0a7819 */ /* 0x000fc8000001160b */
[----:B------:R-:W-:-:S04]  /*3730*/  LOP3.LUT R13, R10, 0x3ffffff, RZ, 0xc0, !PT ;  /* 0x03ffffff0a0d7812 */ /* 0x000fc800078ec0ff */
[----:B------:R-:W-:Y:S01]  /*3740*/  IADD3 R10, P0, R13, R8, RZ ;  /* 0x000000080d0a7210 */ /* 0x000fe20007f1e0ff */
[----:B0-----:R-:W-:-:S04]  /*3750*/  IMAD.WIDE.U32 R12, R11, 0x8, R2 ;  /* 0x000000080b0c7825 */ /* 0x001fc800078e0002 */
[----:B---3--:R-:W-:Y:S01]  /*3760*/  IMAD.X R17, RZ, RZ, R0, P0 ;  /* 0x000000ffff117224 */ /* 0x008fe200000e0600 */
[C---:B-12---:R-:W-:Y:S01]  /*3770*/  LEA R16, P0, R10.reuse, R4, 0x2 ;  /* 0x000000040a107211 */ /* 0x046fe200078010ff */
[----:B------:R-:W2:Y:S03]  /*3780*/  LDG.E.64.CONSTANT R12, desc[UR10][R12.64] ;  /* 0x0000000a0c0c7981 */ /* 0x000ea6000c1e9b00 */
[----:B------:R-:W-:-:S05]  /*3790*/  LEA.HI.X R17, R10, R5, R17, 0x2, P0 ;  /* 0x000000050a117211 */ /* 0x000fca00000f1411 */
[----:B----4-:R0:W3:Y:S01]  /*37a0*/  LDG.E R18, desc[UR10][R16.64] ;  /* 0x0000000a10127981 */ /* 0x0100e2000c1e1900 */
[----:B------:R-:W-:Y:S01]  /*37b0*/  BSSY B0, `(.L_x_762) ;  /* 0x0000047000007945 */ /* 0x000fe20003800000 */
[C---:B-----5:R-:W-:Y:S01]  /*37c0*/  IMAD.U32 R19, R14.reuse, 0x10000, RZ ;  /* 0x000100000e137824 */ /* 0x060fe200078e00ff */
[C---:B------:R-:W-:Y:S02]  /*37d0*/  SHF.L.U32 R21, R15.reuse, 0x10, RZ ;  /* 0x000000100f157819 */ /* 0x040fe400000006ff */
[----:B------:R-:W-:Y:S01]  /*37e0*/  PRMT R10, R14, 0x7632, R10 ;  /* 0x000076320e0a7816 */ /* 0x000fe2000000000a */
[C---:B------:R-:W-:Y:S01]  /*37f0*/  FMUL.FTZ R19, R22.reuse, R19 ;  /* 0x0000001316137220 */ /* 0x040fe20000410000 */
[----:B------:R-:W-:Y:S01]  /*3800*/  PRMT R14, R15, 0x7632, R14 ;  /* 0x000076320f0e7816 */ /* 0x000fe2000000000e */
[----:B------:R-:W-:-:S04]  /*3810*/  FMUL.FTZ R15, R22, R21 ;  /* 0x00000015160f7220 */ /* 0x000fc80000410000 */
[----:B------:R-:W1:Y:S01]  /*3820*/  F2F.BF16.F32 R19, R19 ;  /* 0x0000001300137304 */ /* 0x000e620000202000 */
[----:B------:R-:W-:Y:S02]  /*3830*/  IMAD.U32 R23, R14, 0x10000, RZ ;  /* 0x000100000e177824 */ /* 0x000fe400078e00ff */
[----:B------:R-:W-:Y:S02]  /*3840*/  IMAD.U32 R21, R10, 0x10000, RZ ;  /* 0x000100000a157824 */ /* 0x000fe400078e00ff */
[----:B0-----:R-:W-:-:S03]  /*3850*/  FMUL.FTZ R17, R22, R23 ;  /* 0x0000001716117220 */ /* 0x001fc60000410000 */
[----:B------:R-:W0:Y:S01]  /*3860*/  F2F.BF16.F32 R15, R15 ;  /* 0x0000000f000f7304 */ /* 0x000e220000202000 */
[----:B------:R-:W-:Y:S01]  /*3870*/  FMUL.FTZ R14, R22, R21 ;  /* 0x00000015160e7220 */ /* 0x000fe20000410000 */
[----:B--2---:R-:W-:-:S06]  /*3880*/  IMAD.U32 R10, R12, 0x10000, RZ ;  /* 0x000100000c0a7824 */ /* 0x004fcc00078e00ff */
[----:B------:R-:W2:Y:S01]  /*3890*/  F2F.BF16.F32 R17, R17 ;  /* 0x0000001100117304 */ /* 0x000ea20000202000 */
[----:B-1----:R-:W-:Y:S02]  /*38a0*/  IMAD.U32 R19, R19, 0x10000, RZ ;  /* 0x0001000013137824 */ /* 0x002fe400078e00ff */
[----:B------:R-:W-:-:S05]  /*38b0*/  IMAD.U32 R16, R13, 0x10000, RZ ;  /* 0x000100000d107824 */ /* 0x000fca00078e00ff */
[----:B------:R-:W1:Y:S01]  /*38c0*/  F2F.BF16.F32 R14, R14 ;  /* 0x0000000e000e7304 */ /* 0x000e620000202000 */
[----:B0-----:R-:W-:Y:S02]  /*38d0*/  IMAD.U32 R15, R15, 0x10000, RZ ;  /* 0x000100000f0f7824 */ /* 0x001fe400078e00ff */
[----:B------:R-:W-:Y:S01]  /*38e0*/  FMUL.FTZ R10, R19, R10 ;  /* 0x0000000a130a7220 */ /* 0x000fe20000410000 */
[----:B------:R-:W-:Y:S01]  /*38f0*/  PRMT R12, R12, 0x7632, R12 ;  /* 0x000076320c0c7816 */ /* 0x000fe2000000000c */
[----:B------:R-:W-:Y:S01]  /*3900*/  FMUL.FTZ R16, R15, R16 ;  /* 0x000000100f107220 */ /* 0x000fe20000410000 */
[----:B------:R-:W-:-:S03]  /*3910*/  PRMT R13, R13, 0x7632, R13 ;  /* 0x000076320d0d7816 */ /* 0x000fc6000000000d */
[----:B------:R-:W0:Y:S01]  /*3920*/  F2F.BF16.F32 R10, R10 ;  /* 0x0000000a000a7304 */ /* 0x000e220000202000 */
[----:B------:R-:W-:Y:S02]  /*3930*/  IMAD.U32 R15, R12, 0x10000, RZ ;  /* 0x000100000c0f7824 */ /* 0x000fe400078e00ff */
[----:B------:R-:W-:Y:S02]  /*3940*/  IMAD.U32 R12, R13, 0x10000, RZ ;  /* 0x000100000d0c7824 */ /* 0x000fe400078e00ff */
[----:B--2---:R-:W-:-:S03]  /*3950*/  IMAD.U32 R17, R17, 0x10000, RZ ;  /* 0x0001000011117824 */ /* 0x004fc600078e00ff */
[----:B---3--:R-:W2:Y:S01]  /*3960*/  MUFU.RCP R18, R18 ;  /* 0x0000001200127308 */ /* 0x008ea20000001000 */
[----:B-1----:R-:W-:Y:S02]  /*3970*/  IMAD.U32 R14, R14, 0x10000, RZ ;  /* 0x000100000e0e7824 */ /* 0x002fe400078e00ff */
[----:B------:R-:W-:-:S05]  /*3980*/  FMUL.FTZ R17, R17, R12 ;  /* 0x0000000c11117220 */ /* 0x000fca0000410000 */
[----:B------:R-:W1:Y:S01]  /*3990*/  F2F.BF16.F32 R16, R16 ;  /* 0x0000001000107304 */ /* 0x000e620000202000 */
[----:B------:R-:W-:Y:S01]  /*39a0*/  FMUL.FTZ R14, R14, R15 ;  /* 0x0000000f0e0e7220 */ /* 0x000fe20000410000 */
[----:B0-----:R-:W-:-:S06]  /*39b0*/  IMAD.U32 R10, R10, 0x10000, RZ ;  /* 0x000100000a0a7824 */ /* 0x001fcc00078e00ff */
[----:B------:R-:W0:Y:S01]  /*39c0*/  F2F.BF16.F32 R17, R17 ;  /* 0x0000001100117304 */ /* 0x000e220000202000 */
[----:B--2---:R-:W-:-:S07]  /*39d0*/  FMUL.FTZ R10, R10, R18 ;  /* 0x000000120a0a7220 */ /* 0x004fce0000410000 */
[----:B------:R-:W2:Y:S01]  /*39e0*/  F2F.BF16.F32 R14, R14 ;  /* 0x0000000e000e7304 */ /* 0x000ea20000202000 */
[----:B-1----:R-:W-:Y:S01]  /*39f0*/  IMAD.U32 R13, R16, 0x10000, RZ ;  /* 0x00010000100d7824 */ /* 0x002fe200078e00ff */
[----:B------:R-:W-:-:S03]  /*3a00*/  FMNMX.FTZ R10, R10, 448, PT ;  /* 0x43e000000a0a7809 */ /* 0x000fc60003810000 */
[----:B------:R-:W-:Y:S01]  /*3a10*/  FMUL.FTZ R13, R13, R18 ;  /* 0x000000120d0d7220 */ /* 0x000fe20000410000 */
[----:B0-----:R-:W-:Y:S01]  /*3a20*/  IMAD.U32 R15, R17, 0x10000, RZ ;  /* 0x00010000110f7824 */ /* 0x001fe200078e00ff */
[----:B------:R-:W-:-:S03]  /*3a30*/  FMNMX.FTZ R17, R10, -448, !PT ;  /* 0xc3e000000a117809 */ /* 0x000fc60007810000 */
[----:B------:R-:W-:Y:S01]  /*3a40*/  FMNMX.FTZ R13, R13, 448, PT ;  /* 0x43e000000d0d7809 */ /* 0x000fe20003810000 */
[----:B------:R-:W-:-:S03]  /*3a50*/  FMUL.FTZ R15, R15, R18 ;  /* 0x000000120f0f7220 */ /* 0x000fc60000410000 */
[----:B------:R-:W-:Y:S01]  /*3a60*/  FMNMX.FTZ R21, R13, -448, !PT ;  /* 0xc3e000000d157809 */ /* 0x000fe20007810000 */
[----:B--2---:R-:W-:Y:S01]  /*3a70*/  IMAD.U32 R12, R14, 0x10000, RZ ;  /* 0x000100000e0c7824 */ /* 0x004fe200078e00ff */
[----:B------:R-:W-:-:S03]  /*3a80*/  LOP3.LUT R13, R17, 0x7fffffff, RZ, 0xc0, !PT ;  /* 0x7fffffff110d7812 */ /* 0x000fc600078ec0ff */
[----:B------:R-:W-:Y:S01]  /*3a90*/  FMUL.FTZ R12, R12, R18 ;  /* 0x000000120c0c7220 */ /* 0x000fe20000410000 */
[----:B------:R-:W-:Y:S02]  /*3aa0*/  ISETP.GT.U32.AND P2, PT, R13, 0x43efffff, PT ;  /* 0x43efffff0d00780c */ /* 0x000fe40003f44070 */
[----:B------:R-:W-:Y:S02]  /*3ab0*/  FMNMX.FTZ R15, R15, 448, PT ;  /* 0x43e000000f0f7809 */ /* 0x000fe40003810000 */
[----:B------:R-:W-:Y:S02]  /*3ac0*/  FMNMX.FTZ R12, R12, 448, PT ;  /* 0x43e000000c0c7809 */ /* 0x000fe40003810000 */
[----:B------:R-:W-:Y:S02]  /*3ad0*/  FMNMX.FTZ R23, R15, -448, !PT ;  /* 0xc3e000000f177809 */ /* 0x000fe40007810000 */
[----:B------:R-:W-:Y:S02]  /*3ae0*/  FMNMX.FTZ R19, R12, -448, !PT ;  /* 0xc3e000000c137809 */ /* 0x000fe40007810000 */
[----:B------:R-:W-:-:S02]  /*3af0*/  LOP3.LUT R12, R17, 0x80000000, RZ, 0xc0, !PT ;  /* 0x80000000110c7812 */ /* 0x000fc400078ec0ff */
[----:B------:R-:W-:Y:S02]  /*3b00*/  LOP3.LUT R20, R21, 0x7fffffff, RZ, 0xc0, !PT ;  /* 0x7fffffff15147812 */ /* 0x000fe400078ec0ff */
[----:B------:R-:W-:Y:S02]  /*3b10*/  LOP3.LUT R18, R19, 0x7fffffff, RZ, 0xc0, !PT ;  /* 0x7fffffff13127812 */ /* 0x000fe400078ec0ff */
[----:B------:R-:W-:Y:S01]  /*3b20*/  LOP3.LUT R25, R23, 0x7fffffff, RZ, 0xc0, !PT ;  /* 0x7fffffff17197812 */ /* 0x000fe200078ec0ff */
[----:B------:R-:W-:Y:S01]  /*3b30*/  IMAD.MOV.U32 R10, RZ, RZ, 0x7f ;  /* 0x0000007fff0a7424 */ /* 0x000fe200078e00ff */
[----:B------:R-:W-:Y:S01]  /*3b40*/  SHF.R.U32.HI R15, RZ, 0x18, R12 ;  /* 0x00000018ff0f7819 */ /* 0x000fe2000001160c */
[----:B------:R-:W-:Y:S01]  /*3b50*/  IMAD.MOV.U32 R12, RZ, RZ, 0x7f ;  /* 0x0000007fff0c7424 */ /* 0x000fe200078e00ff */
[----:B------:R-:W-:Y:S02]  /*3b60*/  ISETP.GT.U32.AND P0, PT, R20, 0x43efffff, PT ;  /* 0x43efffff1400780c */ /* 0x000fe40003f04070 */
[----:B------:R-:W-:-:S02]  /*3b70*/  ISETP.GT.U32.AND P3, PT, R18, 0x43efffff, PT ;  /* 0x43efffff1200780c */ /* 0x000fc40003f64070 */
        /* <DEDUP_REMOVED lines=10> */
.L_x_763:
[----:B------:R-:W-:Y:S05]  /*3c20*/  BSYNC B0 ;  /* 0x0000000000007941 */ /* 0x000fea0003800000 */
.L_x_762:
        /* <DEDUP_REMOVED lines=12> */
.L_x_765:
[----:B------:R-:W-:Y:S05]  /*3cf0*/  BSYNC B0 ;  /* 0x0000000000007941 */ /* 0x000fea0003800000 */
.L_x_764:
[----:B------:R-:W-:Y:S01]  /*3d00*/  LOP3.LUT R17, R10, R13, RZ, 0xfc, !PT ;  /* 0x0000000d0a117212 */ /* 0x000fe200078efcff */
[----:B------:R-:W-:Y:S01]  /*3d10*/  BSSY B0, `(.L_x_766) ;  /* 0x000000d000007945 */ /* 0x000fe20003800000 */
[----:B------:R-:W-:Y:S01]  /*3d20*/  HFMA2.MMA R10, -RZ, RZ, 0, 7.569789886474609375e-06 ;  /* 0x0000007fff0a7435 */ /* 0x000fe200000001ff */
[----:B------:R-:W-:Y:S01]  /*3d30*/  IMAD.MOV.U32 R12, RZ, RZ, 0x7f ;  /* 0x0000007fff0c7424 */ /* 0x000fe200078e00ff */
[----:B------:R-:W-:Y:S02]  /*3d40*/  SHF.R.U32.HI R15, RZ, 0x18, R15 ;  /* 0x00000018ff0f7819 */ /* 0x000fe4000001160f */
        /* <DEDUP_REMOVED lines=9> */
.L_x_767:
[----:B------:R-:W-:Y:S05]  /*3de0*/  BSYNC B0 ;  /* 0x0000000000007941 */ /* 0x000fea0003800000 */
.L_x_766:
[----:B------:R-:W-:Y:S01]  /*3df0*/  BSSY B0, `(.L_x_768) ;  /* 0x000000c000007945 */ /* 0x000fe20003800000 */
[----:B------:R-:W-:Y:S02]  /*3e00*/  PRMT R16, R17, 0x7604, R16 ;  /* 0x0000760411107816 */ /* 0x000fe40000000010 */
[----:B------:R-:W-:Y:S02]  /*3e10*/  LOP3.LUT R15, R10, R15, RZ, 0xfc, !PT ;  /* 0x0000000f0a0f7212 */ /* 0x000fe400078efcff */
[----:B------:R-:W-:Y:S01]  /*3e20*/  SHF.R.U32.HI R13, RZ, 0x18, R14 ;  /* 0x00000018ff0d7819 */ /* 0x000fe2000001160e */
[----:B------:R-:W-:Y:S06]  /*3e30*/  @P1 BRA `(.L_x_769) ;  /* 0x00000000001c1947 */ /* 0x000fec0003800000 */
[----:B------:R-:W-:-:S13]  /*3e40*/  ISETP.GE.U32.AND P0, PT, R25, 0x3c800000, PT ;  /* 0x3c8000001900780c */ /* 0x000fda0003f06070 */
[----:B------:R-:W-:-:S04]  /*3e50*/  @P0 SHF.R.U32.HI R10, RZ, 0x14, R23 ;  /* 0x00000014ff0a0819 */ /* 0x000fc80000011617 */
[----:B------:R-:W-:-:S04]  /*3e60*/  @P0 LOP3.LUT R10, R10, 0x1, RZ, 0xc0, !PT ;  /* 0x000000010a0a0812 */ /* 0x000fc800078ec0ff */
[----:B------:R-:W-:Y:S01]  /*3e70*/  @P0 IADD3 R12, R23, 0x407ffff, R10 ;  /* 0x0407ffff170c0810 */ /* 0x000fe20007ffe00a */
[----:B------:R-:W-:-:S03]  /*3e80*/  @!P0 FADD.FTZ R10, R25, 16384 ;  /* 0x46800000190a8421 */ /* 0x000fc60000010000 */
[----:B------:R-:W-:Y:S01]  /*3e90*/  @P0 SHF.R.U32.HI R12, RZ, 0x14, R12 ;  /* 0x00000014ff0c0819 */ /* 0x000fe2000001160c */
[----:B------:R-:W-:-:S07]  /*3ea0*/  @!P0 VIADD R12, R10, 0xb9800000 ;  /* 0xb98000000a0c8836 */ /* 0x000fce0000000000 */
.L_x_769:
[----:B------:R-:W-:Y:S05]  /*3eb0*/  BSYNC B0 ;  /* 0x0000000000007941 */ /* 0x000fea0003800000 */
.L_x_768:
[----:B------:R-:W-:Y:S01]  /*3ec0*/  LOP3.LUT R12, R12, R13, RZ, 0xfc, !PT ;  /* 0x0000000d0c0c7212 */ /* 0x000fe200078efcff */
[----:B------:R-:W-:Y:S01]  /*3ed0*/  IMAD.IADD R13, R24, 0x1, R11 ;  /* 0x00000001180d7824 */ /* 0x000fe200078e020b */
[----:B------:R-:W-:Y:S02]  /*3ee0*/  LEA R10, P0, R11, UR4, 0x2 ;  /* 0x000000040b0a7c11 */ /* 0x000fe4000f8010ff */
[----:B------:R-:W-:Y:S02]  /*3ef0*/  PRMT R15, R15, 0x7054, R16 ;  /* 0x000070540f0f7816 */ /* 0x000fe40000000010 */
[----:B------:R-:W-:Y:S02]  /*3f00*/  LEA.HI.X R11, R11, UR6, RZ, 0x2, P0 ;  /* 0x000000060b0b7c11 */ /* 0x000fe400080f14ff */
[----:B------:R-:W-:Y:S02]  /*3f10*/  ISETP.GE.U32.AND P0, PT, R13, UR8, PT ;  /* 0x000000080d007c0c */ /* 0x000fe4000bf06070 */
[----:B------:R-:W-:-:S05]  /*3f20*/  PRMT R15, R12, 0x654, R15 ;  /* 0x000006540c0f7816 */ /* 0x000fca000000000f */
[----:B------:R0:W-:Y:S06]  /*3f30*/  STG.E desc[UR10][R10.64], R15 ;  /* 0x0000000f0a007986 */ /* 0x0001ec000c10190a */
[----:B------:R-:W-:Y:S05]  /*3f40*/  @P0 EXIT ;  /* 0x000000000000094d */ /* 0x000fea0003800000 */
[----:B0-----:R-:W-:-:S06]  /*3f50*/  IMAD.WIDE.U32 R14, R13, 0x8, R6 ;  /* 0x000000080d0e7825 */ /* 0x001fcc00078e0006 */
[----:B------:R-:W2:Y:S01]  /*3f60*/  LDG.E.64.CONSTANT R14, desc[UR10][R14.64] ;  /* 0x0000000a0e0e7981 */ /* 0x000ea2000c1e9b00 */
[----:B------:R-:W-:-:S04]  /*3f70*/  SHF.R.U32.HI R10, RZ, 0x4, R13 ;  /* 0x00000004ff0a7819 */ /* 0x000fc8000001160d */
[----:B------:R-:W-:-:S04]  /*3f80*/  LOP3.LUT R11, R10, 0x3ffffff, RZ, 0xc0, !PT ;  /* 0x03ffffff0a0b7812 */ /* 0x000fc800078ec0ff */
[----:B------:R-:W-:Y:S01]  /*3f90*/  IADD3 R12, P0, R11, R8, RZ ;  /* 0x000000080b0c7210 */ /* 0x000fe20007f1e0ff */
[----:B------:R-:W-:-:S04]  /*3fa0*/  IMAD.WIDE.U32 R10, R13, 0x8, R2 ;  /* 0x000000080d0a7825 */ /* 0x000fc800078e0002 */
[----:B------:R-:W-:Y:S01]  /*3fb0*/  IMAD.X R17, RZ, RZ, R0, P0 ;  /* 0x000000ffff117224 */ /* 0x000fe200000e0600 */
[C---:B------:R-:W-:Y:S01]  /*3fc0*/  LEA R16, P0, R12.reuse, R4, 0x2 ;  /* 0x000000040c107211 */ /* 0x040fe200078010ff */
[----:B------:R-:W3:Y:S03]  /*3fd0*/  LDG.E.64.CONSTANT R10, desc[UR10][R10.64] ;  /* 0x0000000a0a0a7981 */ /* 0x000ee6000c1e9b00 */
[----:B------:R-:W-:-:S05]  /*3fe0*/  LEA.HI.X R17, R12, R5, R17, 0x2, P0 ;  /* 0x000000050c117211 */ /* 0x000fca00000f1411 */
[----:B------:R0:W4:Y:S01]  /*3ff0*/  LDG.E R18, desc[UR10][R16.64] ;  /* 0x0000000a10127981 */ /* 0x000122000c1e1900 */
[----:B------:R-:W-:Y:S01]  /*4000*/  BSSY B0, `(.L_x_770) ;  /* 0x0000047000007945 */ /* 0x000fe20003800000 */
[----:B--2---:R-:W-:-:S04]  /*4010*/  IMAD.U32 R19, R14, 0x10000, RZ ;  /* 0x000100000e137824 */ /* 0x004fc800078e00ff */
[----:B------:R-:W-:Y:S01]  /*4020*/  FMUL.FTZ R19, R22, R19 ;  /* 0x0000001316137220 */ /* 0x000fe20000410000 */
[C---:B------:R-:W-:Y:S01]  /*4030*/  IMAD.U32 R21, R15.reuse, 0x10000, RZ ;  /* 0x000100000f157824 */ /* 0x040fe200078e00ff */
[----:B------:R-:W-:Y:S02]  /*4040*/  PRMT R12, R14, 0x7632, R12 ;  /* 0x000076320e0c7816 */ /* 0x000fe4000000000c */
[----:B------:R-:W-:Y:S02]  /*4050*/  PRMT R14, R15, 0x7632, R14 ;  /* 0x000076320f0e7816 */ /* 0x000fe4000000000e */
[----:B------:R-:W1:Y:S01]  /*4060*/  F2F.BF16.F32 R19, R19 ;  /* 0x0000001300137304 */ /* 0x000e620000202000 */
[----:B------:R-:W-:Y:S01]  /*4070*/  FMUL.FTZ R15, R22, R21 ;  /* 0x00000015160f7220 */ /* 0x000fe20000410000 */
[----:B------:R-:W-:Y:S02]  /*4080*/  IMAD.U32 R21, R12, 0x10000, RZ ;  /* 0x000100000c157824 */ /* 0x000fe400078e00ff */
[----:B------:R-:W-:-:S02]  /*4090*/  IMAD.U32 R23, R14, 0x10000, RZ ;  /* 0x000100000e177824 */ /* 0x000fc400078e00ff */
[C---:B------:R-:W-:Y:S02]  /*40a0*/  FMUL.FTZ R14, R22.reuse, R21 ;  /* 0x00000015160e7220 */ /* 0x040fe40000410000 */
[----:B------:R-:W2:Y:S01]  /*40b0*/  F2F.BF16.F32 R15, R15 ;  /* 0x0000000f000f7304 */ /* 0x000ea20000202000 */
[----:B0-----:R-:W-:Y:S01]  /*40c0*/  FMUL.FTZ R17, R22, R23 ;  /* 0x0000001716117220 */ /* 0x001fe20000410000 */
[----:B---3--:R-:W-:Y:S02]  /*40d0*/  IMAD.U32 R12, R10, 0x10000, RZ ;  /* 0x000100000a0c7824 */ /* 0x008fe400078e00ff */
[----:B-1----:R-:W-:-:S04]  /*40e0*/  IMAD.U32 R19, R19, 0x10000, RZ ;  /* 0x0001000013137824 */ /* 0x002fc800078e00ff */
[----:B------:R-:W0:Y:S01]  /*40f0*/  F2F.BF16.F32 R17, R17 ;  /* 0x0000001100117304 */ /* 0x000e220000202000 */
[----:B------:R-:W-:-:S07]  /*4100*/  FMUL.FTZ R12, R19, R12 ;  /* 0x0000000c130c7220 */ /* 0x000fce0000410000 */
[----:B------:R-:W1:Y:S01]  /*4110*/  F2F.BF16.F32 R14, R14 ;  /* 0x0000000e000e7304 */ /* 0x000e620000202000 */
[----:B------:R-:W-:Y:S01]  /*4120*/  IMAD.U32 R16, R11, 0x10000, RZ ;  /* 0x000100000b107824 */ /* 0x000fe200078e00ff */
[----:B------:R-:W-:Y:S01]  /*4130*/  PRMT R10, R10, 0x7632, R10 ;  /* 0x000076320a0a7816 */ /* 0x000fe2000000000a */
[----:B--2---:R-:W-:Y:S01]  /*4140*/  IMAD.U32 R15, R15, 0x10000, RZ ;  /* 0x000100000f0f7824 */ /* 0x004fe200078e00ff */
[----:B------:R-:W-:-:S04]  /*4150*/  PRMT R11, R11, 0x7632, R11 ;  /* 0x000076320b0b7816 */ /* 0x000fc8000000000b */
[----:B------:R-:W2:Y:S01]  /*4160*/  F2F.BF16.F32 R12, R12 ;  /* 0x0000000c000c7304 */ /* 0x000ea20000202000 */
[----:B------:R-:W-:Y:S01]  /*4170*/  FMUL.FTZ R16, R15, R16 ;  /* 0x000000100f107220 */ /* 0x000fe20000410000 */
[----:B------:R-:W-:Y:S02]  /*4180*/  IMAD.U32 R15, R10, 0x10000, RZ ;  /* 0x000100000a0f7824 */ /* 0x000fe400078e00ff */
[----:B------:R-:W-:Y:S02]  /*4190*/  IMAD.U32 R10, R11, 0x10000, RZ ;  /* 0x000100000b0a7824 */ /* 0x000fe400078e00ff */
[----:B0-----:R-:W-:Y:S02]  /*41a0*/  IMAD.U32 R17, R17, 0x10000, RZ ;  /* 0x0001000011117824 */ /* 0x001fe400078e00ff */
[----:B----4-:R-:W0:Y:S01]  /*41b0*/  MUFU.RCP R18, R18 ;  /* 0x0000001200127308 */ /* 0x010e220000001000 */
[----:B-1----:R-:W-:Y:S02]  /*41c0*/  IMAD.U32 R14, R14, 0x10000, RZ ;  /* 0x000100000e0e7824 */ /* 0x002fe400078e00ff */
[----:B------:R-:W-:-:S02]  /*41d0*/  FMUL.FTZ R17, R17, R10 ;  /* 0x0000000a11117220 */ /* 0x000fc40000410000 */
[----:B------:R-:W-:Y:S01]  /*41e0*/  FMUL.FTZ R14, R14, R15 ;  /* 0x0000000f0e0e7220 */ /* 0x000fe20000410000 */
[----:B--2---:R-:W-:-:S03]  /*41f0*/  IMAD.U32 R12, R12, 0x10000, RZ ;  /* 0x000100000c0c7824 */ /* 0x004fc600078e00ff */
[----:B------:R-:W1:Y:S08]  /*4200*/  F2F.BF16.F32 R17, R17 ;  /* 0x0000001100117304 */ /* 0x000e700000202000 */
[----:B------:R-:W2:Y:S01]  /*4210*/  F2F.BF16.F32 R16, R16 ;  /* 0x0000001000107304 */ /* 0x000ea20000202000 */
[----:B0-----:R-:W-:-:S07]  /*4220*/  FMUL.FTZ R12, R12, R18 ;  /* 0x000000120c0c7220 */ /* 0x001fce0000410000 */
[----:B------:R-:W0:Y:S01]  /*4230*/  F2F.BF16.F32 R14, R14 ;  /* 0x0000000e000e7304 */ /* 0x000e220000202000 */
[----:B------:R-:W-:Y:S02]  /*4240*/  FMNMX.FTZ R12, R12, 448, PT ;  /* 0x43e000000c0c7809 */ /* 0x000fe40003810000 */
[----:B-1----:R-:W-:Y:S02]  /*4250*/  SHF.L.U32 R15, R17, 0x10, RZ ;  /* 0x00000010110f7819 */ /* 0x002fe400000006ff */
[----:B------:R-:W-:Y:S01]  /*4260*/  FMNMX.FTZ R12, R12, -448, !PT ;  /* 0xc3e000000c0c7809 */ /* 0x000fe20007810000 */
[----:B--2---:R-:W-:-:S03]  /*4270*/  IMAD.U32 R11, R16, 0x10000, RZ ;  /* 0x00010000100b7824 */ /* 0x004fc600078e00ff */
[----:B------:R-:W-:Y:S01]  /*4280*/  LOP3.LUT R16, R12, 0x7fffffff, RZ, 0xc0, !PT ;  /* 0x7fffffff0c107812 */ /* 0x000fe200078ec0ff */
[-C--:B------:R-:W-:Y:S01]  /*4290*/  FMUL.FTZ R15, R15, R18.reuse ;  /* 0x000000120f0f7220 */ /* 0x080fe20000410000 */
[----:B------:R-:W-:Y:S01]  /*42a0*/  FMUL.FTZ R11, R11, R18 ;  /* 0x000000120b0b7220 */ /* 0x000fe20000410000 */
[----:B0-----:R-:W-:Y:S01]  /*42b0*/  IMAD.U32 R10, R14, 0x10000, RZ ;  /* 0x000100000e0a7824 */ /* 0x001fe200078e00ff */
[----:B------:R-:W-:-:S03]  /*42c0*/  ISETP.GT.U32.AND P2, PT, R16, 0x43efffff, PT ;  /* 0x43efffff1000780c */ /* 0x000fc60003f44070 */
[----:B------:R-:W-:Y:S01]  /*42d0*/  FMUL.FTZ R10, R10, R18 ;  /* 0x000000120a0a7220 */ /* 0x000fe20000410000 */
        /* <DEDUP_REMOVED lines=9> */
[----:B------:R-:W-:Y:S01]  /*4370*/  LOP3.LUT R23, R21, 0x7fffffff, RZ, 0xc0, !PT ;  /* 0x7fffffff15177812 */ /* 0x000fe200078ec0ff */
[----:B------:R-:W-:Y:S01]  /*4380*/  IMAD.MOV.U32 R10, RZ, RZ, 0x7f ;  /* 0x0000007fff0a7424 */ /* 0x000fe200078e00ff */
        /* <DEDUP_REMOVED lines=14> */
.L_x_771:
[----:B------:R-:W-:Y:S05]  /*4470*/  BSYNC B0 ;  /* 0x0000000000007941 */ /* 0x000fea0003800000 */
.L_x_770:
        /* <DEDUP_REMOVED lines=12> */
.L_x_773:
[----:B------:R-:W-:Y:S05]  /*4540*/  BSYNC B0 ;  /* 0x0000000000007941 */ /* 0x000fea0003800000 */
.L_x_772:
[----:B------:R-:W-:Y:S01]  /*4550*/  BSSY B0, `(.L_x_774) ;  /* 0x000000e000007945 */ /* 0x000fe20003800000 */
[----:B------:R-:W-:Y:S01]  /*4560*/  LOP3.LUT R17, R10, R15, RZ, 0xfc, !PT ;  /* 0x0000000f0a117212 */ /* 0x000fe200078efcff */
[----:B------:R-:W-:Y:S01]  /*4570*/  IMAD.MOV.U32 R10, RZ, RZ, 0x7f ;  /* 0x0000007fff0a7424 */ /* 0x000fe200078e00ff */
[----:B------:R-:W-:Y:S01]  /*4580*/  SHF.R.U32.HI R14, RZ, 0x18, R12 ;  /* 0x00000018ff0e7819 */ /* 0x000fe2000001160c */
[----:B------:R-:W-:Y:S01]  /*4590*/  IMAD.MOV.U32 R11, RZ, RZ, 0x7f ;  /* 0x0000007fff0b7424 */ /* 0x000fe200078e00ff */
        /* <DEDUP_REMOVED lines=9> */
.L_x_775:
[----:B------:R-:W-:Y:S05]  /*4630*/  BSYNC B0 ;  /* 0x0000000000007941 */ /* 0x000fea0003800000 */
.L_x_774:
[----:B------:R-:W-:Y:S01]  /*4640*/  BSSY B0, `(.L_x_776) ;  /* 0x000000c000007945 */ /* 0x000fe20003800000 */
[----:B------:R-:W-:Y:S02]  /*4650*/  PRMT R12, R17, 0x7604, R16 ;  /* 0x00007604110c7816 */ /* 0x000fe40000000010 */
[----:B------:R-:W-:Y:S02]  /*4660*/  LOP3.LUT R17, R11, R14, RZ, 0xfc, !PT ;  /* 0x0000000e0b117212 */ /* 0x000fe400078efcff */
        /* <DEDUP_REMOVED lines=9> */
.L_x_777:
[----:B------:R-:W-:Y:S05]  /*4700*/  BSYNC B0 ;  /* 0x0000000000007941 */ /* 0x000fea0003800000 */
.L_x_776:
[----:B------:R-:W-:Y:S01]  /*4710*/  PRMT R17, R17, 0x7054, R12 ;  /* 0x0000705411117816 */ /* 0x000fe2000000000c */
[C---:B------:R-:W-:Y:S01]  /*4720*/  IMAD.IADD R11, R13.reuse, 0x1, R24 ;  /* 0x000000010d0b7824 */ /* 0x040fe200078e0218 */
[C---:B------:R-:W-:Y:S02]  /*4730*/  LEA R12, P0, R13.reuse, UR4, 0x2 ;  /* 0x000000040d0c7c11 */ /* 0x040fe4000f8010ff */
[----:B------:R-:W-:Y:S02]  /*4740*/  LOP3.LUT R10, R10, R15, RZ, 0xfc, !PT ;  /* 0x0000000f0a0a7212 */ /* 0x000fe400078efcff */
[----:B------:R-:W-:Y:S02]  /*4750*/  LEA.HI.X R13, R13, UR6, RZ, 0x2, P0 ;  /* 0x000000060d0d7c11 */ /* 0x000fe400080f14ff */
[----:B------:R-:W-:Y:S02]  /*4760*/  ISETP.GE.U32.AND P0, PT, R11, UR8, PT ;  /* 0x000000080b007c0c */ /* 0x000fe4000bf06070 */
[----:B------:R-:W-:-:S05]  /*4770*/  PRMT R17, R10, 0x654, R17 ;  /* 0x000006540a117816 */ /* 0x000fca0000000011 */
[----:B------:R0:W-:Y:S06]  /*4780*/  STG.E desc[UR10][R12.64], R17 ;  /* 0x000000110c007986 */ /* 0x0001ec000c10190a */
[----:B------:R-:W-:Y:S05]  /*4790*/  @P0 EXIT ;  /* 0x000000000000094d */ /* 0x000fea0003800000 */
[----:B------:R-:W-:-:S06]  /*47a0*/  IMAD.WIDE.U32 R14, R11, 0x8, R6 ;  /* 0x000000080b0e7825 */ /* 0x000fcc00078e0006 */
[----:B------:R-:W2:Y:S01]  /*47b0*/  LDG.E.64.CONSTANT R14, desc[UR10][R14.64] ;  /* 0x0000000a0e0e7981 */ /* 0x000ea2000c1e9b00 */
[----:B------:R-:W-:-:S04]  /*47c0*/  SHF.R.U32.HI R10, RZ, 0x4, R11 ;  /* 0x00000004ff0a7819 */ /* 0x000fc8000001160b */
[----:B0-----:R-:W-:-:S04]  /*47d0*/  LOP3.LUT R13, R10, 0x3ffffff, RZ, 0xc0, !PT ;  /* 0x03ffffff0a0d7812 */ /* 0x001fc800078ec0ff */
        /* <DEDUP_REMOVED lines=8> */
[C---:B--2---:R-:W-:Y:S02]  /*4860*/  IMAD.U32 R19, R14.reuse, 0x10000, RZ ;  /* 0x000100000e137824 */ /* 0x044fe400078e00ff */
[C---:B------:R-:W-:Y:S01]  /*4870*/  IMAD.U32 R21, R15.reuse, 0x10000, RZ ;  /* 0x000100000f157824 */ /* 0x040fe200078e00ff */
        /* <DEDUP_REMOVED lines=10> */
[----:B---3--:R-:W-:-:S06]  /*4920*/  IMAD.U32 R10, R12, 0x10000, RZ ;  /* 0x000100000c0a7824 */ /* 0x008fcc00078e00ff */
        /* <DEDUP_REMOVED lines=13> */
[----:B----4-:R-:W2:Y:S01]  /*4a00*/  MUFU.RCP R18, R18 ;  /* 0x0000001200127308 */ /* 0x010ea20000001000 */
[----:B-1----:R-:W-:Y:S01]  /*4a10*/  SHF.L.U32 R14, R14, 0x10, RZ ;  /* 0x000000100e0e7819 */ /* 0x002fe200000006ff */
[----:B------:R-:W-:-:S06]  /*4a20*/  FMUL.FTZ R17, R17, R12 ;  /* 0x0000000c11117220 */ /* 0x000fcc0000410000 */
        /* <DEDUP_REMOVED lines=41> */
.L_x_779:
[----:B------:R-:W-:Y:S05]  /*4cc0*/  BSYNC B0 ;  /* 0x0000000000007941 */ /* 0x000fea0003800000 */
.L_x_778:
        /* <DEDUP_REMOVED lines=12> */
.L_x_781:
[----:B------:R-:W-:Y:S05]  /*4d90*/  BSYNC B0 ;  /* 0x0000000000007941 */ /* 0x000fea0003800000 */
.L_x_780:
        /* <DEDUP_REMOVED lines=14> */
.L_x_783:
[----:B------:R-:W-:Y:S05]  /*4e80*/  BSYNC B0 ;  /* 0x0000000000007941 */ /* 0x000fea0003800000 */
.L_x_782:
        /* <DEDUP_REMOVED lines=12> */
.L_x_785:
[----:B------:R-:W-:Y:S05]  /*4f50*/  BSYNC B0 ;  /* 0x0000000000007941 */ /* 0x000fea0003800000 */
.L_x_784:
[----:B------:R-:W-:Y:S01]  /*4f60*/  LOP3.LUT R12, R12, R13, RZ, 0xfc, !PT ;  /* 0x0000000d0c0c7212 */ /* 0x000fe200078efcff */
[C---:B------:R-:W-:Y:S01]  /*4f70*/  IMAD.IADD R13, R11.reuse, 0x1, R24 ;  /* 0x000000010b0d7824 */ /* 0x040fe200078e0218 */
        /* <DEDUP_REMOVED lines=26> */
[----:B------:R-:W-:Y:S01]  /*5120*/  SHF.L.U32 R23, R14, 0x10, RZ ;  /* 0x000000100e177819 */ /* 0x000fe200000006ff */
[----:B------:R-:W-:-:S04]  /*5130*/  IMAD.U32 R21, R12, 0x10000, RZ ;  /* 0x000100000c157824 */ /* 0x000fc800078e00ff */
[C---:B------:R-:W-:Y:S01]  /*5140*/  FMUL.FTZ R14, R22.reuse, R21 ;  /* 0x00000015160e7220 */ /* 0x040fe20000410000 */
        /* <DEDUP_REMOVED lines=14> */
[----:B0-----:R-:W-:-:S04]  /*5230*/  IMAD.U32 R14, R14, 0x10000, RZ ;  /* 0x000100000e0e7824 */ /* 0x001fc800078e00ff */
[----:B----4-:R-:W0:Y:S01]  /*5240*/  MUFU.RCP R18, R18 ;  /* 0x0000001200127308 */ /* 0x010e220000001000 */
[----:B------:R-:W-:Y:S02]  /*5250*/  IMAD.U32 R10, R11, 0x10000, RZ ;  /* 0x000100000b0a7824 */ /* 0x000fe400078e00ff */
[----:B-1----:R-:W-:Y:S02]  /*5260*/  IMAD.U32 R17, R17, 0x10000, RZ ;  /* 0x0001000011117824 */ /* 0x002fe400078e00ff */
[----:B------:R-:W-:Y:S02]  /*5270*/  FMUL.FTZ R14, R14, R15 ;  /* 0x0000000f0e0e7220 */ /* 0x000fe40000410000 */
[----:B------:R-:W-:Y:S01]  /*5280*/  FMUL.FTZ R17, R17, R10 ;  /* 0x0000000a11117220 */ /* 0x000fe20000410000 */
[----:B------:R-:W1:Y:S01]  /*5290*/  F2F.BF16.F32 R16, R16 ;  /* 0x0000001000107304 */ /* 0x000e620000202000 */
[----:B--2---:R-:W-:-:S07]  /*52a0*/  IMAD.U32 R12, R12, 0x10000, RZ ;  /* 0x000100000c0c7824 */ /* 0x004fce00078e00ff */
[----:B------:R-:W2:Y:S01]  /*52b0*/  F2F.BF16.F32 R14, R14 ;  /* 0x0000000e000e7304 */ /* 0x000ea20000202000 */
[----:B0-----:R-:W-:-:S07]  /*52c0*/  FMUL.FTZ R12, R12, R18 ;  /* 0x000000120c0c7220 */ /* 0x001fce0000410000 */
[----:B------:R-:W0:Y:S01]  /*52d0*/  F2F.BF16.F32 R17, R17 ;  /* 0x0000001100117304 */ /* 0x000e220000202000 */
[----:B------:R-:W-:Y:S01]  /*52e0*/  FMNMX.FTZ R12, R12, 448, PT ;  /* 0x43e000000c0c7809 */ /* 0x000fe20003810000 */
[----:B-1----:R-:W-:-:S03]  /*52f0*/  IMAD.U32 R11, R16, 0x10000, RZ ;  /* 0x00010000100b7824 */ /* 0x002fc600078e00ff */
        /* <DEDUP_REMOVED lines=33> */
.L_x_787:
[----:B------:R-:W-:Y:S05]  /*5510*/  BSYNC B0 ;  /* 0x0000000000007941 */ /* 0x000fea0003800000 */
.L_x_786:
        /* <DEDUP_REMOVED lines=12> */
.L_x_789:
[----:B------:R-:W-:Y:S05]  /*55e0*/  BSYNC B0 ;  /* 0x0000000000007941 */ /* 0x000fea0003800000 */
.L_x_788:
        /* <DEDUP_REMOVED lines=12> */
.L_x_791:
[----:B------:R-:W-:Y:S05]  /*56b0*/  BSYNC B0 ;  /* 0x0000000000007941 */ /* 0x000fea0003800000 */
.L_x_790:
        /* <DEDUP_REMOVED lines=9> */
[----:B------:R-:W-:Y:S02]  /*5750*/  @P0 SHF.R.U32.HI R10, RZ, 0x14, R10 ;  /* 0x00000014ff0a0819 */ /* 0x000fe4000001160a */
[----:B------:R-:W-:-:S07]  /*5760*/  @!P0 IADD3 R10, R11, -0x46800000, RZ ;  /* 0xb98000000b0a8810 */ /* 0x000fce0007ffe0ff */
.L_x_793:
[----:B------:R-:W-:Y:S05]  /*5770*/  BSYNC B0 ;  /* 0x0000000000007941 */ /* 0x000fea0003800000 */
.L_x_792:
        /* <DEDUP_REMOVED lines=9> */
[----:B------:R-:W-:-:S03]  /*5810*/  ISETP.GE.U32.AND P0, PT, R11, UR8, PT ;  /* 0x000000080b007c0c */ /* 0x000fc6000bf06070 */
[----:B------:R0:W-:Y:S10]  /*5820*/  STG.E desc[UR10][R14.64], R17 ;  /* 0x000000110e007986 */ /* 0x0001f4000c10190a */
[----:B------:R-:W-:Y:S05]  /*5830*/  @!P0 BRA `(.L_x_794) ;  /* 0xffffffdc00b08947 */ /* 0x000fea000383ffff */
[----:B------:R-:W-:Y:S05]  /*5840*/  EXIT ;  /* 0x000000000000794d */ /* 0x000fea0003800000 */
        .weak           $__internal_1_$__cuda_sm20_div_s64
        .type           $__internal_1_$__cuda_sm20_div_s64,@function
        .size           $__internal_1_$__cuda_sm20_div_s64,(.L_x_3298 - $__internal_1_$__cuda_sm20_div_s64)
$__internal_1_$__cuda_sm20_div_s64:
[-C--:B------:R-:W-:Y:S02]  /*5850*/  IADD3 R8, P1, RZ, -R13.reuse, RZ ;  /* 0x8000000dff087210 */ /* 0x080fe40007f3e0ff */
[----:B------:R-:W-:Y:S02]  /*5860*/  ISETP.GE.AND P0, PT, R11, RZ, PT ;  /* 0x000000ff0b00720c */ /* 0x000fe40003f06270 */
[----:B------:R-:W-:Y:S01]  /*5870*/  ISETP.GE.AND P3, PT, R12, RZ, PT ;  /* 0x000000ff0c00720c */ /* 0x000fe20003f66270 */
[----:B------:R-:W-:Y:S01]  /*5880*/  IMAD.X R14, RZ, RZ, ~R11, P1 ;  /* 0x000000ffff0e7224 */ /* 0x000fe200008e0e0b */
[----:B------:R-:W-:-:S04]  /*5890*/  SEL R8, R8, R13, !P0 ;  /* 0x0000000d08087207 */ /* 0x000fc80004000000 */
[----:B------:R-:W-:-:S04]  /*58a0*/  SEL R9, R14, R11, !P0 ;  /* 0x0000000b0e097207 */ /* 0x000fc80004000000 */
        /* <DEDUP_REMOVED lines=9> */
[----:B------:R-:W-:Y:S02]  /*5940*/  IMAD.X R33, RZ, RZ, ~R19, P0 ;  /* 0x000000ffff217224 */ /* 0x000fe400000e0e13 */
[----:B------:R-:W-:Y:S02]  /*5950*/  IMAD.MOV.U32 R19, RZ, RZ, R14 ;  /* 0x000000ffff137224 */ /* 0x000fe400078e000e */
        /* <DEDUP_REMOVED lines=14> */
[----:B------:R-:W-:Y:S02]  /*5a40*/  IMAD.X R14, RZ, RZ, ~R15, P0 ;  /* 0x000000ffff0e7224 */ /* 0x000fe400000e0e0f */
[----:B------:R-:W-:Y:S02]  /*5a50*/  IMAD.X R15, RZ, RZ, ~R12, P4 ;  /* 0x000000ffff0f7224 */ /* 0x000fe400020e0e0c */
        /* <DEDUP_REMOVED lines=15> */
[----:B------:R-:W-:-:S03]  /*5b50*/  IADD3 R17, P1, R19, R14, RZ ;  /* 0x0000000e13117210 */ /* 0x000fc60007f3e0ff */
[----:B------:R-:W-:Y:S02]  /*5b60*/  IMAD.X R16, RZ, RZ, R16, P0 ;  /* 0x000000ffff107224 */ /* 0x000fe400000e0610 */
        /* <DEDUP_REMOVED lines=10> */
[C---:B------:R-:W-:Y:S01]  /*5c10*/  ISETP.GE.U32.AND.EX P0, PT, R35.reuse, R9, PT, P0 ;  /* 0x000000092300720c */ /* 0x040fe20003f06100 */
[----:B------:R-:W-:-:S03]  /*5c20*/  IMAD.X R21, R35, 0x1, ~R9, P1 ;  /* 0x0000000123157824 */ /* 0x000fc600008e0e09 */
[----:B------:R-:W-:Y:S02]  /*5c30*/  SEL R15, R15, R33, P0 ;  /* 0x000000210f0f7207 */ /* 0x000fe40000000000 */
[----:B------:R-:W-:Y:S02]  /*5c40*/  SEL R17, R14, R17, P0 ;  /* 0x000000110e117207 */ /* 0x000fe40000000000 */
[----:B------:R-:W-:Y:S02]  /*5c50*/  SEL R21, R21, R35, P0 ;  /* 0x0000002315157207 */ /* 0x000fe40000000000 */
[----:B------:R-:W-:Y:S02]  /*5c60*/  ISETP.GE.U32.AND P1, PT, R15, R8, PT ;  /* 0x000000080f00720c */ /* 0x000fe40003f26070 */
[----:B------:R-:W-:Y:S02]  /*5c70*/  SEL R8, R16, R19, P0 ;  /* 0x0000001310087207 */ /* 0x000fe40000000000 */
[----:B------:R-:W-:-:S02]  /*5c80*/  IADD3 R14, P2, R17, 0x1, RZ ;  /* 0x00000001110e7810 */ /* 0x000fc40007f5e0ff */
[----:B------:R-:W-:Y:S02]  /*5c90*/  ISETP.GE.U32.AND.EX P0, PT, R21, R9, PT, P1 ;  /* 0x000000091500720c */ /* 0x000fe40003f06110 */
[----:B------:R-:W-:Y:S01]  /*5ca0*/  ISETP.GE.AND P1, PT, R12, RZ, PT ;  /* 0x000000ff0c00720c */ /* 0x000fe20003f26270 */
[----:B------:R-:W-:Y:S01]  /*5cb0*/  IMAD.X R15, RZ, RZ, R8, P2 ;  /* 0x000000ffff0f7224 */ /* 0x000fe200010e0608 */
[----:B------:R-:W-:-:S04]  /*5cc0*/  SEL R14, R14, R17, P0 ;  /* 0x000000110e0e7207 */ /* 0x000fc80000000000 */
[----:B------:R-:W-:Y:S02]  /*5cd0*/  SEL R15, R15, R8, P0 ;  /* 0x000000080f0f7207 */ /* 0x000fe40000000000 */
[-C--:B------:R-:W-:Y:S02]  /*5ce0*/  IADD3 R9, P2, RZ, -R14.reuse, RZ ;  /* 0x8000000eff097210 */ /* 0x080fe40007f5e0ff */
[----:B------:R-:W-:Y:S02]  /*5cf0*/  ISETP.NE.U32.AND P0, PT, R13, RZ, PT ;  /* 0x000000ff0d00720c */ /* 0x000fe40003f05070 */
[----:B------:R-:W-:Y:S01]  /*5d00*/  SEL R14, R9, R14, !P1 ;  /* 0x0000000e090e7207 */ /* 0x000fe20004800000 */
[----:B------:R-:W-:Y:S01]  /*5d10*/  IMAD.X R8, RZ, RZ, ~R15, P2 ;  /* 0x000000ffff087224 */ /* 0x000fe200010e0e0f */
[----:B------:R-:W-:Y:S01]  /*5d20*/  ISETP.NE.AND.EX P0, PT, R11, RZ, PT, P0 ;  /* 0x000000ff0b00720c */ /* 0x000fe20003f05300 */
[----:B------:R-:W-:-:S03]  /*5d30*/  IMAD.MOV.U32 R11, RZ, RZ, 0x0 ;  /* 0x00000000ff0b7424 */ /* 0x000fc600078e00ff */
[----:B------:R-:W-:Y:S02]  /*5d40*/  SEL R15, R8, R15, !P1 ;  /* 0x0000000f080f7207 */ /* 0x000fe40004800000 */
[----:B------:R-:W-:Y:S02]  /*5d50*/  SEL R14, R14, 0xffffffff, P0 ;  /* 0xffffffff0e0e7807 */ /* 0x000fe40000000000 */
[----:B------:R-:W-:Y:S01]  /*5d60*/  SEL R15, R15, 0xffffffff, P0 ;  /* 0xffffffff0f0f7807 */ /* 0x000fe20000000000 */
[----:B------:R-:W-:Y:S06]  /*5d70*/  RET.REL.NODEC R10 `(_ZN4vllm31rms_norm_per_block_quant_kernelIN3c108BFloat16ENS1_13Float8_e4m3fnELb0ELb0ELi64EEEvPT0_PfPKT_S9_PKffiiPS7_l) ;  /* 0xffffffa00aa07950 */ /* 0x000fec0003c3ffff */
.L_x_795:
        /* <DEDUP_REMOVED lines=16> */
.L_x_3298:


//--------------------- .text._ZN4vllm31rms_norm_per_block_quant_kernelIN3c108BFloat16EaLb0ELb1ELi64EEEvPT0_PfPKT_S8_PKffiiPS6_l --------------------------
	.section	.text._ZN4vllm31rms_norm_per_block_quant_kernelIN3c108BFloat16EaLb0ELb1ELi64EEEvPT0_PfPKT_S8_PKffiiPS6_l,"ax",@progbits
	.align	128
        .global         _ZN4vllm31rms_norm_per_block_quant_kernelIN3c108BFloat16EaLb0ELb1ELi64EEEvPT0_PfPKT_S8_PKffiiPS6_l
        .type           _ZN4vllm31rms_norm_per_block_quant_kernelIN3c108BFloat16EaLb0ELb1ELi64EEEvPT0_PfPKT_S8_PKffiiPS6_l,@function
        .size           _ZN4vllm31rms_norm_per_block_quant_kernelIN3c108BFloat16EaLb0ELb1ELi64EEEvPT0_PfPKT_S8_PKffiiPS6_l,(.L_x_3300 - _ZN4vllm31rms_norm_per_block_quant_kernelIN3c108BFloat16EaLb0ELb1ELi64EEEvPT0_PfPKT_S8_PKffiiPS6_l)
        .other          _ZN4vllm31rms_norm_per_block_quant_kernelIN3c108BFloat16EaLb0ELb1ELi64EEEvPT0_PfPKT_S8_PKffiiPS6_l,@"STO_CUDA_ENTRY STV_DEFAULT"
_ZN4vllm31rms_norm_per_block_quant_kernelIN3c108BFloat16EaLb0ELb1ELi64EEEvPT0_PfPKT_S8_PKffiiPS6_l:
.text._ZN4vllm31rms_norm_per_block_quant_kernelIN3c108BFloat16EaLb0ELb1ELi64EEEvPT0_PfPKT_S8_PKffiiPS6_l:
        /* <DEDUP_REMOVED lines=16> */
[----:B------:R-:W-:-:S03]  /*0100*/  IMAD.U32 R2, RZ, RZ, UR8 ;  /* 0x00000008ff027e24 */ /* 0x000fc6000f8e00ff */
[----:B-1----:R-:W-:Y:S02]  /*0110*/  ISETP.GE.U32.AND P0, PT, R0, UR5, PT ;  /* 0x0000000500007c0c */ /* 0x002fe4000bf06070 */
[----:B------:R-:W-:-:S11]  /*0120*/  IMAD.U32 R3, RZ, RZ, UR7 ;  /* 0x00000007ff037e24 */ /* 0x000fd6000f8e00ff */
[----:B------:R-:W-:Y:S05]  /*0130*/  @P0 BRA `(.L_x_797) ;  /* 0x0000000000f80947 */ /* 0x000fea0003800000 */
[----:B------:R-:W0:Y:S01]  /*0140*/  LDC R4, c[0x0][RZ] ;  /* 0x00000000ff047b82 */ /* 0x000e220000000800 */
[----:B------:R-:W-:-:S07]  /*0150*/  MOV R9, R0 ;  /* 0x0000000000097202 */ /* 0x000fce0000000f00 */
.L_x_798:
        /* <DEDUP_REMOVED lines=60> */
.L_x_797:
[----:B------:R-:W-:Y:S05]  /*0520*/  BSYNC B0 ;  /* 0x0000000000007941 */ /* 0x000fea0003800000 */
.L_x_796:
        /* <DEDUP_REMOVED lines=23> */
[----:B------:R-:W0:Y:S02]  /*06a0*/  SHFL.DOWN P0, R8, R9, 0x4, R4 ;  /* 0x0880000009087989 */ /* 0x000e240000000004 */
        /* <DEDUP_REMOVED lines=17> */
[----:B------:R-:W0:Y:S04]  /*07c0*/  LDS.128 R24, [UR6+0x1020] ;  /* 0x00102006ff187984 */ /* 0x000e280008000c00 */
[----:B-1----:R-:W1:Y:S04]  /*07d0*/  LDS.128 R4, [UR6+0x1030] ;  /* 0x00103006ff047984 */ /* 0x002e680008000c00 */
        /* <DEDUP_REMOVED lines=17> */
[----:B------:R-:W1:Y:S04]  /*08f0*/  LDS.128 R4, [UR6+0x1070] ;  /* 0x00107006ff047984 */ /* 0x000e680008000c00 */
        /* <DEDUP_REMOVED lines=23> */
[----:B------:R-:W-:-:S05]  /*0a70*/  ISETP.GT.AND P4, PT, R22, 0x2c0, PT ;  /* 0x000002c01600780c */ /* 0x000fca0003f84270 */
        /* <DEDUP_REMOVED lines=24> */
.L_x_800:
        /* <DEDUP_REMOVED lines=23> */
.L_x_803:
[----:B------:R-:W-:Y:S05]  /*0d70*/  BSYNC B1 ;  /* 0x0000000000017941 */ /* 0x000fea0003800000 */
.L_x_802:
        /* <DEDUP_REMOVED lines=8> */
[----:B0-----:R-:W0:Y:S01]  /*0e00*/  LDS.128 R4, [UR6+0x1040] ;  /* 0x00104006ff047984 */ /* 0x001e220008000c00 */
[----:B-1----:R-:W-:-:S04]  /*0e10*/  FADD.FTZ R13, R12, R17 ;  /* 0x000000110c0d7221 */ /* 0x002fc80000010000 */
[----:B------:R-:W-:Y:S02]  /*0e20*/  FADD.FTZ R0, R13, R18 ;  /* 0x000000120d007221 */ /* 0x000fe40000010000 */
[----:B------:R-:W1:Y:S02]  /*0e30*/  LDS.128 R12, [UR6+0x1050] ;  /* 0x00105006ff0c7984 */ /* 0x000e640008000c00 */
[----:B------:R-:W-:-:S04]  /*0e40*/  FADD.FTZ R17, R0, R19 ;  /* 0x0000001300117221 */ /* 0x000fc80000010000 */
[----:B--2---:R-:W-:Y:S02]  /*0e50*/  FADD.FTZ R8, R17, R8 ;  /* 0x0000000811087221 */ /* 0x004fe40000010000 */
        /* <DEDUP_REMOVED lines=14> */
[----:B--2---:R-:W-:Y:S02]  /*0f40*/  FADD.FTZ R16, R15, R16 ;  /* 0x000000100f107221 */ /* 0x004fe40000010000 */
[----:B------:R-:W2:Y:S02]  /*0f50*/  LDS.128 R12, [UR6+0x1090] ;  /* 0x00109006ff0c7984 */ /* 0x000ea40008000c00 */
[----:B------:R-:W-:-:S04]  /*0f60*/  FADD.FTZ R17, R16, R17 ;  /* 0x0000001110117221 */ /* 0x000fc80000010000 */
[----:B------:R-:W-:-:S04]  /*0f70*/  FADD.FTZ R18, R17, R18 ;  /* 0x0000001211127221 */ /* 0x000fc80000010000 */
        /* <DEDUP_REMOVED lines=12> */
[----:B------:R-:W-:-:S07]  /*1040*/  FADD.FTZ R12, R14, R15 ;  /* 0x0000000f0e0c7221 */ /* 0x000fce0000010000 */
.L_x_801:
[----:B------:R-:W-:Y:S05]  /*1050*/  BSYNC B0 ;  /* 0x0000000000007941 */ /* 0x000fea0003800000 */
.L_x_799:
        /* <DEDUP_REMOVED lines=11> */
.L_x_805:
[----:B------:R-:W-:Y:S05]  /*1110*/  BSYNC B0 ;  /* 0x0000000000007941 */ /* 0x000fea0003800000 */
.L_x_804:
        /* <DEDUP_REMOVED lines=12> */
[----:B------:R-:W-:Y:S01]  /*11e0*/  HFMA2.MMA R14, -RZ, RZ, 0, 0 ;  /* 0x00000000ff0e7435 */ /* 0x000fe200000001ff */
[----:B------:R-:W-:Y:S01]  /*11f0*/  IMAD.MOV.U32 R13, RZ, RZ, R22 ;  /* 0x000000ffff0d7224 */ /* 0x000fe200078e0016 */
[----:B-12---:R-:W-:Y:S01]  /*1200*/  MOV R12, 0x1240 ;  /* 0x00001240000c7802 */ /* 0x006fe20000000f00 */
[----:B------:R-:W-:Y:S02]  /*1210*/  IMAD.MOV.U32 R27, RZ, RZ, R25 ;  /* 0x000000ffff1b7224 */ /* 0x000fe400078e0019 */
[----:B------:R-:W-:-:S07]  /*1220*/  IMAD.MOV.U32 R9, RZ, RZ, R8 ;  /* 0x000000ffff097224 */ /* 0x000fce00078e0008 */
[----:B0-----:R-:W-:Y:S05]  /*1230*/  CALL.REL.NOINC `($__internal_2_$__cuda_sm20_div_s64) ;  /* 0x0000003800807944 */ /* 0x001fea0003c00000 */
[----:B------:R-:W-:Y:S01]  /*1240*/  IMAD.MOV.U32 R6, RZ, RZ, R14 ;  /* 0x000000ffff067224 */ /* 0x000fe200078e000e */
[----:B------:R-:W-:Y:S01]  /*1250*/  MOV R7, R15 ;  /* 0x0000000f00077202 */ /* 0x000fe20000000f00 */
[----:B------:R-:W-:Y:S06]  /*1260*/  BRA `(.L_x_807) ;  /* 0x0000000000507947 */ /* 0x000fec0003800000 */
.L_x_806:
[----:B------:R-:W3:Y:S01]  /*1270*/  I2F.U32.RP R6, R25 ;  /* 0x0000001900067306 */ /* 0x000ee20000209000 */
[----:B-1----:R-:W-:Y:S01]  /*1280*/  IMAD.MOV R7, RZ, RZ, -R25 ;  /* 0x000000ffff077224 */ /* 0x002fe200078e0a19 */
[----:B------:R-:W-:-:S06]  /*1290*/  ISETP.NE.U32.AND P2, PT, R25, RZ, PT ;  /* 0x000000ff1900720c */ /* 0x000fcc0003f45070 */
[----:B---3--:R-:W1:Y:S02]  /*12a0*/  MUFU.RCP R6, R6 ;  /* 0x0000000600067308 */ /* 0x008e640000001000 */
[----:B-1----:R-:W-:-:S06]  /*12b0*/  VIADD R4, R6, 0xffffffe ;  /* 0x0ffffffe06047836 */ /* 0x002fcc0000000000 */
[----:B------:R1:W3:Y:S02]  /*12c0*/  F2I.FTZ.U32.TRUNC.NTZ R5, R4 ;  /* 0x0000000400057305 */ /* 0x0002e4000021f000 */
[----:B-1----:R-:W-:Y:S02]  /*12d0*/  IMAD.MOV.U32 R4, RZ, RZ, RZ ;  /* 0x000000ffff047224 */ /* 0x002fe400078e00ff */
[----:B---3--:R-:W-:-:S04]  /*12e0*/  IMAD R7, R7, R5, RZ ;  /* 0x0000000507077224 */ /* 0x008fc800078e02ff */
        /* <DEDUP_REMOVED lines=12> */
.L_x_807:
[----:B------:R-:W1:Y:S01]  /*13b0*/  S2R R4, SR_TID.X ;  /* 0x0000000000047919 */ /* 0x000e620000002100 */
[----:B------:R-:W-:Y:S01]  /*13c0*/  ISETP.NE.U32.AND P0, PT, R7, RZ, PT ;  /* 0x000000ff0700720c */ /* 0x000fe20003f05070 */
[----:B------:R-:W-:-:S12]  /*13d0*/  BSSY B0, `(.L_x_808) ;  /* 0x000002a000007945 */ /* 0x000fd80003800000 */
[----:B------:R-:W-:Y:S05]  /*13e0*/  @!P0 BRA `(.L_x_809) ;  /* 0x0000000000448947 */ /* 0x000fea0003800000 */
[----:B-1----:R-:W-:Y:S01]  /*13f0*/  IMAD.MOV.U32 R13, RZ, RZ, R4 ;  /* 0x000000ffff0d7224 */ /* 0x002fe200078e0004 */
[----:B------:R-:W-:Y:S01]  /*1400*/  MOV R27, R6 ;  /* 0x00000006001b7202 */ /* 0x000fe20000000f00 */
[----:B------:R-:W-:Y:S01]  /*1410*/  IMAD.MOV.U32 R14, RZ, RZ, RZ ;  /* 0x000000ffff0e7224 */ /* 0x000fe200078e00ff */
[----:B--2---:R-:W-:Y:S01]  /*1420*/  MOV R12, 0x1450 ;  /* 0x00001450000c7802 */ /* 0x004fe20000000f00 */
[----:B------:R-:W-:-:S07]  /*1430*/  IMAD.MOV.U32 R9, RZ, RZ, R7 ;  /* 0x000000ffff097224 */ /* 0x000fce00078e0007 */
[----:B0-----:R-:W-:Y:S05]  /*1440*/  CALL.REL.NOINC `($__internal_2_$__cuda_sm20_div_s64) ;  /* 0x0000003400fc7944 */ /* 0x001fea0003c00000 */
[----:B------:R-:W-:Y:S01]  /*1450*/  IADD3 R11, P0, RZ, -R14, RZ ;  /* 0x8000000eff0b7210 */ /* 0x000fe20007f1e0ff */
[----:B------:R-:W-:-:S04]  /*1460*/  IMAD.MOV.U32 R5, RZ, RZ, RZ ;  /* 0x000000ffff057224 */ /* 0x000fc800078e00ff */
[----:B------:R-:W-:Y:S02]  /*1470*/  IMAD.X R9, RZ, RZ, ~R15, P0 ;  /* 0x000000ffff097224 */ /* 0x000fe400000e0e0f */
[----:B------:R-:W-:-:S04]  /*1480*/  IMAD.WIDE.U32 R4, R6, R11, R4 ;  /* 0x0000000b06047225 */ /* 0x000fc800078e0004 */
[----:B------:R-:W-:Y:S01]  /*1490*/  IMAD R9, R9, R6, RZ ;  /* 0x0000000609097224 */ /* 0x000fe200078e02ff */
[----:B------:R-:W-:Y:S01]  /*14a0*/  MOV R24, R4 ;  /* 0x0000000400187202 */ /* 0x000fe20000000f00 */
[----:B------:R-:W-:Y:S02]  /*14b0*/  IMAD.MOV.U32 R4, RZ, RZ, R14 ;  /* 0x000000ffff047224 */ /* 0x000fe400078e000e */
[----:B------:R-:W-:-:S04]  /*14c0*/  IMAD R9, R7, R11, R9 ;  /* 0x0000000b07097224 */ /* 0x000fc800078e0209 */
[----:B------:R-:W-:Y:S01]  /*14d0*/  IMAD.IADD R23, R5, 0x1, R9 ;  /* 0x0000000105177824 */ /* 0x000fe200078e0209 */
[----:B------:R-:W-:Y:S01]  /*14e0*/  MOV R5, R15 ;  /* 0x0000000f00057202 */ /* 0x000fe20000000f00 */
[----:B------:R-:W-:Y:S06]  /*14f0*/  BRA `(.L_x_810) ;  /* 0x00000000005c7947 */ /* 0x000fec0003800000 */
.L_x_809:
[----:B------:R-:W3:Y:S01]  /*1500*/  I2F.U32.RP R5, R6 ;  /* 0x0000000600057306 */ /* 0x000ee20000209000 */
[----:B------:R-:W-:Y:S02]  /*1510*/  ISETP.NE.U32.AND P2, PT, R6, RZ, PT ;  /* 0x000000ff0600720c */ /* 0x000fe40003f45070 */
[----:B------:R-:W-:-:S05]  /*1520*/  MOV R23, RZ ;  /* 0x000000ff00177202 */ /* 0x000fca0000000f00 */
[----:B---3--:R-:W3:Y:S02]  /*1530*/  MUFU.RCP R5, R5 ;  /* 0x0000000500057308 */ /* 0x008ee40000001000 */
[----:B---3--:R-:W-:-:S06]  /*1540*/  VIADD R10, R5, 0xffffffe ;  /* 0x0ffffffe050a7836 */ /* 0x008fcc0000000000 */
[----:B------:R3:W4:Y:S02]  /*1550*/  F2I.FTZ.U32.TRUNC.NTZ R11, R10 ;  /* 0x0000000a000b7305 */ /* 0x000724000021f000 */
[----:B---3--:R-:W-:Y:S01]  /*1560*/  HFMA2.MMA R10, -RZ, RZ, 0, 0 ;  /* 0x00000000ff0a7435 */ /* 0x008fe200000001ff */
[----:B----4-:R-:W-:-:S04]  /*1570*/  IMAD.MOV R9, RZ, RZ, -R11 ;  /* 0x000000ffff097224 */ /* 0x010fc800078e0a0b */
        /* <DEDUP_REMOVED lines=13> */
[----:B------:R-:W-:Y:S02]  /*1650*/  IMAD.MOV.U32 R4, RZ, RZ, R11 ;  /* 0x000000ffff047224 */ /* 0x000fe400078e000b */
[----:B------:R-:W-:-:S07]  /*1660*/  IMAD.MOV.U32 R5, RZ, RZ, RZ ;  /* 0x000000ffff057224 */ /* 0x000fce00078e00ff */
.L_x_810:
[----:B------:R-:W-:Y:S05]  /*1670*/  BSYNC B0 ;  /* 0x0000000000007941 */ /* 0x000fea0003800000 */
.L_x_808:
[C---:B------:R-:W-:Y:S01]  /*1680*/  SHF.L.U32 R27, R4.reuse, 0x4, RZ ;  /* 0x00000004041b7819 */ /* 0x040fe200000006ff */
[----:B------:R-:W-:Y:S01]  /*1690*/  USHF.R.S32.HI UR6, URZ, 0x1f, UR5 ;  /* 0x0000001f3f067899 */ /* 0x000fe20008011405 */
[----:B------:R-:W-:Y:S01]  /*16a0*/  SHF.L.U64.HI R26, R4, 0x4, R5 ;  /* 0x00000004041a7819 */ /* 0x000fe20000010205 */
[----:B------:R-:W-:Y:S01]  /*16b0*/  ULDC.64 UR10, c[0x0][0x228] ;  /* 0x00008a00000a7ab9 */ /* 0x000fe20000000a00 */
[----:B------:R-:W-:Y:S01]  /*16c0*/  IADD3 R10, P1, R27, 0x10, RZ ;  /* 0x000000101b0a7810 */ /* 0x000fe20007f3e0ff */
[----:B------:R-:W-:Y:S03]  /*16d0*/  BSSY B0, `(.L_x_811) ;  /* 0x00000dd000007945 */ /* 0x000fe60003800000 */
[----:B------:R-:W-:Y:S01]  /*16e0*/  ISETP.LT.U32.AND P0, PT, R10, UR5, PT ;  /* 0x000000050a007c0c */ /* 0x000fe2000bf01070 */
[----:B------:R-:W-:Y:S01]  /*16f0*/  IMAD.X R9, RZ, RZ, R26, P1 ;  /* 0x000000ffff097224 */ /* 0x000fe200008e061a */
[----:B------:R-:W-:-:S04]  /*1700*/  IADD3 R27, P1, R24, R27, RZ ;  /* 0x0000001b181b7210 */ /* 0x000fc80007f3e0ff */
[----:B------:R-:W-:Y:S01]  /*1710*/  ISETP.LT.AND.EX P0, PT, R9, UR6, PT, P0 ;  /* 0x0000000609007c0c */ /* 0x000fe2000bf01300 */
[----:B------:R-:W-:Y:S01]  /*1720*/  IMAD.X R26, R23, 0x1, R26, P1 ;  /* 0x00000001171a7824 */ /* 0x000fe200008e061a */
[----:B------:R-:W-:Y:S02]  /*1730*/  HFMA2.MMA R9, -RZ, RZ, 0, 0 ;  /* 0x00000000ff097435 */ /* 0x000fe400000001ff */
[----:B------:R-:W-:-:S04]  /*1740*/  SEL R10, R10, UR5, P0 ;  /* 0x000000050a0a7c07 */ /* 0x000fc80008000000 */
[----:B------:R-:W-:Y:S02]  /*1750*/  ISETP.GE.U32.AND P0, PT, R27, R10, PT ;  /* 0x0000000a1b00720c */ /* 0x000fe40003f06070 */
[----:B------:R-:W-:-:S04]  /*1760*/  SHF.R.S32.HI R11, RZ, 0x1f, R10 ;  /* 0x0000001fff0b7819 */ /* 0x000fc8000001140a */
[----:B------:R-:W-:-:S13]  /*1770*/  ISETP.GE.AND.EX P0, PT, R26, R11, PT, P0 ;  /* 0x0000000b1a00720c */ /* 0x000fda0003f06300 */
[----:B------:R-:W-:Y:S05]  /*1780*/  @P0 BRA `(.L_x_812) ;  /* 0x0000000c00440947 */ /* 0x000fea0003800000 */
[C---:B------:R-:W-:Y:S01]  /*1790*/  SHF.L.U64.HI R13, R6.reuse, 0x3, R7 ;  /* 0x00000003060d7819 */ /* 0x040fe20000010207 */
[----:B--2---:R-:W-:Y:S02]  /*17a0*/  IMAD.SHL.U32 R12, R6, 0x8, RZ ;  /* 0x00000008060c7824 */ /* 0x004fe400078e00ff */
[----:B------:R-:W-:-:S07]  /*17b0*/  IMAD.MOV.U32 R9, RZ, RZ, RZ ;  /* 0x000000ffff097224 */ /* 0x000fce00078e00ff */
.L_x_813:
[C---:B------:R-:W-:Y:S02]  /*17c0*/  SHF.L.U32 R14, R27.reuse, 0x3, RZ ;  /* 0x000000031b0e7819 */ /* 0x040fe400000006ff */
[----:B------:R-:W-:Y:S02]  /*17d0*/  SHF.L.U64.HI R15, R27, 0x3, R26 ;  /* 0x000000031b0f7819 */ /* 0x000fe4000001021a */
[----:B------:R-:W-:-:S04]  /*17e0*/  IADD3 R16, P0, R14, UR8, RZ ;  /* 0x000000080e107c10 */ /* 0x000fc8000ff1e0ff */
[----:B------:R-:W-:-:S05]  /*17f0*/  IADD3.X R17, R15, UR7, RZ, P0, !PT ;  /* 0x000000070f117c10 */ /* 0x000fca00087fe4ff */
[----:B------:R-:W2:Y:S01]  /*1800*/  LDG.E.64.CONSTANT R20, desc[UR12][R16.64] ;  /* 0x0000000c10147981 */ /* 0x000ea2000c1e9b00 */
[----:B------:R-:W-:-:S04]  /*1810*/  IADD3 R14, P0, R14, UR10, RZ ;  /* 0x0000000a0e0e7c10 */ /* 0x000fc8000ff1e0ff */
[----:B------:R-:W-:-:S05]  /*1820*/  IADD3.X R15, R15, UR11, RZ, P0, !PT ;  /* 0x0000000b0f0f7c10 */ /* 0x000fca00087fe4ff */
[----:B------:R-:W3:Y:S01]  /*1830*/  LDG.E.64.CONSTANT R18, desc[UR12][R14.64] ;  /* 0x0000000c0e127981 */ /* 0x000ee2000c1e9b00 */
[----:B------:R-:W-:-:S04]  /*1840*/  IADD3 R27, P0, R6, R27, RZ ;  /* 0x0000001b061b7210 */ /* 0x000fc80007f1e0ff */
[----:B------:R-:W-:Y:S02]  /*1850*/  IADD3.X R26, R7, R26, RZ, P0, !PT ;  /* 0x0000001a071a7210 */ /* 0x000fe400007fe4ff */
        /* <DEDUP_REMOVED lines=8> */
[----:B------:R-:W-:Y:S01]  /*18e0*/  SHF.L.U32 R29, R20, 0x10, RZ ;  /* 0x00000010141d7819 */ /* 0x000fe200000006ff */
[----:B------:R-:W0:Y:S01]  /*18f0*/  F2F.BF16.F32 R28, R28 ;  /* 0x0000001c001c7304 */ /* 0x000e220000202000 */
[----:B------:R-:W-:-:S03]  /*1900*/  IMAD.U32 R21, R21, 0x10000, RZ ;  /* 0x0001000015157824 */ /* 0x000fc600078e00ff */
[C---:B------:R-:W-:Y:S01]  /*1910*/  FMUL.FTZ R20, R0.reuse, R29 ;  /* 0x0000001d00147220 */ /* 0x040fe20000410000 */
[----:B------:R-:W-:Y:S01]  /*1920*/  FMUL.FTZ R31, R0, R21 ;  /* 0x00000015001f7220 */ /* 0x000fe20000410000 */
[C---:B---3--:R-:W-:Y:S01]  /*1930*/  IMAD.U32 R29, R18.reuse, 0x10000, RZ ;  /* 0x00010000121d7824 */ /* 0x048fe200078e00ff */
[----:B------:R-:W-:Y:S01]  /*1940*/  PRMT R18, R18, 0x7632, R18 ;  /* 0x0000763212127816 */ /* 0x000fe20000000012 */
[----:B------:R-:W1:Y:S01]  /*1950*/  F2F.BF16.F32 R30, R30 ;  /* 0x0000001e001e7304 */ /* 0x000e620000202000 */
[C---:B------:R-:W-:Y:S01]  /*1960*/  IMAD.U32 R21, R19.reuse, 0x10000, RZ ;  /* 0x0001000013157824 */ /* 0x040fe200078e00ff */
[----:B------:R-:W-:Y:S02]  /*1970*/  PRMT R19, R19, 0x7632, R19 ;  /* 0x0000763213137816 */ /* 0x000fe40000000013 */
[----:B0-----:R-:W-:-:S04]  /*1980*/  SHF.L.U32 R28, R28, 0x10, RZ ;  /* 0x000000101c1c7819 */ /* 0x001fc800000006ff */
[----:B------:R-:W0:Y:S01]  /*1990*/  F2F.BF16.F32 R20, R20 ;  /* 0x0000001400147304 */ /* 0x000e220000202000 */
[----:B------:R-:W-:Y:S01]  /*19a0*/  FMUL.FTZ R28, R28, R29 ;  /* 0x0000001d1c1c7220 */ /* 0x000fe20000410000 */
[----:B-1----:R-:W-:-:S06]  /*19b0*/  IMAD.U32 R30, R30, 0x10000, RZ ;  /* 0x000100001e1e7824 */ /* 0x002fcc00078e00ff */
[----:B------:R-:W1:Y:S01]  /*19c0*/  F2F.BF16.F32 R31, R31 ;  /* 0x0000001f001f7304 */ /* 0x000e620000202000 */
[----:B------:R-:W-:Y:S01]  /*19d0*/  FMUL.FTZ R30, R30, R21 ;  /* 0x000000151e1e7220 */ /* 0x000fe20000410000 */
[----:B------:R-:W-:Y:S01]  /*19e0*/  SHF.L.U32 R21, R18, 0x10, RZ ;  /* 0x0000001012157819 */ /* 0x000fe200000006ff */
[----:B------:R-:W-:Y:S02]  /*19f0*/  IMAD.U32 R18, R19, 0x10000, RZ ;  /* 0x0001000013127824 */ /* 0x000fe400078e00ff */
[----:B0-----:R-:W-:-:S03]  /*1a00*/  IMAD.U32 R20, R20, 0x10000, RZ ;  /* 0x0001000014147824 */ /* 0x001fc600078e00ff */
[----:B------:R-:W0:Y:S01]  /*1a10*/  F2F.BF16.F32 R28, R28 ;  /* 0x0000001c001c7304 */ /* 0x000e220000202000 */
[----:B------:R-:W-:Y:S01]  /*1a20*/  FMUL.FTZ R20, R20, R21 ;  /* 0x0000001514147220 */ /* 0x000fe20000410000 */
[----:B-1----:R-:W-:-:S06]  /*1a30*/  SHF.L.U32 R31, R31, 0x10, RZ ;  /* 0x000000101f1f7819 */ /* 0x002fcc00000006ff */
        /* <DEDUP_REMOVED lines=31> */
[----:B------:R-:W-:Y:S02]  /*1c30*/  IMAD.U32 R21, R21, 0x10000, RZ ;  /* 0x0001000015157824 */ /* 0x000fe400078e00ff */
[----:B------:R-:W-:Y:S01]  /*1c40*/  FMUL.FTZ R20, R0, R29 ;  /* 0x0000001d00147220 */ /* 0x000fe20000410000 */
[----:B---3--:R-:W-:Y:S01]  /*1c50*/  SHF.L.U32 R29, R18, 0x10, RZ ;  /* 0x00000010121d7819 */ /* 0x008fe200000006ff */
[----:B------:R-:W-:Y:S01]  /*1c60*/  FMUL.FTZ R31, R0, R21 ;  /* 0x00000015001f7220 */ /* 0x000fe20000410000 */
[C---:B------:R-:W-:Y:S01]  /*1c70*/  IMAD.U32 R21, R19.reuse, 0x10000, RZ ;  /* 0x0001000013157824 */ /* 0x040fe200078e00ff */
[----:B------:R-:W-:Y:S01]  /*1c80*/  PRMT R18, R18, 0x7632, R18 ;  /* 0x0000763212127816 */ /* 0x000fe20000000012 */
[----:B------:R-:W1:Y:S01]  /*1c90*/  F2F.BF16.F32 R30, R30 ;  /* 0x0000001e001e7304 */ /* 0x000e620000202000 */
[----:B------:R-:W-:Y:S01]  /*1ca0*/  PRMT R19, R19, 0x7632, R19 ;  /* 0x0000763213137816 */ /* 0x000fe20000000013 */
[----:B0-----:R-:W-:-:S06]  /*1cb0*/  IMAD.U32 R28, R28, 0x10000, RZ ;  /* 0x000100001c1c7824 */ /* 0x001fcc00078e00ff */
[----:B------:R-:W0:Y:S01]  /*1cc0*/  F2F.BF16.F32 R20, R20 ;  /* 0x0000001400147304 */ /* 0x000e220000202000 */
[----:B------:R-:W-:Y:S01]  /*1cd0*/  FMUL.FTZ R28, R28, R29 ;  /* 0x0000001d1c1c7220 */ /* 0x000fe20000410000 */
[----:B-1----:R-:W-:-:S06]  /*1ce0*/  SHF.L.U32 R30, R30, 0x10, RZ ;  /* 0x000000101e1e7819 */ /* 0x002fcc00000006ff */
[----:B------:R-:W1:Y:S01]  /*1cf0*/  F2F.BF16.F32 R31, R31 ;  /* 0x0000001f001f7304 */ /* 0x000e620000202000 */
[----:B------:R-:W-:Y:S01]  /*1d00*/  FMUL.FTZ R30, R30, R21 ;  /* 0x000000151e1e7220 */ /* 0x000fe20000410000 */
[----:B------:R-:W-:Y:S01]  /*1d10*/  IMAD.U32 R21, R18, 0x10000, RZ ;  /* 0x0001000012157824 */ /* 0x000fe200078e00ff */
[----:B------:R-:W-:Y:S01]  /*1d20*/  SHF.L.U32 R18, R19, 0x10, RZ ;  /* 0x0000001013127819 */ /* 0x000fe200000006ff */
        /* <DEDUP_REMOVED lines=43> */
[----:B0-----:R-:W-:-:S06]  /*1fe0*/  IMAD.U32 R28, R28, 0x10000, RZ ;  /* 0x000100001c1c7824 */ /* 0x001fcc00078e00ff */
[----:B------:R-:W0:Y:S01]  /*1ff0*/  F2F.BF16.F32 R20, R20 ;  /* 0x0000001400147304 */ /* 0x000e220000202000 */
[----:B------:R-:W-:Y:S01]  /*2000*/  FMUL.FTZ R28, R28, R29 ;  /* 0x0000001d1c1c7220 */ /* 0x000fe20000410000 */
[----:B-1----:R-:W-:-:S06]  /*2010*/  IMAD.U32 R30, R30, 0x10000, RZ ;  /* 0x000100001e1e7824 */ /* 0x002fcc00078e00ff */
[----:B------:R-:W1:Y:S01]  /*2020*/  F2F.BF16.F32 R31, R31 ;  /* 0x0000001f001f7304 */ /* 0x000e620000202000 */
[----:B------:R-:W-:Y:S01]  /*2030*/  FMUL.FTZ R30, R30, R21 ;  /* 0x000000151e1e7220 */ /* 0x000fe20000410000 */
[----:B------:R-:W-:Y:S02]  /*2040*/  IMAD.U32 R21, R18, 0x10000, RZ ;  /* 0x0001000012157824 */ /* 0x000fe400078e00ff */
[----:B------:R-:W-:Y:S01]  /*2050*/  IMAD.U32 R18, R19, 0x10000, RZ ;  /* 0x0001000013127824 */ /* 0x000fe200078e00ff */
[----:B0-----:R-:W-:-:S03]  /*2060*/  SHF.L.U32 R20, R20, 0x10, RZ ;  /* 0x0000001014147819 */ /* 0x001fc600000006ff */
[----:B------:R-:W0:Y:S02]  /*2070*/  F2F.BF16.F32 R28, R28 ;  /* 0x0000001c001c7304 */ /* 0x000e240000202000 */
[----:B------:R-:W-:Y:S01]  /*2080*/  FMUL.FTZ R20, R20, R21 ;  /* 0x0000001514147220 */ /* 0x000fe20000410000 */
[----:B-1----:R-:W-:-:S05]  /*2090*/  IMAD.U32 R31, R31, 0x10000, RZ ;  /* 0x000100001f1f7824 */ /* 0x002fca00078e00ff */
[----:B------:R-:W1:Y:S01]  /*20a0*/  F2F.BF16.F32 R30, R30 ;  /* 0x0000001e001e7304 */ /* 0x000e620000202000 */
[----:B------:R-:W-:Y:S01]  /*20b0*/  FMUL.FTZ R18, R31, R18 ;  /* 0x000000121f127220 */ /* 0x000fe20000410000 */
[----:B0-----:R-:W-:-:S06]  /*20c0*/  SHF.L.U32 R28, R28, 0x10, RZ ;  /* 0x000000101c1c7819 */ /* 0x001fcc00000006ff */
        /* <DEDUP_REMOVED lines=11> */
[----:B------:R-:W-:-:S06]  /*2180*/  IMAD.X R17, R17, 0x1, R13, P0 ;  /* 0x0000000111117824 */ /* 0x000fcc00000e060d */
[----:B------:R-:W2:Y:S01]  /*2190*/  LDG.E.64.CONSTANT R16, desc[UR12][R16.64] ;  /* 0x0000000c10107981 */ /* 0x000ea2000c1e9b00 */
[----:B------:R-:W-:-:S04]  /*21a0*/  IADD3 R14, P0, R14, R12, RZ ;  /* 0x0000000c0e0e7210 */ /* 0x000fc80007f1e0ff */
[----:B------:R-:W-:-:S06]  /*21b0*/  IADD3.X R15, R15, R13, RZ, P0, !PT ;  /* 0x0000000d0f0f7210 */ /* 0x000fcc00007fe4ff */
        /* <DEDUP_REMOVED lines=14> */
[C---:B---3--:R-:W-:Y:S02]  /*22a0*/  IMAD.U32 R18, R15.reuse, 0x10000, RZ ;  /* 0x000100000f127824 */ /* 0x048fe400078e00ff */
[C---:B------:R-:W-:Y:S01]  /*22b0*/  FMUL.FTZ R16, R0.reuse, R19 ;  /* 0x0000001300107220 */ /* 0x040fe20000410000 */
[----:B------:R-:W-:Y:S01]  /*22c0*/  FMUL.FTZ R28, R0, R17 ;  /* 0x00000011001c7220 */ /* 0x000fe20000410000 */
[C---:B------:R-:W-:Y:S01]  /*22d0*/  IMAD.U32 R19, R14.reuse, 0x10000, RZ ;  /* 0x000100000e137824 */ /* 0x040fe200078e00ff */
[----:B------:R-:W-:Y:S01]  /*22e0*/  PRMT R14, R14, 0x7632, R14 ;  /* 0x000076320e0e7816 */ /* 0x000fe2000000000e */
[----:B------:R-:W1:Y:S01]  /*22f0*/  F2F.BF16.F32 R21, R21 ;  /* 0x0000001500157304 */ /* 0x000e620000202000 */
[----:B------:R-:W-:-:S02]  /*2300*/  PRMT R15, R15, 0x7632, R15 ;  /* 0x000076320f0f7816 */ /* 0x000fc4000000000f */
[----:B------:R-:W-:-:S03]  /*2310*/  SHF.L.U32 R17, R14, 0x10, RZ ;  /* 0x000000100e117819 */ /* 0x000fc600000006ff */
[----:B------:R-:W-:Y:S01]  /*2320*/  IMAD.U32 R15, R15, 0x10000, RZ ;  /* 0x000100000f0f7824 */ /* 0x000fe200078e00ff */
[----:B0-----:R-:W-:Y:S01]  /*2330*/  SHF.L.U32 R20, R20, 0x10, RZ ;  /* 0x0000001014147819 */ /* 0x001fe200000006ff */
[----:B------:R-:W0:Y:S04]  /*2340*/  F2F.BF16.F32 R16, R16 ;  /* 0x0000001000107304 */ /* 0x000e280000202000 */
[----:B------:R-:W-:Y:S01]  /*2350*/  FMUL.FTZ R19, R20, R19 ;  /* 0x0000001314137220 */ /* 0x000fe20000410000 */
[----:B-1----:R-:W-:-:S03]  /*2360*/  IMAD.U32 R21, R21, 0x10000, RZ ;  /* 0x0001000015157824 */ /* 0x002fc600078e00ff */
[----:B------:R-:W1:Y:S01]  /*2370*/  F2F.BF16.F32 R28, R28 ;  /* 0x0000001c001c7304 */ /* 0x000e620000202000 */
[----:B------:R-:W-:Y:S01]  /*2380*/  FMUL.FTZ R18, R21, R18 ;  /* 0x0000001215127220 */ /* 0x000fe20000410000 */
[----:B0-----:R-:W-:-:S06]  /*2390*/  IMAD.U32 R16, R16, 0x10000, RZ ;  /* 0x0001000010107824 */ /* 0x001fcc00078e00ff */
        /* <DEDUP_REMOVED lines=16> */
.L_x_812:
[----:B------:R-:W-:Y:S05]  /*24a0*/  BSYNC B0 ;  /* 0x0000000000007941 */ /* 0x000fea0003800000 */
.L_x_811:
[----:B------:R-:W1:Y:S01]  /*24b0*/  S2R R31, SR_TID.X ;  /* 0x00000000001f7919 */ /* 0x000e620000002100 */
[----:B------:R-:W3:Y:S01]  /*24c0*/  S2UR UR6, SR_CgaCtaId ;  /* 0x00000000000679c3 */ /* 0x000ee20000008800 */
[----:B------:R-:W-:Y:S01]  /*24d0*/  SHF.R.U32.HI R27, RZ, 0x5, R22 ;  /* 0x00000005ff1b7819 */ /* 0x000fe20000011616 */
[----:B------:R-:W-:-:S03]  /*24e0*/  UMOV UR5, 0x400 ;  /* 0x0000040000057882 */ /* 0x000fc60000000000 */
[----:B------:R-:W-:-:S04]  /*24f0*/  IADD3 R13, P0, P1, R27, -0x1, R25 ;  /* 0xffffffff1b0d7810 */ /* 0x000fc8000791e019 */
[----:B------:R-:W-:-:S04]  /*2500*/  IADD3.X R14, RZ, -0x1, R8, P0, P1 ;  /* 0xffffffffff0e7810 */ /* 0x000fc800007e2408 */
[----:B------:R-:W-:Y:S01]  /*2510*/  ISETP.NE.U32.AND P0, PT, R14, RZ, PT ;  /* 0x000000ff0e00720c */ /* 0x000fe20003f05070 */
[----:B---3--:R-:W-:-:S06]  /*2520*/  ULEA UR6, UR6, UR5, 0x18 ;  /* 0x0000000506067291 */ /* 0x008fcc000f8ec03f */
[C---:B-1----:R-:W-:Y:S02]  /*2530*/  LEA R10, R31.reuse, UR6, 0x2 ;  /* 0x000000061f0a7c11 */ /* 0x042fe4000f8e10ff */
[----:B------:R-:W-:Y:S02]  /*2540*/  SHF.R.U32.HI R29, RZ, 0x5, R31 ;  /* 0x00000005ff1d7819 */ /* 0x000fe4000001161f */
[----:B------:R-:W-:Y:S01]  /*2550*/  LOP3.LUT R31, R31, 0x1f, RZ, 0xc0, !PT ;  /* 0x0000001f1f1f7812 */ /* 0x000fe200078ec0ff */
[----:B------:R1:W-:Y:S01]  /*2560*/  STS [R10], R9 ;  /* 0x000000090a007388 */ /* 0x0003e20000000800 */
[----:B------:R-:W-:Y:S06]  /*2570*/  BAR.SYNC.DEFER_BLOCKING 0x0 ;  /* 0x0000000000007b1d */ /* 0x000fec0000010000 */
[----:B------:R-:W-:Y:S05]  /*2580*/  @!P0 BRA `(.L_x_814) ;  /* 0x0000000000108947 */ /* 0x000fea0003800000 */
[----:B-1----:R-:W-:Y:S02]  /*2590*/  MOV R9, RZ ;  /* 0x000000ff00097202 */ /* 0x002fe40000000f00 */
[----:B--2---:R-:W-:-:S07]  /*25a0*/  MOV R12, 0x25c0 ;  /* 0x000025c0000c7802 */ /* 0x004fce0000000f00 */
[----:B0-----:R-:W-:Y:S05]  /*25b0*/  CALL.REL.NOINC `($__internal_2_$__cuda_sm20_div_s64) ;  /* 0x0000002400a07944 */ /* 0x001fea0003c00000 */
[----:B------:R-:W-:Y:S05]  /*25c0*/  BRA `(.L_x_815) ;  /* 0x00000000004c7947 */ /* 0x000fea0003800000 */
.L_x_814:
[----:B-1----:R-:W1:Y:S01]  /*25d0*/  I2F.U32.RP R10, R27 ;  /* 0x0000001b000a7306 */ /* 0x002e620000209000 */
[----:B------:R-:W-:Y:S01]  /*25e0*/  IMAD.MOV R11, RZ, RZ, -R27 ;  /* 0x000000ffff0b7224 */ /* 0x000fe200078e0a1b */
[----:B------:R-:W-:Y:S01]  /*25f0*/  ISETP.NE.U32.AND P2, PT, R27, RZ, PT ;  /* 0x000000ff1b00720c */ /* 0x000fe20003f45070 */
[----:B------:R-:W-:-:S05]  /*2600*/  IMAD.MOV.U32 R15, RZ, RZ, RZ ;  /* 0x000000ffff0f7224 */ /* 0x000fca00078e00ff */
[----:B-1----:R-:W1:Y:S02]  /*2610*/  MUFU.RCP R10, R10 ;  /* 0x0000000a000a7308 */ /* 0x002e640000001000 */
[----:B-1----:R-:W-:-:S06]  /*2620*/  VIADD R8, R10, 0xffffffe ;  /* 0x0ffffffe0a087836 */ /* 0x002fcc0000000000 */
[----:B------:R1:W3:Y:S02]  /*2630*/  F2I.FTZ.U32.TRUNC.NTZ R9, R8 ;  /* 0x0000000800097305 */ /* 0x0002e4000021f000 */
[----:B-1----:R-:W-:Y:S01]  /*2640*/  HFMA2.MMA R8, -RZ, RZ, 0, 0 ;  /* 0x00000000ff087435 */ /* 0x002fe200000001ff */
[----:B---3--:R-:W-:-:S09]  /*2650*/  IMAD R11, R11, R9, RZ ;  /* 0x000000090b0b7224 */ /* 0x008fd200078e02ff */
[----:B------:R-:W-:-:S06]  /*2660*/  IMAD.HI.U32 R9, R9, R11, R8 ;  /* 0x0000000b09097227 */ /* 0x000fcc00078e0008 */
[----:B------:R-:W-:-:S04]  /*2670*/  IMAD.HI.U32 R14, R9, R13, RZ ;  /* 0x0000000d090e7227 */ /* 0x000fc800078e00ff */
[----:B--2---:R-:W-:-:S04]  /*2680*/  IMAD.MOV R12, RZ, RZ, -R14 ;  /* 0x000000ffff0c7224 */ /* 0x004fc800078e0a0e */
[----:B------:R-:W-:-:S05]  /*2690*/  IMAD R12, R27, R12, R13 ;  /* 0x0000000c1b0c7224 */ /* 0x000fca00078e020d */
[----:B------:R-:W-:-:S13]  /*26a0*/  ISETP.GE.U32.AND P0, PT, R12, R27, PT ;  /* 0x0000001b0c00720c */ /* 0x000fda0003f06070 */
[----:B------:R-:W-:Y:S01]  /*26b0*/  @P0 IMAD.IADD R12, R12, 0x1, -R27 ;  /* 0x000000010c0c0824 */ /* 0x000fe200078e0a1b */
[----:B------:R-:W-:-:S04]  /*26c0*/  @P0 IADD3 R14, R14, 0x1, RZ ;  /* 0x000000010e0e0810 */ /* 0x000fc80007ffe0ff */
[----:B------:R-:W-:-:S13]  /*26d0*/  ISETP.GE.U32.AND P1, PT, R12, R27, PT ;  /* 0x0000001b0c00720c */ /* 0x000fda0003f26070 */
[----:B------:R-:W-:Y:S01]  /*26e0*/  @P1 VIADD R14, R14, 0x1 ;  /* 0x000000010e0e1836 */ /* 0x000fe20000000000 */
[----:B------:R-:W-:-:S07]  /*26f0*/  @!P2 LOP3.LUT R14, RZ, R27, RZ, 0x33, !PT ;  /* 0x0000001bff0ea212 */ /* 0x000fce00078e33ff */
.L_x_815:
        /* <DEDUP_REMOVED lines=34> */
.L_x_825:
[----:B------:R-:W-:Y:S01]  /*2920*/  IADD3 R21, P0, RZ, -R8, RZ ;  /* 0x80000008ff157210 */ /* 0x000fe20007f1e0ff */
[----:B---3--:R-:W-:Y:S01]  /*2930*/  IMAD.MOV.U32 R17, RZ, RZ, RZ ;  /* 0x000000ffff117224 */ /* 0x008fe200078e00ff */
[----:B------:R-:W-:Y:S01]  /*2940*/  SHF.R.S32.HI R20, RZ, 0x1f, R35 ;  /* 0x0000001fff147819 */ /* 0x000fe20000011423 */
[----:B------:R-:W-:Y:S05]  /*2950*/  YIELD ;  /* 0x0000000000007946 */ /* 0x000fea0003800000 */
[----:B------:R-:W-:Y:S01]  /*2960*/  IMAD.X R43, RZ, RZ, ~R28, P0 ;  /* 0x000000ffff2b7224 */ /* 0x000fe200000e0e1c */
[----:B------:R-:W-:Y:S01]  /*2970*/  LOP3.LUT R38, RZ, R37, RZ, 0x33, !PT ;  /* 0x00000025ff267212 */ /* 0x000fe200078e33ff */
[-C--:B-12---:R-:W-:Y:S01]  /*2980*/  IMAD R16, R26, R21.reuse, RZ ;  /* 0x000000151a107224 */ /* 0x086fe200078e02ff */
[----:B------:R-:W-:Y:S01]  /*2990*/  BSSY B1, `(.L_x_818) ;  /* 0x0000099000017945 */ /* 0x000fe20003800000 */
[----:B----4-:R-:W-:-:S04]  /*29a0*/  IMAD.WIDE.U32 R18, R33, R21, R10 ;  /* 0x0000001521127225 */ /* 0x010fc800078e000a */
[----:B------:R-:W-:Y:S01]  /*29b0*/  IMAD R43, R33, R43, R16 ;  /* 0x0000002b212b7224 */ /* 0x000fe200078e0210 */
[----:B------:R-:W-:Y:S01]  /*29c0*/  MOV R16, R29 ;  /* 0x0000001d00107202 */ /* 0x000fe20000000f00 */
[----:B------:R-:W-:Y:S01]  /*29d0*/  IMAD R45, R20, R27, RZ ;  /* 0x0000001b142d7224 */ /* 0x000fe200078e02ff */
[----:B------:R-:W-:Y:S01]  /*29e0*/  ISETP.GT.U32.AND P0, PT, R18, R39, PT ;  /* 0x000000271200720c */ /* 0x000fe20003f04070 */
[----:B------:R-:W-:Y:S02]  /*29f0*/  IMAD.IADD R41, R43, 0x1, R19 ;  /* 0x000000012b297824 */ /* 0x000fe400078e0213 */
[----:B------:R-:W-:-:S03]  /*2a00*/  IMAD.WIDE.U32 R16, R27, R35, R16 ;  /* 0x000000231b107225 */ /* 0x000fc600078e0010 */
[-C--:B------:R-:W-:Y:S01]  /*2a10*/  ISETP.GT.AND.EX P0, PT, R41, R38.reuse, PT, P0 ;  /* 0x000000262900720c */ /* 0x080fe20003f04300 */
[----:B------:R-:W-:Y:S01]  /*2a20*/  IMAD.IADD R45, R17, 0x1, R45 ;  /* 0x00000001112d7824 */ /* 0x000fe200078e022d */
[----:B------:R-:W-:Y:S01]  /*2a30*/  ISETP.GE.U32.AND P1, PT, R16, R25, PT ;  /* 0x000000191000720c */ /* 0x000fe20003f26070 */
[----:B------:R-:W-:Y:S01]  /*2a40*/  IMAD.WIDE.U32 R20, R33, R21, R12 ;  /* 0x0000001521147225 */ /* 0x000fe200078e000c */
[----:B------:R-:W-:Y:S02]  /*2a50*/  SEL R19, R18, R39, P0 ;  /* 0x0000002712137207 */ /* 0x000fe40000000000 */
[----:B------:R-:W-:Y:S02]  /*2a60*/  SHF.R.S32.HI R18, RZ, 0x1f, R25 ;  /* 0x0000001fff127819 */ /* 0x000fe40000011419 */
[----:B------:R-:W-:Y:S02]  /*2a70*/  SEL R41, R41, R38, P0 ;  /* 0x0000002629297207 */ /* 0x000fe40000000000 */
[----:B------:R-:W-:-:S02]  /*2a80*/  ISETP.GE.AND.EX P0, PT, R45, R18, PT, P1 ;  /* 0x000000122d00720c */ /* 0x000fc40003f06310 */
        /* <DEDUP_REMOVED lines=61> */
.L_x_823:
[----:B------:R-:W-:Y:S05]  /*2e60*/  BSYNC B3 ;  /* 0x0000000000037941 */ /* 0x000fea0003800000 */
.L_x_822:
[----:B------:R-:W-:Y:S05]  /*2e70*/  @!P0 BRA `(.L_x_821) ;  /* 0x00000000005c8947 */ /* 0x000fea0003800000 */
[----:B---3--:R2:W3:Y:S01]  /*2e80*/  LDS R43, [R16] ;  /* 0x00000000102b7984 */ /* 0x0084e20000000800 */
[----:B------:R-:W-:-:S05]  /*2e90*/  LEA R40, R38, UR6, 0x2 ;  /* 0x0000000626287c11 */ /* 0x000fca000f8e10ff */
[----:B------:R-:W-:-:S07]  /*2ea0*/  VIADD R40, R40, 0x180 ;  /* 0x0000018028287836 */ /* 0x000fce0000000000 */
.L_x_824:
        /* <DEDUP_REMOVED lines=20> */
.L_x_821:
[----:B------:R-:W-:Y:S05]  /*2ff0*/  BSYNC B2 ;  /* 0x0000000000027941 */ /* 0x000fea0003800000 */
.L_x_820:
        /* <DEDUP_REMOVED lines=50> */
.L_x_819:
[----:B------:R-:W-:Y:S05]  /*3320*/  BSYNC B1 ;  /* 0x0000000000017941 */ /* 0x000fea0003800000 */
.L_x_818:
[----:B------:R-:W-:Y:S01]  /*3330*/  VIADD R35, R35, 0x1 ;  /* 0x0000000123237836 */ /* 0x000fe20000000000 */
[----:B------:R-:W-:-:S04]  /*3340*/  IADD3 R33, P1, R33, 0x1, RZ ;  /* 0x0000000121217810 */ /* 0x000fc80007f3e0ff */
[----:B------:R-:W-:Y:S02]  /*3350*/  ISETP.GT.U32.AND P0, PT, R14, R35, PT ;  /* 0x000000230e00720c */ /* 0x000fe40003f04070 */
[----:B------:R-:W-:Y:S02]  /*3360*/  IADD3.X R26, RZ, R26, RZ, P1, !PT ;  /* 0x0000001aff1a7210 */ /* 0x000fe40000ffe4ff */
[----:B------:R-:W-:-:S13]  /*3370*/  ISETP.GT.AND.EX P0, PT, R15, RZ, PT, P0 ;  /* 0x000000ff0f00720c */ /* 0x000fda0003f04300 */
[----:B------:R-:W-:Y:S05]  /*3380*/  @P0 BRA `(.L_x_825) ;  /* 0xfffffff400640947 */ /* 0x000fea000383ffff */
.L_x_817:
[----:B------:R-:W-:Y:S05]  /*3390*/  BSYNC B0 ;  /* 0x0000000000007941 */ /* 0x000fea0003800000 */
.L_x_816:
[----:B------:R-:W5:Y:S01]  /*33a0*/  LDC R6, c[0x0][0x23c] ;  /* 0x00008f00ff067b82 */ /* 0x000f620000000800 */
[C---:B------:R-:W-:Y:S01]  /*33b0*/  IMAD.SHL.U32 R7, R4.reuse, 0x10, RZ ;  /* 0x0000001004077824 */ /* 0x040fe200078e00ff */
[----:B------:R-:W-:Y:S01]  /*33c0*/  SHF.L.U64.HI R8, R4, 0x4, R5 ;  /* 0x0000000404087819 */ /* 0x000fe20000010205 */
[----:B------:R-:W-:Y:S05]  /*33d0*/  WARPSYNC.ALL ;  /* 0x0000000000007948 */ /* 0x000fea0003800000 */
[----:B------:R-:W-:Y:S02]  /*33e0*/  IADD3 R11, P0, R7, 0x10, RZ ;  /* 0x00000010070b7810 */ /* 0x000fe40007f1e0ff */
[----:B------:R-:W-:-:S03]  /*33f0*/  IADD3 R12, P1, R24, R7, RZ ;  /* 0x00000007180c7210 */ /* 0x000fc60007f3e0ff */
[----:B------:R-:W-:Y:S01]  /*3400*/  IMAD.X R10, RZ, RZ, R8, P0 ;  /* 0x000000ffff0a7224 */ /* 0x000fe200000e0608 */
[----:B------:R-:W-:Y:S02]  /*3410*/  IADD3.X R8, R23, R8, RZ, P1, !PT ;  /* 0x0000000817087210 */ /* 0x000fe40000ffe4ff */
[----:B-----5:R-:W-:-:S04]  /*3420*/  SHF.R.S32.HI R6, RZ, 0x2, R6 ;  /* 0x00000002ff067819 */ /* 0x020fc80000011406 */
[----:B------:R-:W-:Y:S02]  /*3430*/  ISETP.LT.U32.AND P0, PT, R11, R6, PT ;  /* 0x000000060b00720c */ /* 0x000fe40003f01070 */
[----:B------:R-:W-:-:S04]  /*3440*/  SHF.R.S32.HI R9, RZ, 0x1f, R6 ;  /* 0x0000001fff097819 */ /* 0x000fc80000011406 */
[----:B------:R-:W-:-:S04]  /*3450*/  ISETP.LT.AND.EX P0, PT, R10, R9, PT, P0 ;  /* 0x000000090a00720c */ /* 0x000fc80003f01300 */
[----:B------:R-:W-:Y:S02]  /*3460*/  SEL R7, R10, R9, P0 ;  /* 0x000000090a077207 */ /* 0x000fe40000000000 */
[----:B------:R-:W-:Y:S01]  /*3470*/  SEL R11, R11, R6, P0 ;  /* 0x000000060b0b7207 */ /* 0x000fe20000000000 */
[----:B------:R-:W-:Y:S03]  /*3480*/  BAR.SYNC.DEFER_BLOCKING 0x0 ;  /* 0x0000000000007b1d */ /* 0x000fe60000010000 */
[----:B------:R-:W-:Y:S02]  /*3490*/  ISETP.GE.U32.AND P0, PT, R12, R11, PT ;  /* 0x0000000b0c00720c */ /* 0x000fe40003f06070 */
[----:B------:R-:W-:Y:S02]  /*34a0*/  ISETP.NE.U32.AND P1, PT, R24, RZ, PT ;  /* 0x000000ff1800720c */ /* 0x000fe40003f25070 */
[----:B------:R-:W-:Y:S01]  /*34b0*/  ISETP.GE.AND.EX P0, PT, R8, R7, PT, P0 ;  /* 0x000000070800720c */ /* 0x000fe20003f06300 */
[----:B------:R-:W-:Y:S01]  /*34c0*/  ULDC.64 UR16, c[0x0][0x250] ;  /* 0x0000940000107ab9 */ /* 0x000fe20000000a00 */
[----:B------:R-:W-:Y:S02]  /*34d0*/  BSSY B0, `(.L_x_826) ;  /* 0x0000039000007945 */ /* 0x000fe40003800000 */
[----:B------:R-:W-:-:S13]  /*34e0*/  ISETP.NE.OR.EX P0, PT, R23, RZ, P0, P1 ;  /* 0x000000ff1700720c */ /* 0x000fda0000705710 */
[----:B------:R-:W-:Y:S05]  /*34f0*/  @P0 BRA `(.L_x_827) ;  /* 0x0000000000d80947 */ /* 0x000fea0003800000 */
[----:B------:R-:W-:Y:S01]  /*3500*/  ULDC.64 UR8, c[0x0][0x230] ;  /* 0x00008c0000087ab9 */ /* 0x000fe20000000a00 */
[----:B------:R-:W5:Y:S01]  /*3510*/  S2R R7, SR_TID.X ;  /* 0x0000000000077919 */ /* 0x000f620000002100 */
[----:B------:R-:W-:Y:S01]  /*3520*/  ISETP.NE.U32.AND P0, PT, RZ, UR8, PT ;  /* 0x00000008ff007c0c */ /* 0x000fe2000bf05070 */
[----:B-123--:R-:W1:Y:S03]  /*3530*/  LDC.64 R16, c[0x0][0x250] ;  /* 0x00009400ff107b82 */ /* 0x00ee660000000a00 */
[----:B------:R-:W-:-:S13]  /*3540*/  ISETP.NE.AND.EX P0, PT, RZ, UR9, PT, P0 ;  /* 0x00000009ff007c0c */ /* 0x000fda000bf05300 */
[----:B------:R-:W2:Y:S02]  /*3550*/  @P0 LDC.64 R8, c[0x0][0x230] ;  /* 0x00008c00ff080b82 */ /* 0x000ea40000000a00 */
[----:B--2---:R-:W2:Y:S01]  /*3560*/  @P0 LDG.E R8, desc[UR12][R8.64] ;  /* 0x0000000c08080981 */ /* 0x004ea2000c1e1900 */
[----:B-----5:R-:W-:Y:S01]  /*3570*/  LEA R11, R7, UR6, 0x2 ;  /* 0x00000006070b7c11 */ /* 0x020fe2000f8e10ff */
[----:B------:R-:W-:Y:S02]  /*3580*/  ULDC UR5, c[0x0][0xc] ;  /* 0x0000030000057ab9 */ /* 0x000fe40000000800 */
[----:B-1----:R-:W-:Y:S02]  /*3590*/  IADD3 R13, P1, R16, UR5, RZ ;  /* 0x00000005100d7c10 */ /* 0x002fe4000ff3e0ff */
[----:B------:R-:W2:Y:S02]  /*35a0*/  LDS R7, [R11] ;  /* 0x000000000b077984 */ /* 0x000ea40000000800 */
[----:B------:R-:W-:-:S04]  /*35b0*/  IADD3 R13, P2, R13, -0x1, RZ ;  /* 0xffffffff0d0d7810 */ /* 0x000fc80007f5e0ff */
[----:B------:R-:W-:-:S04]  /*35c0*/  IADD3.X R12, RZ, -0x1, R17, P2, P1 ;  /* 0xffffffffff0c7810 */ /* 0x000fc800017e2411 */
[----:B------:R-:W-:-:S04]  /*35d0*/  LOP3.LUT R10, R12, R17, RZ, 0xfc, !PT ;  /* 0x000000110c0a7212 */ /* 0x000fc800078efcff */
[----:B------:R-:W-:Y:S02]  /*35e0*/  ISETP.NE.U32.AND P1, PT, R10, RZ, PT ;  /* 0x000000ff0a00720c */ /* 0x000fe40003f25070 */
[----:B--2---:R-:W-:-:S11]  /*35f0*/  @P0 FMNMX.FTZ R7, R7, R8, PT ;  /* 0x0000000807070209 */ /* 0x004fd60003810000 */
[----:B------:R-:W-:Y:S05]  /*3600*/  @!P1 BRA `(.L_x_828) ;  /* 0x0000000000149947 */ /* 0x000fea0003800000 */
[----:B------:R-:W-:Y:S01]  /*3610*/  IMAD.MOV.U32 R20, RZ, RZ, R13 ;  /* 0x000000ffff147224 */ /* 0x000fe200078e000d */
[----:B------:R-:W-:Y:S01]  /*3620*/  MOV R14, 0x3650 ;  /* 0x00003650000e7802 */ /* 0x000fe20000000f00 */
[----:B------:R-:W-:-:S07]  /*3630*/  IMAD.MOV.U32 R15, RZ, RZ, R12 ;  /* 0x000000ffff0f7224 */ /* 0x000fce00078e000c */
[----:B0---4-:R-:W-:Y:S05]  /*3640*/  CALL.REL.NOINC `($__internal_3_$__cuda_sm20_rem_s64) ;  /* 0x0000001800c87944 */ /* 0x011fea0003c00000 */
[----:B------:R-:W-:Y:S05]  /*3650*/  BRA `(.L_x_829) ;  /* 0x00000000004c7947 */ /* 0x000fea0003800000 */
.L_x_828:
[----:B------:R-:W1:Y:S01]  /*3660*/  I2F.U32.RP R10, R16 ;  /* 0x00000010000a7306 */ /* 0x000e620000209000 */
[----:B------:R-:W-:-:S07]  /*3670*/  ISETP.NE.U32.AND P1, PT, R16, RZ, PT ;  /* 0x000000ff1000720c */ /* 0x000fce0003f25070 */
[----:B-1----:R-:W1:Y:S02]  /*3680*/  MUFU.RCP R10, R10 ;  /* 0x0000000a000a7308 */ /* 0x002e640000001000 */
[----:B-1----:R-:W-:-:S06]  /*3690*/  IADD3 R8, R10, 0xffffffe, RZ ;  /* 0x0ffffffe0a087810 */ /* 0x002fcc0007ffe0ff */
[----:B------:R1:W2:Y:S02]  /*36a0*/  F2I.FTZ.U32.TRUNC.NTZ R9, R8 ;  /* 0x0000000800097305 */ /* 0x0002a4000021f000 */
[----:B-1----:R-:W-:Y:S02]  /*36b0*/  IMAD.MOV.U32 R8, RZ, RZ, RZ ;  /* 0x000000ffff087224 */ /* 0x002fe400078e00ff */
[----:B--2---:R-:W-:-:S04]  /*36c0*/  IMAD.MOV R11, RZ, RZ, -R9 ;  /* 0x000000ffff0b7224 */ /* 0x004fc800078e0a09 */
[----:B------:R-:W-:-:S04]  /*36d0*/  IMAD R11, R11, R16, RZ ;  /* 0x000000100b0b7224 */ /* 0x000fc800078e02ff */
[----:B------:R-:W-:-:S04]  /*36e0*/  IMAD.HI.U32 R14, R9, R11, R8 ;  /* 0x0000000b090e7227 */ /* 0x000fc800078e0008 */
[----:B------:R-:W-:Y:S02]  /*36f0*/  IMAD.MOV.U32 R9, RZ, RZ, RZ ;  /* 0x000000ffff097224 */ /* 0x000fe400078e00ff */
[----:B------:R-:W-:-:S05]  /*3700*/  IMAD.HI.U32 R14, R14, R13, RZ ;  /* 0x0000000d0e0e7227 */ /* 0x000fca00078e00ff */
[----:B------:R-:W-:-:S05]  /*3710*/  IADD3 R14, -R14, RZ, RZ ;  /* 0x000000ff0e0e7210 */ /* 0x000fca0007ffe1ff */
[----:B------:R-:W-:-:S05]  /*3720*/  IMAD R11, R16, R14, R13 ;  /* 0x0000000e100b7224 */ /* 0x000fca00078e020d */
[----:B------:R-:W-:-:S13]  /*3730*/  ISETP.GE.U32.AND P0, PT, R11, R16, PT ;  /* 0x000000100b00720c */ /* 0x000fda0003f06070 */
[----:B------:R-:W-:-:S05]  /*3740*/  @P0 IMAD.IADD R11, R11, 0x1, -R16 ;  /* 0x000000010b0b0824 */ /* 0x000fca00078e0a10 */
[----:B------:R-:W-:-:S13]  /*3750*/  ISETP.GE.U32.AND P0, PT, R11, R16, PT ;  /* 0x000000100b00720c */ /* 0x000fda0003f06070 */
[----:B------:R-:W-:Y:S01]  /*3760*/  @P0 IMAD.IADD R11, R11, 0x1, -R16 ;  /* 0x000000010b0b0824 */ /* 0x000fe200078e0a10 */
[----:B------:R-:W-:-:S04]  /*3770*/  @!P1 LOP3.LUT R11, RZ, R16, RZ, 0x33, !PT ;  /* 0x00000010ff0b9212 */ /* 0x000fc800078e33ff */
[----:B------:R-:W-:-:S07]  /*3780*/  MOV R8, R11 ;  /* 0x0000000b00087202 */ /* 0x000fce0000000f00 */
.L_x_829:
[----:B------:R-:W-:Y:S01]  /*3790*/  IADD3 R13, P0, -R8, R13, RZ ;  /* 0x0000000d080d7210 */ /* 0x000fe20007f1e1ff */
[----:B------:R-:W-:Y:S01]  /*37a0*/  UMOV UR5, URZ ;  /* 0x0000003f00057c82 */ /* 0x000fe20008000000 */
[----:B------:R-:W-:Y:S01]  /*37b0*/  ULDC.64 UR8, c[0x0][0x218] ;  /* 0x0000860000087ab9 */ /* 0x000fe20000000a00 */
[----:B------:R-:W-:Y:S02]  /*37c0*/  FMUL.FTZ R7, R7, 0.0078740157186985015869 ;  /* 0x3c01020407077820 */ /* 0x000fe40000410000 */
[----:B------:R-:W-:-:S03]  /*37d0*/  IMAD.X R9, R12, 0x1, ~R9, P0 ;  /* 0x000000010c097824 */ /* 0x000fc600000e0e09 */
[----:B------:R-:W-:Y:S01]  /*37e0*/  FMNMX.FTZ R7, R7, 1.1920928955078125e-07, !PT ;  /* 0x3400000007077809 */ /* 0x000fe20007810000 */
[----:B------:R-:W-:Y:S02]  /*37f0*/  IMAD R10, R9, R4, RZ ;  /* 0x00000004090a7224 */ /* 0x000fe400078e02ff */
[----:B------:R-:W-:-:S04]  /*3800*/  IMAD.WIDE.U32 R8, R4, R13, UR4 ;  /* 0x0000000404087e25 */ /* 0x000fc8000f8e000d */
[----:B------:R-:W-:Y:S01]  /*3810*/  IMAD R5, R5, R13, R10 ;  /* 0x0000000d05057224 */ /* 0x000fe200078e020a */
[----:B------:R-:W-:-:S04]  /*3820*/  LEA R4, P0, R8, UR8, 0x2 ;  /* 0x0000000808047c11 */ /* 0x000fc8000f8010ff */
[----:B------:R-:W-:-:S04]  /*3830*/  IADD3 R5, R9, R5, RZ ;  /* 0x0000000509057210 */ /* 0x000fc80007ffe0ff */
[----:B------:R-:W-:-:S05]  /*3840*/  LEA.HI.X R5, R8, UR9, R5, 0x2, P0 ;  /* 0x0000000908057c11 */ /* 0x000fca00080f1405 */
[----:B------:R1:W-:Y:S02]  /*3850*/  STG.E desc[UR12][R4.64], R7 ;  /* 0x0000000704007986 */ /* 0x0003e4000c10190c */
.L_x_827:
[----:B------:R-:W-:Y:S05]  /*3860*/  BSYNC B0 ;  /* 0x0000000000007941 */ /* 0x000fea0003800000 */
.L_x_826:
[----:B-1----:R-:W1:Y:S01]  /*3870*/  S2R R7, SR_TID.X ;  /* 0x0000000000077919 */ /* 0x002e620000002100 */
[----:B------:R-:W-:Y:S01]  /*3880*/  BAR.SYNC.DEFER_BLOCKING 0x0 ;  /* 0x0000000000007b1d */ /* 0x000fe20000010000 */
[----:B-1----:R-:W-:-:S13]  /*3890*/  ISETP.GE.U32.AND P0, PT, R7, R6, PT ;  /* 0x000000060700720c */ /* 0x002fda0003f06070 */
[----:B------:R-:W-:Y:S05]  /*38a0*/  @P0 EXIT ;  /* 0x000000000000094d */ /* 0x000fea0003800000 */
[----:B------:R-:W-:Y:S01]  /*38b0*/  ULDC UR8, c[0x0][0x23c] ;  /* 0x00008f0000087ab9 */ /* 0x000fe20000000800 */
[----:B------:R-:W-:Y:S01]  /*38c0*/  ULDC.64 UR6, c[0x0][0x210] ;  /* 0x0000840000067ab9 */ /* 0x000fe20000000a00 */
[----:B------:R-:W-:Y:S02]  /*38d0*/  USHF.R.S32.HI UR9, URZ, 0x1f, UR8 ;  /* 0x0000001f3f097899 */ /* 0x000fe40008011408 */
[----:B------:R-:W-:Y:S02]  /*38e0*/  UIMAD.WIDE.U32 UR6, UR4, UR8, UR6 ;  /* 0x00000008040672a5 */ /* 0x000fe4000f8e0006 */
[----:B------:R-:W-:Y:S01]  /*38f0*/  UIMAD UR8, UR9, UR4, URZ ;  /* 0x00000004090872a4 */ /* 0x000fe2000f8e023f */
[----:B------:R-:W-:Y:S01]  /*3900*/  ULDC UR5, c[0x0][0xc] ;  /* 0x0000030000057ab9 */ /* 0x000fe20000000800 */
[----:B------:R-:W-:Y:S02]  /*3910*/  ULDC.64 UR14, c[0x0][0x250] ;  /* 0x00009400000e7ab9 */ /* 0x000fe40000000a00 */
[----:B------:R-:W-:-:S02]  /*3920*/  UIADD3 UR11, UR7, UR8, URZ ;  /* 0x00000008070b7290 */ /* 0x000fc4000fffe03f */
[----:B------:R-:W-:Y:S01]  /*3930*/  IMAD.U32 R5, RZ, RZ, UR7 ;  /* 0x00000007ff057e24 */ /* 0x000fe2000f8e00ff */
[----:B------:R-:W-:Y:S01]  /*3940*/  UIADD3 UR5, UP0, UR5, UR14, URZ ;  /* 0x0000000e05057290 */ /* 0x000fe2000ff1e03f */
[----:B------:R-:W-:Y:S02]  /*3950*/  IMAD.U32 R4, RZ, RZ, UR6 ;  /* 0x00000006ff047e24 */ /* 0x000fe4000f8e00ff */
[----:B------:R-:W-:Y:S01]  /*3960*/  ULDC UR14, c[0x0][0x254] ;  /* 0x00009500000e7ab9 */ /* 0x000fe20000000800 */
[----:B------:R-:W-:Y:S01]  /*3970*/  UIADD3 UR5, UP1, UR5, -0x1, URZ ;  /* 0xffffffff05057890 */ /* 0x000fe2000ff3e03f */
[----:B------:R-:W-:-:S03]  /*3980*/  MOV R5, UR11 ;  /* 0x0000000b00057c02 */ /* 0x000fc60008000f00 */
[----:B------:R-:W-:-:S12]  /*3990*/  UIADD3.X UR10, URZ, -0x1, UR15, UP1, UP0 ;  /* 0xffffffff3f0a7890 */ /* 0x000fd80008fe040f */
.L_x_832:
[----:B-1----:R-:W1:Y:S01]  /*39a0*/  LDC.64 R12, c[0x0][0x228] ;  /* 0x00008a00ff0c7b82 */ /* 0x002e620000000a00 */
[----:B------:R-:W-:-:S06]  /*39b0*/  IMAD.WIDE.U32 R8, R7, 0x8, R2 ;  /* 0x0000000807087825 */ /* 0x000fcc00078e0002 */
[----:B------:R-:W5:Y:S01]  /*39c0*/  LDG.E.64.CONSTANT R8, desc[UR12][R8.64] ;  /* 0x0000000c08087981 */ /* 0x000f62000c1e9b00 */
[----:B-1----:R-:W-:-:S06]  /*39d0*/  IMAD.WIDE.U32 R12, R7, 0x8, R12 ;  /* 0x00000008070c7825 */ /* 0x002fcc00078e000c */
[----:B------:R-:W2:Y:S01]  /*39e0*/  LDG.E.64.CONSTANT R12, desc[UR12][R12.64] ;  /* 0x0000000c0c0c7981 */ /* 0x000ea2000c1e9b00 */
[----:B------:R-:W-:-:S06]  /*39f0*/  ULOP3.LUT UR8, UR10, UR14, URZ, 0xfc, !UPT ;  /* 0x0000000e0a087292 */ /* 0x000fcc000f8efc3f */
[----:B------:R-:W-:Y:S02]  /*3a00*/  ISETP.NE.U32.AND P0, PT, RZ, UR8, PT ;  /* 0x00000008ff007c0c */ /* 0x000fe4000bf05070 */
[C---:B-----5:R-:W-:Y:S01]  /*3a10*/  PRMT R23, R9.reuse, 0x7632, R23 ;  /* 0x0000763209177816 */ /* 0x060fe20000000017 */
[C---:B---3--:R-:W-:Y:S01]  /*3a20*/  IMAD.U32 R17, R8.reuse, 0x10000, RZ ;  /* 0x0001000008117824 */ /* 0x048fe200078e00ff */
[----:B------:R-:W-:Y:S01]  /*3a30*/  PRMT R21, R8, 0x7632, R21 ;  /* 0x0000763208157816 */ /* 0x000fe20000000015 */
[----:B------:R-:W-:Y:S02]  /*3a40*/  IMAD.U32 R19, R9, 0x10000, RZ ;  /* 0x0001000009137824 */ /* 0x000fe400078e00ff */
[----:B------:R-:W-:Y:S01]  /*3a50*/  IMAD.U32 R23, R23, 0x10000, RZ ;  /* 0x0001000017177824 */ /* 0x000fe200078e00ff */
[----:B------:R-:W-:Y:S02]  /*3a60*/  SHF.L.U32 R21, R21, 0x10, RZ ;  /* 0x0000001015157819 */ /* 0x000fe400000006ff */
[----:B--2---:R-:W-:-:S02]  /*3a70*/  PRMT R16, R12, 0x7632, R16 ;  /* 0x000076320c107816 */ /* 0x004fc40000000010 */
[----:B----4-:R-:W-:Y:S01]  /*3a80*/  PRMT R18, R13, 0x7632, R18 ;  /* 0x000076320d127816 */ /* 0x010fe20000000012 */
[----:B------:R-:W-:Y:S06]  /*3a90*/  @!P0 BRA `(.L_x_830) ;  /* 0x00000000001c8947 */ /* 0x000fec0003800000 */
[----:B------:R-:W-:Y:S01]  /*3aa0*/  IMAD.U32 R20, RZ, RZ, UR5 ;  /* 0x00000005ff147e24 */ /* 0x000fe2000f8e00ff */
[----:B------:R-:W-:Y:S02]  /*3ab0*/  MOV R15, UR10 ;  /* 0x0000000a000f7c02 */ /* 0x000fe40008000f00 */
[----:B------:R-:W-:-:S07]  /*3ac0*/  MOV R14, 0x3ae0 ;  /* 0x00003ae0000e7802 */ /* 0x000fce0000000f00 */
[----:B0-----:R-:W-:Y:S05]  /*3ad0*/  CALL.REL.NOINC `($__internal_3_$__cuda_sm20_rem_s64) ;  /* 0x0000001400a47944 */ /* 0x001fea0003c00000 */
[----:B------:R-:W-:Y:S02]  /*3ae0*/  IMAD.MOV.U32 R10, RZ, RZ, R8 ;  /* 0x000000ffff0a7224 */ /* 0x000fe400078e0008 */
[----:B------:R-:W-:Y:S01]  /*3af0*/  IMAD.MOV.U32 R11, RZ, RZ, R9 ;  /* 0x000000ffff0b7224 */ /* 0x000fe200078e0009 */
[----:B------:R-:W-:Y:S06]  /*3b00*/  BRA `(.L_x_831) ;  /* 0x00000000004c7947 */ /* 0x000fec0003800000 */
.L_x_830:
[----:B------:R-:W1:Y:S02]  /*3b10*/  LDC R11, c[0x0][0x250] ;  /* 0x00009400ff0b7b82 */ /* 0x000e640000000800 */
[----:B-1----:R-:W1:Y:S01]  /*3b20*/  I2F.U32.RP R14, R11 ;  /* 0x0000000b000e7306 */ /* 0x002e620000209000 */
[----:B------:R-:W-:-:S07]  /*3b30*/  ISETP.NE.U32.AND P1, PT, R11, RZ, PT ;  /* 0x000000ff0b00720c */ /* 0x000fce0003f25070 */
[----:B-1----:R-:W1:Y:S02]  /*3b40*/  MUFU.RCP R14, R14 ;  /* 0x0000000e000e7308 */ /* 0x002e640000001000 */
[----:B-1----:R-:W-:-:S06]  /*3b50*/  IADD3 R9, R14, 0xffffffe, RZ ;  /* 0x0ffffffe0e097810 */ /* 0x002fcc0007ffe0ff */
[----:B------:R-:W1:Y:S02]  /*3b60*/  F2I.FTZ.U32.TRUNC.NTZ R9, R9 ;  /* 0x0000000900097305 */ /* 0x000e64000021f000 */
[----:B-1----:R-:W-:-:S04]  /*3b70*/  IMAD.MOV R8, RZ, RZ, -R9 ;  /* 0x000000ffff087224 */ /* 0x002fc800078e0a09 */
[----:B------:R-:W-:Y:S02]  /*3b80*/  IMAD R15, R8, R11, RZ ;  /* 0x0000000b080f7224 */ /* 0x000fe400078e02ff */
[----:B------:R-:W-:-:S04]  /*3b90*/  IMAD.MOV.U32 R8, RZ, RZ, RZ ;  /* 0x000000ffff087224 */ /* 0x000fc800078e00ff */
[----:B------:R-:W-:-:S06]  /*3ba0*/  IMAD.HI.U32 R8, R9, R15, R8 ;  /* 0x0000000f09087227 */ /* 0x000fcc00078e0008 */
[----:B------:R-:W-:-:S05]  /*3bb0*/  IMAD.HI.U32 R8, R8, UR5, RZ ;  /* 0x0000000508087c27 */ /* 0x000fca000f8e00ff */
[----:B------:R-:W-:-:S05]  /*3bc0*/  IADD3 R8, -R8, RZ, RZ ;  /* 0x000000ff08087210 */ /* 0x000fca0007ffe1ff */
[----:B------:R-:W-:-:S05]  /*3bd0*/  IMAD R10, R11, R8, UR5 ;  /* 0x000000050b0a7e24 */ /* 0x000fca000f8e0208 */
[----:B------:R-:W-:-:S13]  /*3be0*/  ISETP.GE.U32.AND P0, PT, R10, R11, PT ;  /* 0x0000000b0a00720c */ /* 0x000fda0003f06070 */
[----:B------:R-:W-:-:S05]  /*3bf0*/  @P0 IMAD.IADD R10, R10, 0x1, -R11 ;  /* 0x000000010a0a0824 */ /* 0x000fca00078e0a0b */
[----:B------:R-:W-:-:S13]  /*3c00*/  ISETP.GE.U32.AND P0, PT, R10, R11, PT ;  /* 0x0000000b0a00720c */ /* 0x000fda0003f06070 */
[----:B------:R-:W-:Y:S01]  /*3c10*/  @P0 IMAD.IADD R10, R10, 0x1, -R11 ;  /* 0x000000010a0a0824 */ /* 0x000fe200078e0a0b */
[----:B------:R-:W-:Y:S01]  /*3c20*/  @!P1 LOP3.LUT R10, RZ, R11, RZ, 0x33, !PT ;  /* 0x0000000bff0a9212 */ /* 0x000fe200078e33ff */
[----:B------:R-:W-:-:S11]  /*3c30*/  HFMA2.MMA R11, -RZ, RZ, 0, 0 ;  /* 0x00000000ff0b7435 */ /* 0x000fd600000001ff */
.L_x_831:
[----:B------:R-:W1:Y:S01]  /*3c40*/  LDC.64 R8, c[0x0][0x218] ;  /* 0x00008600ff087b82 */ /* 0x000e620000000a00 */
[----:B------:R-:W-:Y:S01]  /*3c50*/  IADD3 R15, P0, -R10, UR5, RZ ;  /* 0x000000050a0f7c10 */ /* 0x000fe2000ff1e1ff */
[----:B------:R-:W-:Y:S01]  /*3c60*/  IMAD.U32 R10, RZ, RZ, UR4 ;  /* 0x00000004ff0a7e24 */ /* 0x000fe2000f8e00ff */
[----:B------:R-:W-:Y:S02]  /*3c70*/  SHF.R.U32.HI R20, RZ, 0x4, R7 ;  /* 0x00000004ff147819 */ /* 0x000fe40000011607 */
[----:B------:R-:W-:Y:S01]  /*3c80*/  IADD3.X R14, ~R11, UR10, RZ, P0, !PT ;  /* 0x0000000a0b0e7c10 */ /* 0x000fe200087fe5ff */
[----:B------:R-:W-:Y:S01]  /*3c90*/  IMAD.MOV.U32 R11, RZ, RZ, RZ ;  /* 0x000000ffff0b7224 */ /* 0x000fe200078e00ff */
[----:B------:R-:W-:-:S05]  /*3ca0*/  LOP3.LUT R25, R20, 0x3ffffff, RZ, 0xc0, !PT ;  /* 0x03ffffff14197812 */ /* 0x000fca00078ec0ff */
[----:B------:R-:W-:Y:S02]  /*3cb0*/  IMAD R27, R14, R25, RZ ;  /* 0x000000190e1b7224 */ /* 0x000fe400078e02ff */
[----:B------:R-:W-:-:S05]  /*3cc0*/  IMAD.WIDE.U32 R24, R25, R15, R10 ;  /* 0x0000000f19187225 */ /* 0x000fca00078e000a */
[----:B------:R-:W-:Y:S02]  /*3cd0*/  IADD3 R20, R25, R27, RZ ;  /* 0x0000001b19147210 */ /* 0x000fe40007ffe0ff */
[----:B-1----:R-:W-:-:S04]  /*3ce0*/  LEA R26, P0, R24, R8, 0x2 ;  /* 0x00000008181a7211 */ /* 0x002fc800078010ff */
[----:B------:R-:W-:-:S05]  /*3cf0*/  LEA.HI.X R27, R24, R9, R20, 0x2, P0 ;  /* 0x00000009181b7211 */ /* 0x000fca00000f1414 */
[----:B------:R-:W2:Y:S01]  /*3d00*/  LDG.E R26, desc[UR12][R26.64] ;  /* 0x0000000c1a1a7981 */ /* 0x000ea2000c1e1900 */
[C---:B0-----:R-:W-:Y:S01]  /*3d10*/  FMUL.FTZ R17, R0.reuse, R17 ;  /* 0x0000001100117220 */ /* 0x041fe20000410000 */
[C---:B------:R-:W-:Y:S01]  /*3d20*/  FMUL.FTZ R21, R0.reuse, R21 ;  /* 0x0000001500157220 */ /* 0x040fe20000410000 */
[C---:B------:R-:W-:Y:S01]  /*3d30*/  FMUL.FTZ R20, R0.reuse, R19 ;  /* 0x0000001300147220 */ /* 0x040fe20000410000 */
[----:B------:R-:W-:Y:S01]  /*3d40*/  FMUL.FTZ R23, R0, R23 ;  /* 0x0000001700177220 */ /* 0x000fe20000410000 */
[----:B------:R-:W-:Y:S02]  /*3d50*/  IMAD.U32 R19, R12, 0x10000, RZ ;  /* 0x000100000c137824 */ /* 0x000fe400078e00ff */
[----:B------:R-:W0:Y:S01]  /*3d60*/  F2F.BF16.F32 R17, R17 ;  /* 0x0000001100117304 */ /* 0x000e220000202000 */
[----:B------:R-:W-:Y:S02]  /*3d70*/  IMAD.U32 R13, R13, 0x10000, RZ ;  /* 0x000100000d0d7824 */ /* 0x000fe400078e00ff */
[----:B------:R-:W-:-:S05]  /*3d80*/  IMAD.U32 R18, R18, 0x10000, RZ ;  /* 0x0001000012127824 */ /* 0x000fca00078e00ff */
[----:B------:R-:W1:Y:S01]  /*3d90*/  F2F.BF16.F32 R21, R21 ;  /* 0x0000001500157304 */ /* 0x000e620000202000 */
[----:B0-----:R-:W-:-:S07]  /*3da0*/  IMAD.U32 R12, R17, 0x10000, RZ ;  /* 0x00010000110c7824 */ /* 0x001fce00078e00ff */
[----:B------:R-:W0:Y:S01]  /*3db0*/  F2F.BF16.F32 R20, R20 ;  /* 0x0000001400147304 */ /* 0x000e220000202000 */
[----:B------:R-:W-:Y:S01]  /*3dc0*/  FMUL.FTZ R12, R12, R19 ;  /* 0x000000130c0c7220 */ /* 0x000fe20000410000 */
[----:B------:R-:W-:Y:S01]  /*3dd0*/  SHF.L.U32 R19, R16, 0x10, RZ ;  /* 0x0000001010137819 */ /* 0x000fe200000006ff */
[----:B-1----:R-:W-:-:S05]  /*3de0*/  IMAD.U32 R16, R21, 0x10000, RZ ;  /* 0x0001000015107824 */ /* 0x002fca00078e00ff */
[----:B------:R-:W1:Y:S01]  /*3df0*/  F2F.BF16.F32 R23, R23 ;  /* 0x0000001700177304 */ /* 0x000e620000202000 */
[----:B------:R-:W-:Y:S01]  /*3e00*/  FMUL.FTZ R16, R16, R19 ;  /* 0x0000001310107220 */ /* 0x000fe20000410000 */
[----:B0-----:R-:W-:-:S06]  /*3e10*/  SHF.L.U32 R20, R20, 0x10, RZ ;  /* 0x0000001014147819 */ /* 0x001fcc00000006ff */
[----:B------:R-:W0:Y:S01]  /*3e20*/  F2F.BF16.F32 R12, R12 ;  /* 0x0000000c000c7304 */ /* 0x000e220000202000 */
[----:B------:R-:W-:Y:S01]  /*3e30*/  FMUL.FTZ R20, R20, R13 ;  /* 0x0000000d14147220 */ /* 0x000fe20000410000 */
[----:B-1----:R-:W-:-:S06]  /*3e40*/  IMAD.U32 R23, R23, 0x10000, RZ ;  /* 0x0001000017177824 */ /* 0x002fcc00078e00ff */
[----:B------:R-:W1:Y:S01]  /*3e50*/  F2F.BF16.F32 R16, R16 ;  /* 0x0000001000107304 */ /* 0x000e620000202000 */
[----:B------:R-:W-:Y:S01]  /*3e60*/  FMUL.FTZ R23, R23, R18 ;  /* 0x0000001217177220 */ /* 0x000fe20000410000 */
[----:B0-----:R-:W-:-:S06]  /*3e70*/  SHF.L.U32 R13, R12, 0x10, RZ ;  /* 0x000000100c0d7819 */ /* 0x001fcc00000006ff */
[----:B------:R-:W-:Y:S01]  /*3e80*/  F2F.BF16.F32 R20, R20 ;  /* 0x0000001400147304 */ /* 0x000fe20000202000 */
[----:B------:R-:W-:Y:S01]  /*3e90*/  LEA R12, P0, R7, UR6, 0x2 ;  /* 0x00000006070c7c11 */ /* 0x000fe2000f8010ff */
[----:B-1----:R-:W-:-:S06]  /*3ea0*/  IMAD.U32 R17, R16, 0x10000, RZ ;  /* 0x0001000010117824 */ /* 0x002fcc00078e00ff */
[----:B------:R-:W0:Y:S02]  /*3eb0*/  F2F.BF16.F32 R23, R23 ;  /* 0x0000001700177304 */ /* 0x000e240000202000 */
[----:B0-----:R-:W-:-:S06]  /*3ec0*/  SHF.L.U32 R19, R23, 0x10, RZ ;  /* 0x0000001017137819 */ /* 0x001fcc00000006ff */
[----:B--2---:R-:W0:Y:S02]  /*3ed0*/  MUFU.RCP R26, R26 ;  /* 0x0000001a001a7308 */ /* 0x004e240000001000 */
[C---:B0-----:R-:W-:Y:S01]  /*3ee0*/  FMUL.FTZ R16, R26.reuse, R13 ;  /* 0x0000000d1a107220 */ /* 0x041fe20000410000 */
[----:B------:R-:W-:Y:S01]  /*3ef0*/  FMUL.FTZ R17, R26, R17 ;  /* 0x000000111a117220 */ /* 0x000fe20000410000 */
[----:B------:R-:W-:-:S04]  /*3f00*/  IMAD.U32 R13, R20, 0x10000, RZ ;  /* 0x00010000140d7824 */ /* 0x000fc800078e00ff */
[C---:B------:R-:W-:Y:S01]  /*3f10*/  FMUL.FTZ R18, R26.reuse, R13 ;  /* 0x0000000d1a127220 */ /* 0x040fe20000410000 */
[----:B------:R-:W-:Y:S01]  /*3f20*/  F2I.S8.NTZ R16, R16 ;  /* 0x0000001000107305 */ /* 0x000fe20000202100 */
[----:B------:R-:W-:Y:S01]  /*3f30*/  FMUL.FTZ R26, R26, R19 ;  /* 0x000000131a1a7220 */ /* 0x000fe20000410000 */
[----:B------:R-:W-:-:S06]  /*3f40*/  IMAD.IADD R19, R22, 0x1, R7 ;  /* 0x0000000116137824 */ /* 0x000fcc00078e0207 */
[----:B------:R-:W0:Y:S08]  /*3f50*/  F2I.S8.NTZ R17, R17 ;  /* 0x0000001100117305 */ /* 0x000e300000202100 */
[----:B------:R-:W1:Y:S01]  /*3f60*/  F2I.S8.NTZ R18, R18 ;  /* 0x0000001200127305 */ /* 0x000e620000202100 */
[----:B0-----:R-:W-:-:S07]  /*3f70*/  PRMT R13, R17, 0x7604, R16 ;  /* 0x00007604110d7816 */ /* 0x001fce0000000010 */
[----:B------:R-:W0:Y:S01]  /*3f80*/  F2I.S8.NTZ R26, R26 ;  /* 0x0000001a001a7305 */ /* 0x000e220000202100 */
[----:B-1----:R-:W-:Y:S02]  /*3f90*/  PRMT R21, R18, 0x7054, R13 ;  /* 0x0000705412157816 */ /* 0x002fe4000000000d */
[----:B------:R-:W-:Y:S02]  /*3fa0*/  LEA.HI.X R13, R7, UR11, RZ, 0x2, P0 ;  /* 0x0000000b070d7c11 */ /* 0x000fe400080f14ff */
[----:B------:R-:W-:Y:S02]  /*3fb0*/  ISETP.GE.U32.AND P0, PT, R19, R6, PT ;  /* 0x000000061300720c */ /* 0x000fe40003f06070 */
[----:B0-----:R-:W-:-:S05]  /*3fc0*/  PRMT R21, R26, 0x654, R21 ;  /* 0x000006541a157816 */ /* 0x001fca0000000015 */
[----:B------:R0:W-:Y:S06]  /*3fd0*/  STG.E desc[UR12][R12.64], R21 ;  /* 0x000000150c007986 */ /* 0x0001ec000c10190c */
[----:B------:R-:W-:Y:S05]  /*3fe0*/  @P0 EXIT ;  /* 0x000000000000094d */ /* 0x000fea0003800000 */
[----:B0-----:R-:W-:Y:S01]  /*3ff0*/  IMAD.WIDE.U32 R20, R19, 0x8, R2 ;  /* 0x0000000813147825 */ /* 0x001fe200078e0002 */
[----:B------:R-:W0:Y:S04]  /*4000*/  LDC.64 R12, c[0x0][0x228] ;  /* 0x00008a00ff0c7b82 */ /* 0x000e280000000a00 */
[----:B------:R-:W2:Y:S01]  /*4010*/  LDG.E.64.CONSTANT R28, desc[UR12][R20.64] ;  /* 0x0000000c141c7981 */ /* 0x000ea2000c1e9b00 */
[----:B------:R-:W-:-:S04]  /*4020*/  SHF.R.U32.HI R7, RZ, 0x4, R19 ;  /* 0x00000004ff077819 */ /* 0x000fc80000011613 */
[----:B------:R-:W-:-:S05]  /*4030*/  LOP3.LUT R7, R7, 0x3ffffff, RZ, 0xc0, !PT ;  /* 0x03ffffff07077812 */ /* 0x000fca00078ec0ff */
[----:B------:R-:W-:Y:S02]  /*4040*/  IMAD R23, R14, R7, RZ ;  /* 0x000000070e177224 */ /* 0x000fe400078e02ff */
[----:B------:R-:W-:-:S04]  /*4050*/  IMAD.WIDE.U32 R24, R7, R15, R10 ;  /* 0x0000000f07187225 */ /* 0x000fc800078e000a */
[----:B------:R-:W-:Y:S01]  /*4060*/  IMAD.IADD R7, R25, 0x1, R23 ;  /* 0x0000000119077824 */ /* 0x000fe200078e0217 */
[----:B------:R-:W-:Y:S01]  /*4070*/  LEA R26, P0, R24, R8, 0x2 ;  /* 0x00000008181a7211 */ /* 0x000fe200078010ff */
[----:B0-----:R-:W-:-:S03]  /*4080*/  IMAD.WIDE.U32 R16, R19, 0x8, R12 ;  /* 0x0000000813107825 */ /* 0x001fc600078e000c */
[----:B------:R-:W-:-:S03]  /*4090*/  LEA.HI.X R27, R24, R9, R7, 0x2, P0 ;  /* 0x00000009181b7211 */ /* 0x000fc600000f1407 */
[----:B------:R-:W3:Y:S04]  /*40a0*/  LDG.E.64.CONSTANT R16, desc[UR12][R16.64] ;  /* 0x0000000c10107981 */ /* 0x000ee8000c1e9b00 */
[----:B------:R-:W4:Y:S01]  /*40b0*/  LDG.E R26, desc[UR12][R26.64] ;  /* 0x0000000c1a1a7981 */ /* 0x000f22000c1e1900 */
[----:B--2---:R-:W-:Y:S01]  /*40c0*/  SHF.L.U32 R7, R28, 0x10, RZ ;  /* 0x000000101c077819 */ /* 0x004fe200000006ff */
[C---:B------:R-:W-:Y:S01]  /*40d0*/  IMAD.U32 R21, R29.reuse, 0x10000, RZ ;  /* 0x000100001d157824 */ /* 0x040fe200078e00ff */
[----:B------:R-:W-:-:S03]  /*40e0*/  PRMT R18, R29, 0x7632, R18 ;  /* 0x000076321d127816 */ /* 0x000fc60000000012 */
[----:B------:R-:W-:Y:S01]  /*40f0*/  FMUL.FTZ R20, R0, R7 ;  /* 0x0000000700147220 */ /* 0x000fe20000410000 */
[----:B------:R-:W-:Y:S01]  /*4100*/  PRMT R7, R28, 0x7632, R7 ;  /* 0x000076321c077816 */ /* 0x000fe20000000007 */
[----:B------:R-:W-:Y:S01]  /*4110*/  FMUL.FTZ R23, R0, R21 ;  /* 0x0000001500177220 */ /* 0x000fe20000410000 */
[----:B------:R-:W-:-:S03]  /*4120*/  SHF.L.U32 R21, R18, 0x10, RZ ;  /* 0x0000001012157819 */ /* 0x000fc600000006ff */
[----:B------:R-:W-:Y:S01]  /*4130*/  IMAD.U32 R7, R7, 0x10000, RZ ;  /* 0x0001000007077824 */ /* 0x000fe200078e00ff */
[----:B------:R-:W0:Y:S01]  /*4140*/  F2F.BF16.F32 R20, R20 ;  /* 0x0000001400147304 */ /* 0x000e220000202000 */
[C---:B------:R-:W-:Y:S02]  /*4150*/  FMUL.FTZ R24, R0.reuse, R21 ;  /* 0x0000001500187220 */ /* 0x040fe40000410000 */
[----:B------:R-:W-:-:S05]  /*4160*/  FMUL.FTZ R18, R0, R7 ;  /* 0x0000000700127220 */ /* 0x000fca0000410000 */
[----:B------:R-:W1:Y:S01]  /*4170*/  F2F.BF16.F32 R23, R23 ;  /* 0x0000001700177304 */ /* 0x000e620000202000 */
[C---:B---3--:R-:W-:Y:S01]  /*4180*/  IMAD.U32 R7, R16.reuse, 0x10000, RZ ;  /* 0x0001000010077824 */ /* 0x048fe200078e00ff */
[----:B------:R-:W-:-:S06]  /*4190*/  PRMT R16, R16, 0x7632, R16 ;  /* 0x0000763210107816 */ /* 0x000fcc0000000010 */
[----:B------:R-:W2:Y:S01]  /*41a0*/  F2F.BF16.F32 R18, R18 ;  /* 0x0000001200127304 */ /* 0x000ea20000202000 */
[----:B0-----:R-:W-:Y:S02]  /*41b0*/  IMAD.U32 R20, R20, 0x10000, RZ ;  /* 0x0001000014147824 */ /* 0x001fe400078e00ff */
[----:B------:R-:W-:Y:S02]  /*41c0*/  IMAD.U32 R21, R16, 0x10000, RZ ;  /* 0x0001000010157824 */ /* 0x000fe400078e00ff */
[----:B------:R-:W-:Y:S01]  /*41d0*/  FMUL.FTZ R7, R20, R7 ;  /* 0x0000000714077220 */ /* 0x000fe20000410000 */
[----:B------:R-:W-:Y:S01]  /*41e0*/  SHF.L.U32 R20, R17, 0x10, RZ ;  /* 0x0000001011147819 */ /* 0x000fe200000006ff */
[----:B-1----:R-:W-:Y:S01]  /*41f0*/  IMAD.U32 R23, R23, 0x10000, RZ ;  /* 0x0001000017177824 */ /* 0x002fe200078e00ff */
[----:B------:R-:W0:Y:S01]  /*4200*/  F2F.BF16.F32 R24, R24 ;  /* 0x0000001800187304 */ /* 0x000e220000202000 */
[----:B------:R-:W-:Y:S02]  /*4210*/  PRMT R17, R17, 0x7632, R17 ;  /* 0x0000763211117816 */ /* 0x000fe40000000011 */
[----:B------:R-:W-:-:S03]  /*4220*/  FMUL.FTZ R20, R23, R20 ;  /* 0x0000001417147220 */ /* 0x000fc60000410000 */
[----:B------:R-:W-:Y:S01]  /*4230*/  IMAD.U32 R17, R17, 0x10000, RZ ;  /* 0x0001000011117824 */ /* 0x000fe200078e00ff */
[----:B--2---:R-:W-:Y:S01]  /*4240*/  SHF.L.U32 R18, R18, 0x10, RZ ;  /* 0x0000001012127819 */ /* 0x004fe200000006ff */
[----:B------:R-:W1:Y:S04]  /*4250*/  F2F.BF16.F32 R7, R7 ;  /* 0x0000000700077304 */ /* 0x000e680000202000 */
[----:B------:R-:W-:Y:S01]  /*4260*/  FMUL.FTZ R18, R18, R21 ;  /* 0x0000001512127220 */ /* 0x000fe20000410000 */
[----:B0-----:R-:W-:-:S03]  /*4270*/  IMAD.U32 R24, R24, 0x10000, RZ ;  /* 0x0001000018187824 */ /* 0x001fc600078e00ff */
[----:B----4-:R-:W0:Y:S01]  /*4280*/  MUFU.RCP R26, R26 ;  /* 0x0000001a001a7308 */ /* 0x010e220000001000 */
[----:B------:R-:W-:Y:S01]  /*4290*/  FMUL.FTZ R24, R24, R17 ;  /* 0x0000001118187220 */ /* 0x000fe20000410000 */
[----:B-1----:R-:W-:-:S06]  /*42a0*/  SHF.L.U32 R7, R7, 0x10, RZ ;  /* 0x0000001007077819 */ /* 0x002fcc00000006ff */
[----:B------:R-:W1:Y:S08]  /*42b0*/  F2F.BF16.F32 R18, R18 ;  /* 0x0000001200127304 */ /* 0x000e700000202000 */
[----:B------:R-:W2:Y:S01]  /*42c0*/  F2F.BF16.F32 R20, R20 ;  /* 0x0000001400147304 */ /* 0x000ea20000202000 */
[----:B0-----:R-:W-:Y:S01]  /*42d0*/  FMUL.FTZ R7, R26, R7 ;  /* 0x000000071a077220 */ /* 0x001fe20000410000 */
[----:B-1----:R-:W-:-:S06]  /*42e0*/  IMAD.U32 R17, R18, 0x10000, RZ ;  /* 0x0001000012117824 */ /* 0x002fcc00078e00ff */
[----:B------:R-:W0:Y:S01]  /*42f0*/  F2F.BF16.F32 R24, R24 ;  /* 0x0000001800187304 */ /* 0x000e220000202000 */
[----:B--2---:R-:W-:Y:S02]  /*4300*/  IMAD.U32 R21, R20, 0x10000, RZ ;  /* 0x0001000014157824 */ /* 0x004fe400078e00ff */
[----:B------:R-:W-:-:S05]  /*4310*/  FMUL.FTZ R20, R26, R17 ;  /* 0x000000111a147220 */ /* 0x000fca0000410000 */
[----:B------:R-:W-:Y:S01]  /*4320*/  F2I.S8.NTZ R7, R7 ;  /* 0x0000000700077305 */ /* 0x000fe20000202100 */
[----:B------:R-:W-:Y:S01]  /*4330*/  FMUL.FTZ R21, R26, R21 ;  /* 0x000000151a157220 */ /* 0x000fe20000410000 */
[----:B0-----:R-:W-:-:S06]  /*4340*/  SHF.L.U32 R17, R24, 0x10, RZ ;  /* 0x0000001018117819 */ /* 0x001fcc00000006ff */
        /* <DEDUP_REMOVED lines=13> */
[----:B------:R-:W2:Y:S01]  /*4420*/  LDG.E.64.CONSTANT R18, desc[UR12][R18.64] ;  /* 0x0000000c12127981 */ /* 0x000ea2000c1e9b00 */
[----:B------:R-:W-:Y:S01]  /*4430*/  SHF.R.U32.HI R20, RZ, 0x4, R7 ;  /* 0x00000004ff147819 */ /* 0x000fe20000011607 */
[----:B0-----:R-:W-:-:S03]  /*4440*/  IMAD.WIDE.U32 R16, R7, 0x8, R12 ;  /* 0x0000000807107825 */ /* 0x001fc600078e000c */
[----:B------:R-:W-:-:S03]  /*4450*/  LOP3.LUT R21, R20, 0x3ffffff, RZ, 0xc0, !PT ;  /* 0x03ffffff14157812 */ /* 0x000fc600078ec0ff */
[----:B------:R-:W3:Y:S02]  /*4460*/  LDG.E.64.CONSTANT R16, desc[UR12][R16.64] ;  /* 0x0000000c10107981 */ /* 0x000ee4000c1e9b00 */
[----:B------:R-:W-:Y:S02]  /*4470*/  IMAD R23, R14, R21, RZ ;  /* 0x000000150e177224 */ /* 0x000fe400078e02ff */
[----:B------:R-:W-:-:S04]  /*4480*/  IMAD.WIDE.U32 R20, R21, R15, R10 ;  /* 0x0000000f15147225 */ /* 0x000fc800078e000a */
[----:B------:R-:W-:Y:S01]  /*4490*/  IMAD.IADD R21, R21, 0x1, R23 ;  /* 0x0000000115157824 */ /* 0x000fe200078e0217 */
[----:B------:R-:W-:-:S04]  /*44a0*/  LEA R24, P0, R20, R8, 0x2 ;  /* 0x0000000814187211 */ /* 0x000fc800078010ff */
[----:B------:R-:W-:-:S05]  /*44b0*/  LEA.HI.X R25, R20, R9, R21, 0x2, P0 ;  /* 0x0000000914197211 */ /* 0x000fca00000f1415 */
[----:B------:R0:W4:Y:S01]  /*44c0*/  LDG.E R24, desc[UR12][R24.64] ;  /* 0x0000000c18187981 */ /* 0x000122000c1e1900 */
[C---:B--2---:R-:W-:Y:S02]  /*44d0*/  SHF.L.U32 R21, R18.reuse, 0x10, RZ ;  /* 0x0000001012157819 */ /* 0x044fe400000006ff */
[----:B------:R-:W-:-:S03]  /*44e0*/  PRMT R18, R18, 0x7632, R18 ;  /* 0x0000763212127816 */ /* 0x000fc60000000012 */
[C---:B------:R-:W-:Y:S01]  /*44f0*/  FMUL.FTZ R20, R0.reuse, R21 ;  /* 0x0000001500147220 */ /* 0x040fe20000410000 */
[C---:B------:R-:W-:Y:S01]  /*4500*/  IMAD.U32 R21, R19.reuse, 0x10000, RZ ;  /* 0x0001000013157824 */ /* 0x040fe200078e00ff */
[----:B------:R-:W-:Y:S02]  /*4510*/  PRMT R19, R19, 0x7632, R19 ;  /* 0x0000763213137816 */ /* 0x000fe40000000013 */
[----:B---3--:R-:W-:Y:S01]  /*4520*/  SHF.L.U32 R26, R17, 0x10, RZ ;  /* 0x00000010111a7819 */ /* 0x008fe200000006ff */
[----:B------:R-:W-:Y:S01]  /*4530*/  FMUL.FTZ R23, R0, R21 ;  /* 0x0000001500177220 */ /* 0x000fe20000410000 */
[----:B------:R-:W-:Y:S01]  /*4540*/  IMAD.U32 R21, R18, 0x10000, RZ ;  /* 0x0001000012157824 */ /* 0x000fe200078e00ff */
[----:B------:R-:W1:Y:S01]  /*4550*/  F2F.BF16.F32 R20, R20 ;  /* 0x0000001400147304 */ /* 0x000e620000202000 */
[----:B------:R-:W-:Y:S02]  /*4560*/  SHF.L.U32 R19, R19, 0x10, RZ ;  /* 0x0000001013137819 */ /* 0x000fe400000006ff */
[----:B------:R-:W-:Y:S01]  /*4570*/  FMUL.FTZ R18, R0, R21 ;  /* 0x0000001500127220 */ /* 0x000fe20000410000 */
[C---:B------:R-:W-:Y:S01]  /*4580*/  IMAD.U32 R21, R16.reuse, 0x10000, RZ ;  /* 0x0001000010157824 */ /* 0x040fe200078e00ff */
[----:B------:R-:W-:Y:S01]  /*4590*/  PRMT R16, R16, 0x7632, R16 ;  /* 0x0000763210107816 */ /* 0x000fe20000000010 */
[----:B0-----:R-:W-:Y:S01]  /*45a0*/  FMUL.FTZ R25, R0, R19 ;  /* 0x0000001300197220 */ /* 0x001fe20000410000 */
[----:B------:R-:W-:Y:S01]  /*45b0*/  PRMT R17, R17, 0x7632, R17 ;  /* 0x0000763211117816 */ /* 0x000fe20000000011 */
[----:B------:R-:W0:Y:S02]  /*45c0*/  F2F.BF16.F32 R23, R23 ;  /* 0x0000001700177304 */ /* 0x000e240000202000 */
[----:B------:R-:W-:-:S02]  /*45d0*/  IMAD.U32 R19, R16, 0x10000, RZ ;  /* 0x0001000010137824 */ /* 0x000fc400078e00ff */
[----:B------:R-:W-:Y:S02]  /*45e0*/  IMAD.U32 R16, R17, 0x10000, RZ ;  /* 0x0001000011107824 */ /* 0x000fe400078e00ff */
[----:B-1----:R-:W-:Y:S02]  /*45f0*/  IMAD.U32 R20, R20, 0x10000, RZ ;  /* 0x0001000014147824 */ /* 0x002fe400078e00ff */
[----:B------:R-:W1:Y:S02]  /*4600*/  F2F.BF16.F32 R18, R18 ;  /* 0x0000001200127304 */ /* 0x000e640000202000 */
[----:B------:R-:W-:Y:S01]  /*4610*/  FMUL.FTZ R20, R20, R21 ;  /* 0x0000001514147220 */ /* 0x000fe20000410000 */
[----:B0-----:R-:W-:-:S05]  /*4620*/  IMAD.U32 R23, R23, 0x10000, RZ ;  /* 0x0001000017177824 */ /* 0x001fca00078e00ff */
[----:B------:R-:W0:Y:S01]  /*4630*/  F2F.BF16.F32 R25, R25 ;  /* 0x0000001900197304 */ /* 0x000e220000202000 */
[----:B------:R-:W-:Y:S01]  /*4640*/  FMUL.FTZ R23, R23, R26 ;  /* 0x0000001a17177220 */ /* 0x000fe20000410000 */
[----:B-1----:R-:W-:-:S06]  /*4650*/  SHF.L.U32 R18, R18, 0x10, RZ ;  /* 0x0000001012127819 */ /* 0x002fcc00000006ff */
[----:B------:R-:W1:Y:S01]  /*4660*/  F2F.BF16.F32 R20, R20 ;  /* 0x0000001400147304 */ /* 0x000e620000202000 */
[----:B------:R-:W-:Y:S01]  /*4670*/  FMUL.FTZ R18, R18, R19 ;  /* 0x0000001312127220 */ /* 0x000fe20000410000 */
[----:B0-----:R-:W-:-:S06]  /*4680*/  IMAD.U32 R25, R25, 0x10000, RZ ;  /* 0x0001000019197824 */ /* 0x001fcc00078e00ff */
        /* <DEDUP_REMOVED lines=8> */
[----:B------:R-:W-:Y:S01]  /*4710*/  FMUL.FTZ R19, R24, R19 ;  /* 0x0000001318137220 */ /* 0x000fe20000410000 */
[----:B--2---:R-:W-:-:S06]  /*4720*/  IMAD.U32 R23, R23, 0x10000, RZ ;  /* 0x0001000017177824 */ /* 0x004fcc00078e00ff */
        /* <DEDUP_REMOVED lines=15> */
[----:B0-----:R-:W-:-:S05]  /*4820*/  IMAD.WIDE.U32 R16, R7, 0x8, R2 ;  /* 0x0000000807107825 */ /* 0x001fca00078e0002 */
[----:B------:R-:W2:Y:S01]  /*4830*/  LDG.E.64.CONSTANT R20, desc[UR12][R16.64] ;  /* 0x0000000c10147981 */ /* 0x000ea2000c1e9b00 */
[----:B------:R-:W-:Y:S01]  /*4840*/  SHF.R.U32.HI R18, RZ, 0x4, R7 ;  /* 0x00000004ff127819 */ /* 0x000fe20000011607 */
[----:B------:R-:W-:-:S03]  /*4850*/  IMAD.WIDE.U32 R12, R7, 0x8, R12 ;  /* 0x00000008070c7825 */ /* 0x000fc600078e000c */
[----:B------:R-:W-:-:S05]  /*4860*/  LOP3.LUT R19, R18, 0x3ffffff, RZ, 0xc0, !PT ;  /* 0x03ffffff12137812 */ /* 0x000fca00078ec0ff */
[----:B------:R-:W-:-:S04]  /*4870*/  IMAD.WIDE.U32 R10, R19, R15, R10 ;  /* 0x0000000f130a7225 */ /* 0x000fc800078e000a */
[----:B------:R-:W-:Y:S01]  /*4880*/  IMAD R19, R14, R19, RZ ;  /* 0x000000130e137224 */ /* 0x000fe200078e02ff */
[----:B------:R-:W-:-:S03]  /*4890*/  LEA R14, P0, R10, R8, 0x2 ;  /* 0x000000080a0e7211 */ /* 0x000fc600078010ff */
[----:B------:R-:W-:-:S05]  /*48a0*/  IMAD.IADD R11, R11, 0x1, R19 ;  /* 0x000000010b0b7824 */ /* 0x000fca00078e0213 */
[----:B------:R-:W-:Y:S02]  /*48b0*/  LEA.HI.X R15, R10, R9, R11, 0x2, P0 ;  /* 0x000000090a0f7211 */ /* 0x000fe400000f140b */
[----:B------:R-:W3:Y:S04]  /*48c0*/  LDG.E.64.CONSTANT R8, desc[UR12][R12.64] ;  /* 0x0000000c0c087981 */ /* 0x000ee8000c1e9b00 */
[----:B------:R-:W4:Y:S01]  /*48d0*/  LDG.E R14, desc[UR12][R14.64] ;  /* 0x0000000c0e0e7981 */ /* 0x000f22000c1e1900 */
[----:B--2---:R-:W-:Y:S01]  /*48e0*/  IMAD.U32 R17, R21, 0x10000, RZ ;  /* 0x0001000015117824 */ /* 0x004fe200078e00ff */
[C---:B------:R-:W-:Y:S02]  /*48f0*/  PRMT R10, R20.reuse, 0x7632, R10 ;  /* 0x00007632140a7816 */ /* 0x040fe4000000000a */
[----:B------:R-:W-:Y:S01]  /*4900*/  SHF.L.U32 R11, R20, 0x10, RZ ;  /* 0x00000010140b7819 */ /* 0x000fe200000006ff */
[----:B------:R-:W-:-:S02]  /*4910*/  FMUL.FTZ R18, R0, R17 ;  /* 0x0000001100127220 */ /* 0x000fc40000410000 */
[----:B------:R-:W-:Y:S02]  /*4920*/  IMAD.U32 R17, R10, 0x10000, RZ ;  /* 0x000100000a117824 */ /* 0x000fe400078e00ff */
[C---:B------:R-:W-:Y:S01]  /*4930*/  FMUL.FTZ R16, R0.reuse, R11 ;  /* 0x0000000b00107220 */ /* 0x040fe20000410000 */
[----:B------:R-:W-:Y:S01]  /*4940*/  PRMT R11, R21, 0x7632, R11 ;  /* 0x00007632150b7816 */ /* 0x000fe2000000000b */
[----:B------:R-:W-:Y:S01]  /*4950*/  FMUL.FTZ R17, R0, R17 ;  /* 0x0000001100117220 */ /* 0x000fe20000410000 */
[----:B------:R-:W0:Y:S02]  /*4960*/  F2F.BF16.F32 R18, R18 ;  /* 0x0000001200127304 */ /* 0x000e240000202000 */
[----:B------:R-:W-:-:S05]  /*4970*/  SHF.L.U32 R11, R11, 0x10, RZ ;  /* 0x000000100b0b7819 */ /* 0x000fca00000006ff */
[----:B------:R-:W-:Y:S01]  /*4980*/  FMUL.FTZ R10, R0, R11 ;  /* 0x0000000b000a7220 */ /* 0x000fe20000410000 */
[----:B------:R-:W1:Y:S01]  /*4990*/  F2F.BF16.F32 R16, R16 ;  /* 0x0000001000107304 */ /* 0x000e620000202000 */
[C---:B---3--:R-:W-:Y:S01]  /*49a0*/  IMAD.U32 R11, R8.reuse, 0x10000, RZ ;  /* 0x00010000080b7824 */ /* 0x048fe200078e00ff */
[----:B------:R-:W-:-:S06]  /*49b0*/  PRMT R8, R8, 0x7632, R8 ;  /* 0x0000763208087816 */ /* 0x000fcc0000000008 */
[----:B------:R-:W2:Y:S01]  /*49c0*/  F2F.BF16.F32 R17, R17 ;  /* 0x0000001100117304 */ /* 0x000ea20000202000 */
[C---:B------:R-:W-:Y:S01]  /*49d0*/  SHF.L.U32 R13, R9.reuse, 0x10, RZ ;  /* 0x00000010090d7819 */ /* 0x040fe200000006ff */
[----:B0-----:R-:W-:Y:S01]  /*49e0*/  IMAD.U32 R18, R18, 0x10000, RZ ;  /* 0x0001000012127824 */ /* 0x001fe200078e00ff */
[----:B------:R-:W-:Y:S01]  /*49f0*/  PRMT R9, R9, 0x7632, R9 ;  /* 0x0000763209097816 */ /* 0x000fe20000000009 */
[----:B------:R-:W-:Y:S02]  /*4a00*/  IMAD.U32 R8, R8, 0x10000, RZ ;  /* 0x0001000008087824 */ /* 0x000fe400078e00ff */
[----:B------:R-:W-:Y:S01]  /*4a10*/  FMUL.FTZ R13, R18, R13 ;  /* 0x0000000d120d7220 */ /* 0x000fe20000410000 */
[----:B-1----:R-:W-:Y:S01]  /*4a20*/  IMAD.U32 R16, R16, 0x10000, RZ ;  /* 0x0001000010107824 */ /* 0x002fe200078e00ff */
[----:B------:R-:W0:Y:S01]  /*4a30*/  F2F.BF16.F32 R10, R10 ;  /* 0x0000000a000a7304 */ /* 0x000e220000202000 */
[----:B------:R-:W-:Y:S02]  /*4a40*/  IMAD.U32 R9, R9, 0x10000, RZ ;  /* 0x0001000009097824 */ /* 0x000fe400078e00ff */
[----:B------:R-:W-:Y:S01]  /*4a50*/  FMUL.FTZ R11, R16, R11 ;  /* 0x0000000b100b7220 */ /* 0x000fe20000410000 */
[----:B--2---:R-:W-:-:S04]  /*4a60*/  SHF.L.U32 R17, R17, 0x10, RZ ;  /* 0x0000001011117819 */ /* 0x004fc800000006ff */
[----:B----4-:R-:W-:Y:S01]  /*4a70*/  MUFU.RCP R14, R14 ;  /* 0x0000000e000e7308 */ /* 0x010fe20000001000 */
[----:B------:R-:W-:Y:S01]  /*4a80*/  FMUL.FTZ R8, R17, R8 ;  /* 0x0000000811087220 */ /* 0x000fe20000410000 */
[----:B0-----:R-:W-:-:S06]  /*4a90*/  IMAD.U32 R10, R10, 0x10000, RZ ;  /* 0x000100000a0a7824 */ /* 0x001fcc00078e00ff */
[----:B------:R-:W0:Y:S01]  /*4aa0*/  F2F.BF16.F32 R11, R11 ;  /* 0x0000000b000b7304 */ /* 0x000e220000202000 */
[----:B------:R-:W-:-:S07]  /*4ab0*/  FMUL.FTZ R12, R10, R9 ;  /* 0x000000090a0c7220 */ /* 0x000fce0000410000 */
[----:B------:R-:W1:Y:S01]  /*4ac0*/  F2F.BF16.F32 R8, R8 ;  /* 0x0000000800087304 */ /* 0x000e620000202000 */
[----:B0-----:R-:W-:-:S07]  /*4ad0*/  SHF.L.U32 R11, R11, 0x10, RZ ;  /* 0x000000100b0b7819 */ /* 0x001fce00000006ff */
        /* <DEDUP_REMOVED lines=8> */
[----:B-1----:R-:W-:-:S06]  /*4b60*/  SHF.L.U32 R9, R12, 0x10, RZ ;  /* 0x000000100c097819 */ /* 0x002fcc00000006ff */
        /* <DEDUP_REMOVED lines=13> */
        .weak           $__internal_2_$__cuda_sm20_div_s64
        .type           $__internal_2_$__cuda_sm20_div_s64,@function
        .size           $__internal_2_$__cuda_sm20_div_s64,($__internal_3_$__cuda_sm20_rem_s64 - $__internal_2_$__cuda_sm20_div_s64)
$__internal_2_$__cuda_sm20_div_s64:
        /* <DEDUP_REMOVED lines=8> */
[----:B0-----:R-:W-:-:S06]  /*4cc0*/  IADD3 R16, R15, 0x1ffffffe, RZ ;  /* 0x1ffffffe0f107810 */ /* 0x001fcc0007ffe0ff */
        /* <DEDUP_REMOVED lines=10> */
[----:B------:R-:W-:-:S04]  /*4d70*/  IMAD.HI.U32 R15, R17, R33, RZ ;  /* 0x00000021110f7227 */ /* 0x000fc800078e00ff */
[----:B------:R-:W-:Y:S01]  /*4d80*/  IMAD.HI.U32 R18, P1, R17, R21, R18 ;  /* 0x0000001511127227 */ /* 0x000fe20007820012 */
[----:B------:R-:W-:-:S04]  /*4d90*/  IADD3.X R15, R15, R17, RZ, P0, !PT ;  /* 0x000000110f0f7210 */ /* 0x000fc800007fe4ff */
[----:B------:R-:W-:-:S04]  /*4da0*/  IADD3 R19, P2, R35, R18, RZ ;  /* 0x0000001223137210 */ /* 0x000fc80007f5e0ff */
[----:B------:R-:W-:Y:S01]  /*4db0*/  IADD3.X R15, RZ, RZ, R15, P2, P1 ;  /* 0x000000ffff0f7210 */ /* 0x000fe200017e240f */
[----:B------:R-:W-:-:S04]  /*4dc0*/  IMAD.WIDE.U32 R16, R19, R10, RZ ;  /* 0x0000000a13107225 */ /* 0x000fc800078e00ff */
[----:B------:R-:W-:Y:S01]  /*4dd0*/  IMAD R17, R19, R11, R17 ;  /* 0x0000000b13117224 */ /* 0x000fe200078e0211 */
[----:B------:R-:W-:Y:S02]  /*4de0*/  IADD3 R21, P0, RZ, -R16, RZ ;  /* 0x80000010ff157210 */ /* 0x000fe40007f1e0ff */
[----:B------:R-:W-:Y:S01]  /*4df0*/  IADD3 R16, P4, RZ, -R13, RZ ;  /* 0x8000000dff107210 */ /* 0x000fe20007f9e0ff */
[----:B------:R-:W-:Y:S02]  /*4e00*/  IMAD R17, R15, R10, R17 ;  /* 0x0000000a0f117224 */ /* 0x000fe400078e0211 */
[----:B------:R-:W-:Y:S01]  /*4e10*/  IMAD.HI.U32 R18, R19, R21, RZ ;  /* 0x0000001513127227 */ /* 0x000fe200078e00ff */
[----:B------:R-:W-:-:S03]  /*4e20*/  SEL R33, R16, R13, !P3 ;  /* 0x0000000d10217207 */ /* 0x000fc60005800000 */
[----:B------:R-:W-:-:S04]  /*4e30*/  IMAD.X R20, RZ, RZ, ~R17, P0 ;  /* 0x000000ffff147224 */ /* 0x000fc800000e0e11 */
[----:B------:R-:W-:-:S04]  /*4e40*/  IMAD.WIDE.U32 R18, P0, R19, R20, R18 ;  /* 0x0000001413127225 */ /* 0x000fc80007800012 */
[C---:B------:R-:W-:Y:S02]  /*4e50*/  IMAD R17, R15.reuse, R20, RZ ;  /* 0x000000140f117224 */ /* 0x040fe400078e02ff */
[----:B------:R-:W-:-:S04]  /*4e60*/  IMAD.HI.U32 R18, P1, R15, R21, R18 ;  /* 0x000000150f127227 */ /* 0x000fc80007820012 */
[----:B------:R-:W-:Y:S01]  /*4e70*/  IMAD.HI.U32 R20, R15, R20, RZ ;  /* 0x000000140f147227 */ /* 0x000fe200078e00ff */
[----:B------:R-:W-:-:S03]  /*4e80*/  IADD3 R13, P2, R17, R18, RZ ;  /* 0x00000012110d7210 */ /* 0x000fc60007f5e0ff */
[----:B------:R-:W-:Y:S01]  /*4e90*/  IMAD.X R17, RZ, RZ, ~R14, P4 ;  /* 0x000000ffff117224 */ /* 0x000fe200020e0e0e */
[----:B------:R-:W-:Y:S01]  /*4ea0*/  IADD3.X R15, R20, R15, RZ, P0, !PT ;  /* 0x0000000f140f7210 */ /* 0x000fe200007fe4ff */
[----:B------:R-:W-:-:S03]  /*4eb0*/  IMAD.HI.U32 R16, R13, R33, RZ ;  /* 0x000000210d107227 */ /* 0x000fc600078e00ff */
[-C--:B------:R-:W-:Y:S01]  /*4ec0*/  SEL R18, R17, R14.reuse, !P3 ;  /* 0x0000000e11127207 */ /* 0x080fe20005800000 */
[----:B------:R-:W-:Y:S01]  /*4ed0*/  IMAD.MOV.U32 R17, RZ, RZ, RZ ;  /* 0x000000ffff117224 */ /* 0x000fe200078e00ff */
[----:B------:R-:W-:Y:S02]  /*4ee0*/  IADD3.X R15, RZ, RZ, R15, P2, P1 ;  /* 0x000000ffff0f7210 */ /* 0x000fe400017e240f */
[----:B------:R-:W-:Y:S01]  /*4ef0*/  LOP3.LUT R14, R9, R14, RZ, 0x3c, !PT ;  /* 0x0000000e090e7212 */ /* 0x000fe200078e3cff */
[----:B------:R-:W-:-:S04]  /*4f00*/  IMAD.WIDE.U32 R16, R13, R18, R16 ;  /* 0x000000120d107225 */ /* 0x000fc800078e0010 */
[C---:B------:R-:W-:Y:S02]  /*4f10*/  IMAD R19, R15.reuse, R18, RZ ;  /* 0x000000120f137224 */ /* 0x040fe400078e02ff */
[----:B------:R-:W-:-:S04]  /*4f20*/  IMAD.HI.U32 R16, P0, R15, R33, R16 ;  /* 0x000000210f107227 */ /* 0x000fc80007800010 */
[----:B------:R-:W-:Y:S01]  /*4f30*/  IMAD.HI.U32 R13, R15, R18, RZ ;  /* 0x000000120f0d7227 */ /* 0x000fe200078e00ff */
[----:B------:R-:W-:-:S03]  /*4f40*/  IADD3 R15, P1, R19, R16, RZ ;  /* 0x00000010130f7210 */ /* 0x000fc60007f3e0ff */
[----:B------:R-:W-:Y:S02]  /*4f50*/  IMAD.X R13, RZ, RZ, R13, P0 ;  /* 0x000000ffff0d7224 */ /* 0x000fe400000e060d */
[----:B------:R-:W-:-:S03]  /*4f60*/  IMAD.WIDE.U32 R16, R15, R10, RZ ;  /* 0x0000000a0f107225 */ /* 0x000fc600078e00ff */
[----:B------:R-:W-:Y:S01]  /*4f70*/  IADD3.X R13, RZ, R13, RZ, P1, !PT ;  /* 0x0000000dff0d7210 */ /* 0x000fe20000ffe4ff */
[C---:B------:R-:W-:Y:S01]  /*4f80*/  IMAD R17, R15.reuse, R11, R17 ;  /* 0x0000000b0f117224 */ /* 0x040fe200078e0211 */
[----:B------:R-:W-:Y:S02]  /*4f90*/  IADD3 R33, P1, -R16, R33, RZ ;  /* 0x0000002110217210 */ /* 0x000fe40007f3e1ff */
[----:B------:R-:W-:Y:S01]  /*4fa0*/  IADD3 R16, P2, R15, 0x1, RZ ;  /* 0x000000010f107810 */ /* 0x000fe20007f5e0ff */
[-C--:B------:R-:W-:Y:S01]  /*4fb0*/  IMAD R17, R13, R10.reuse, R17 ;  /* 0x0000000a0d117224 */ /* 0x080fe200078e0211 */
[----:B------:R-:W-:-:S03]  /*4fc0*/  ISETP.GE.U32.AND P0, PT, R33, R10, PT ;  /* 0x0000000a2100720c */ /* 0x000fc60003f06070 */
[----:B------:R-:W-:Y:S01]  /*4fd0*/  IMAD.X R17, R18, 0x1, ~R17, P1 ;  /* 0x0000000112117824 */ /* 0x000fe200008e0e11 */
[----:B------:R-:W-:Y:S02]  /*4fe0*/  IADD3 R19, P1, R33, -R10, RZ ;  /* 0x8000000a21137210 */ /* 0x000fe40007f3e0ff */
[----:B------:R-:W-:Y:S02]  /*4ff0*/  IADD3.X R18, RZ, R13, RZ, P2, !PT ;  /* 0x0000000dff127210 */ /* 0x000fe400017fe4ff */
        /* <DEDUP_REMOVED lines=11> */
[----:B------:R-:W-:Y:S02]  /*50b0*/  SEL R10, R10, R17, P0 ;  /* 0x000000110a0a7207 */ /* 0x000fe40000000000 */
[----:B------:R-:W-:Y:S02]  /*50c0*/  MOV R13, 0x0 ;  /* 0x00000000000d7802 */ /* 0x000fe40000000f00 */
[----:B------:R-:W-:Y:S02]  /*50d0*/  SEL R15, R15, R16, P0 ;  /* 0x000000100f0f7207 */ /* 0x000fe40000000000 */
[----:B------:R-:W-:-:S02]  /*50e0*/  IADD3 R11, P2, RZ, -R10, RZ ;  /* 0x8000000aff0b7210 */ /* 0x000fc40007f5e0ff */
[----:B------:R-:W-:Y:S02]  /*50f0*/  ISETP.NE.U32.AND P0, PT, R27, RZ, PT ;  /* 0x000000ff1b00720c */ /* 0x000fe40003f05070 */
[----:B------:R-:W-:Y:S01]  /*5100*/  SEL R14, R11, R10, !P1 ;  /* 0x0000000a0b0e7207 */ /* 0x000fe20004800000 */
[----:B------:R-:W-:Y:S01]  /*5110*/  IMAD.X R16, RZ, RZ, ~R15, P2 ;  /* 0x000000ffff107224 */ /* 0x000fe200010e0e0f */
[----:B------:R-:W-:-:S04]  /*5120*/  ISETP.NE.AND.EX P0, PT, R9, RZ, PT, P0 ;  /* 0x000000ff0900720c */ /* 0x000fc80003f05300 */
[----:B------:R-:W-:Y:S02]  /*5130*/  SEL R15, R16, R15, !P1 ;  /* 0x0000000f100f7207 */ /* 0x000fe40004800000 */
[----:B------:R-:W-:Y:S02]  /*5140*/  SEL R14, R14, 0xffffffff, P0 ;  /* 0xffffffff0e0e7807 */ /* 0x000fe40000000000 */
[----:B------:R-:W-:Y:S01]  /*5150*/  SEL R15, R15, 0xffffffff, P0 ;  /* 0xffffffff0f0f7807 */ /* 0x000fe20000000000 */
[----:B------:R-:W-:Y:S06]  /*5160*/  RET.REL.NODEC R12 `(_ZN4vllm31rms_norm_per_block_quant_kernelIN3c108BFloat16EaLb0ELb1ELi64EEEvPT0_PfPKT_S8_PKffiiPS6_l) ;  /* 0xffffffac0ca47950 */ /* 0x000fec0003c3ffff */
        .weak           $__internal_3_$__cuda_sm20_rem_s64
        .type           $__internal_3_$__cuda_sm20_rem_s64,@function
        .size           $__internal_3_$__cuda_sm20_rem_s64,(.L_x_3300 - $__internal_3_$__cuda_sm20_rem_s64)
$__internal_3_$__cuda_sm20_rem_s64:
[----:B------:R-:W-:Y:S02]  /*5170*/  UIADD3 UR8, UP1, URZ, -UR16, URZ ;  /* 0x800000103f087290 */ /* 0x000fe4000ff3e03f */
[----:B------:R-:W-:Y:S02]  /*5180*/  UISETP.GE.AND UP0, UPT, UR17, URZ, UPT ;  /* 0x0000003f1100728c */ /* 0x000fe4000bf06270 */
[----:B------:R-:W-:Y:S02]  /*5190*/  UIADD3.X UR9, URZ, ~UR17, URZ, UP1, !UPT ;  /* 0x800000113f097290 */ /* 0x000fe40008ffe43f */
[----:B------:R-:W-:Y:S02]  /*51a0*/  USEL UR8, UR8, UR16, !UP0 ;  /* 0x0000001008087287 */ /* 0x000fe4000c000000 */
[----:B------:R-:W-:-:S09]  /*51b0*/  USEL UR9, UR9, UR17, !UP0 ;  /* 0x0000001109097287 */ /* 0x000fd2000c000000 */
[----:B------:R-:W0:Y:S08]  /*51c0*/  I2F.U64.RP R24, UR8 ;  /* 0x0000000800187d12 */ /* 0x000e300008309000 */
[----:B0-----:R-:W0:Y:S02]  /*51d0*/  MUFU.RCP R24, R24 ;  /* 0x0000001800187308 */ /* 0x001e240000001000 */
[----:B0-----:R-:W-:-:S06]  /*51e0*/  VIADD R8, R24, 0x1ffffffe ;  /* 0x1ffffffe18087836 */ /* 0x001fcc0000000000 */
[----:B------:R-:W0:Y:S02]  /*51f0*/  F2I.U64.TRUNC R8, R8 ;  /* 0x0000000800087311 */ /* 0x000e24000020d800 */
[----:B0-----:R-:W-:-:S04]  /*5200*/  IMAD.WIDE.U32 R10, R8, UR8, RZ ;  /* 0x00000008080a7c25 */ /* 0x001fc8000f8e00ff */
[----:B------:R-:W-:Y:S01]  /*5210*/  IMAD R11, R8, UR9, R11 ;  /* 0x00000009080b7c24 */ /* 0x000fe2000f8e020b */
[----:B------:R-:W-:-:S03]  /*5220*/  IADD3 R25, P0, RZ, -R10, RZ ;  /* 0x8000000aff197210 */ /* 0x000fc60007f1e0ff */
[----:B------:R-:W-:Y:S02]  /*5230*/  IMAD R11, R9, UR8, R11 ;  /* 0x00000008090b7c24 */ /* 0x000fe4000f8e020b */
[----:B------:R-:W-:-:S04]  /*5240*/  IMAD.HI.U32 R10, R8, R25, RZ ;  /* 0x00000019080a7227 */ /* 0x000fc800078e00ff */
[----:B------:R-:W-:Y:S01]  /*5250*/  IMAD.X R27, RZ, RZ, ~R11, P0 ;  /* 0x000000ffff1b7224 */ /* 0x000fe200000e0e0b */
[----:B------:R-:W-:-:S03]  /*5260*/  MOV R11, R8 ;  /* 0x00000008000b7202 */ /* 0x000fc60000000f00 */
[-C--:B------:R-:W-:Y:S02]  /*5270*/  IMAD R29, R9, R27.reuse, RZ ;  /* 0x0000001b091d7224 */ /* 0x080fe400078e02ff */
[----:B------:R-:W-:-:S04]  /*5280*/  IMAD.WIDE.U32 R10, P0, R8, R27, R10 ;  /* 0x0000001b080a7225 */ /* 0x000fc8000780000a */
[----:B------:R-:W-:-:S04]  /*5290*/  IMAD.HI.U32 R27, R9, R27, RZ ;  /* 0x0000001b091b7227 */ /* 0x000fc800078e00ff */
[----:B------:R-:W-:-:S05]  /*52a0*/  IMAD.HI.U32 R10, P1, R9, R25, R10 ;  /* 0x00000019090a7227 */ /* 0x000fca000782000a */
[----:B------:R-:W-:Y:S01]  /*52b0*/  IADD3 R11, P2, R29, R10, RZ ;  /* 0x0000000a1d0b7210 */ /* 0x000fe20007f5e0ff */
[----:B------:R-:W-:-:S04]  /*52c0*/  IMAD.X R10, R27, 0x1, R9, P0 ;  /* 0x000000011b0a7824 */ /* 0x000fc800000e0609 */
[----:B------:R-:W-:Y:S01]  /*52d0*/  IMAD.WIDE.U32 R8, R11, UR8, RZ ;  /* 0x000000080b087c25 */ /* 0x000fe2000f8e00ff */
[----:B------:R-:W-:Y:S02]  /*52e0*/  IADD3.X R25, RZ, RZ, R10, P2, P1 ;  /* 0x000000ffff197210 */ /* 0x000fe400017e240a */
[----:B------:R-:W-:Y:S01]  /*52f0*/  ISETP.GE.AND P1, PT, R15, RZ, PT ;  /* 0x000000ff0f00720c */ /* 0x000fe20003f26270 */
[----:B------:R-:W-:Y:S01]  /*5300*/  IMAD R10, R11, UR9, R9 ;  /* 0x000000090b0a7c24 */ /* 0x000fe2000f8e0209 */
[----:B------:R-:W-:Y:S02]  /*5310*/  IADD3 R27, P0, RZ, -R8, RZ ;  /* 0x80000008ff1b7210 */ /* 0x000fe40007f1e0ff */
[-C--:B------:R-:W-:Y:S01]  /*5320*/  IADD3 R9, P4, RZ, -R20.reuse, RZ ;  /* 0x80000014ff097210 */ /* 0x080fe20007f9e0ff */
[----:B------:R-:W-:Y:S02]  /*5330*/  IMAD R8, R25, UR8, R10 ;  /* 0x0000000819087c24 */ /* 0x000fe4000f8e020a */
[----:B------:R-:W-:Y:S01]  /*5340*/  IMAD.HI.U32 R10, R11, R27, RZ ;  /* 0x0000001b0b0a7227 */ /* 0x000fe200078e00ff */
[----:B------:R-:W-:-:S02]  /*5350*/  SEL R20, R9, R20, !P1 ;  /* 0x0000001409147207 */ /* 0x000fc40004800000 */
[-C--:B------:R-:W-:Y:S01]  /*5360*/  IADD3.X R24, RZ, ~R15.reuse, RZ, P4, !PT ;  /* 0x8000000fff187210 */ /* 0x080fe200027fe4ff */
[----:B------:R-:W-:Y:S02]  /*5370*/  IMAD.X R8, RZ, RZ, ~R8, P0 ;  /* 0x000000ffff087224 */ /* 0x000fe400000e0e08 */
[----:B------:R-:W-:Y:S01]  /*5380*/  IMAD.MOV.U32 R9, RZ, RZ, RZ ;  /* 0x000000ffff097224 */ /* 0x000fe200078e00ff */
[----:B------:R-:W-:Y:S01]  /*5390*/  SEL R24, R24, R15, !P1 ;  /* 0x0000000f18187207 */ /* 0x000fe20004800000 */
[----:B------:R-:W-:-:S04]  /*53a0*/  IMAD.WIDE.U32 R10, P0, R11, R8, R10 ;  /* 0x000000080b0a7225 */ /* 0x000fc8000780000a */
[----:B------:R-:W-:Y:S02]  /*53b0*/  IMAD.MOV.U32 R15, RZ, RZ, 0x0 ;  /* 0x00000000ff0f7424 */ /* 0x000fe400078e00ff */
[----:B------:R-:W-:-:S04]  /*53c0*/  IMAD.HI.U32 R11, P2, R25, R27, R10 ;  /* 0x0000001b190b7227 */ /* 0x000fc8000784000a */
[CC--:B------:R-:W-:Y:S02]  /*53d0*/  IMAD R10, R25.reuse, R8.reuse, RZ ;  /* 0x00000008190a7224 */ /* 0x0c0fe400078e02ff */
[----:B------:R-:W-:-:S03]  /*53e0*/  IMAD.HI.U32 R8, R25, R8, RZ ;  /* 0x0000000819087227 */ /* 0x000fc600078e00ff */
[----:B------:R-:W-:Y:S01]  /*53f0*/  IADD3 R11, P3, R10, R11, RZ ;  /* 0x0000000b0a0b7210 */ /* 0x000fe20007f7e0ff */
[----:B------:R-:W-:-:S04]  /*5400*/  IMAD.X R25, R8, 0x1, R25, P0 ;  /* 0x0000000108197824 */ /* 0x000fc800000e0619 */
        /* <DEDUP_REMOVED lines=8> */
[----:B------:R-:W-:-:S04]  /*5490*/  IMAD.WIDE.U32 R8, R11, UR8, RZ ;  /* 0x000000080b087c25 */ /* 0x000fc8000f8e00ff */
[----:B------:R-:W-:Y:S01]  /*54a0*/  IMAD.X R10, RZ, RZ, R10, P2 ;  /* 0x000000ffff0a7224 */ /* 0x000fe200010e060a */
[----:B------:R-:W-:Y:S01]  /*54b0*/  IADD3 R8, P2, -R8, R20, RZ ;  /* 0x0000001408087210 */ /* 0x000fe20007f5e1ff */
[----:B------:R-:W-:-:S03]  /*54c0*/  IMAD R11, R11, UR9, R9 ;  /* 0x000000090b0b7c24 */ /* 0x000fc6000f8e0209 */
[----:B------:R-:W-:Y:S01]  /*54d0*/  ISETP.GE.U32.AND P0, PT, R8, UR8, PT ;  /* 0x0000000808007c0c */ /* 0x000fe2000bf06070 */
[----:B------:R-:W-:-:S04]  /*54e0*/  IMAD R10, R10, UR8, R11 ;  /* 0x000000080a0a7c24 */ /* 0x000fc8000f8e020b */
[----:B------:R-:W-:Y:S01]  /*54f0*/  IMAD.X R9, R24, 0x1, ~R10, P2 ;  /* 0x0000000118097824 */ /* 0x000fe200010e0e0a */
[----:B------:R-:W-:-:S04]  /*5500*/  IADD3 R11, P2, R8, -UR8, RZ ;  /* 0x80000008080b7c10 */ /* 0x000fc8000ff5e0ff */
[C---:B------:R-:W-:Y:S02]  /*5510*/  ISETP.GE.U32.AND.EX P0, PT, R9.reuse, UR9, PT, P0 ;  /* 0x0000000909007c0c */ /* 0x040fe4000bf06100 */
[----:B------:R-:W-:Y:S02]  /*5520*/  IADD3.X R10, R9, ~UR9, RZ, P2, !PT ;  /* 0x80000009090a7c10 */ /* 0x000fe400097fe4ff */
[----:B------:R-:W-:Y:S02]  /*5530*/  SEL R11, R11, R8, P0 ;  /* 0x000000080b0b7207 */ /* 0x000fe40000000000 */
[----:B------:R-:W-:Y:S02]  /*5540*/  SEL R10, R10, R9, P0 ;  /* 0x000000090a0a7207 */ /* 0x000fe40000000000 */
[C---:B------:R-:W-:Y:S02]  /*5550*/  ISETP.GE.U32.AND P0, PT, R11.reuse, UR8, PT ;  /* 0x000000080b007c0c */ /* 0x040fe4000bf06070 */
[----:B------:R-:W-:-:S02]  /*5560*/  IADD3 R8, P2, R11, -UR8, RZ ;  /* 0x800000080b087c10 */ /* 0x000fc4000ff5e0ff */
[C---:B------:R-:W-:Y:S02]  /*5570*/  ISETP.GE.U32.AND.EX P0, PT, R10.reuse, UR9, PT, P0 ;  /* 0x000000090a007c0c */ /* 0x040fe4000bf06100 */
[----:B------:R-:W-:Y:S02]  /*5580*/  IADD3.X R9, R10, ~UR9, RZ, P2, !PT ;  /* 0x800000090a097c10 */ /* 0x000fe400097fe4ff */
[----:B------:R-:W-:Y:S02]  /*5590*/  SEL R8, R8, R11, P0 ;  /* 0x0000000b08087207 */ /* 0x000fe40000000000 */
[----:B------:R-:W-:Y:S02]  /*55a0*/  SEL R9, R9, R10, P0 ;  /* 0x0000000a09097207 */ /* 0x000fe40000000000 */
[----:B------:R-:W-:Y:S02]  /*55b0*/  IADD3 R11, P2, RZ, -R8, RZ ;  /* 0x80000008ff0b7210 */ /* 0x000fe40007f5e0ff */
[----:B------:R-:W-:-:S02]  /*55c0*/  ISETP.NE.U32.AND P0, PT, RZ, UR16, PT ;  /* 0x00000010ff007c0c */ /* 0x000fc4000bf05070 */
[-C--:B------:R-:W-:Y:S02]  /*55d0*/  IADD3.X R10, RZ, ~R9.reuse, RZ, P2, !PT ;  /* 0x80000009ff0a7210 */ /* 0x080fe400017fe4ff */
[----:B------:R-:W-:Y:S02]  /*55e0*/  ISETP.NE.AND.EX P0, PT, RZ, UR17, PT, P0 ;  /* 0x00000011ff007c0c */ /* 0x000fe4000bf05300 */
[----:B------:R-:W-:Y:S02]  /*55f0*/  SEL R8, R11, R8, !P1 ;  /* 0x000000080b087207 */ /* 0x000fe40004800000 */
[----:B------:R-:W-:Y:S02]  /*5600*/  SEL R9, R10, R9, !P1 ;  /* 0x000000090a097207 */ /* 0x000fe40004800000 */
[----:B------:R-:W-:Y:S02]  /*5610*/  SEL R8, R8, 0xffffffff, P0 ;  /* 0xffffffff08087807 */ /* 0x000fe40000000000 */
[----:B------:R-:W-:Y:S01]  /*5620*/  SEL R9, R9, 0xffffffff, P0 ;  /* 0xffffffff09097807 */ /* 0x000fe20000000000 */
[----:B------:R-:W-:Y:S06]  /*5630*/  RET.REL.NODEC R14 `(_ZN4vllm31rms_norm_per_block_quant_kernelIN3c108BFloat16EaLb0ELb1ELi64EEEvPT0_PfPKT_S8_PKffiiPS6_l) ;  /* 0xffffffa80e707950 */ /* 0x000fec0003c3ffff */
.L_x_833:
        /* <DEDUP_REMOVED lines=12> */
.L_x_3300:


//--------------------- .text._ZN4vllm31rms_norm_per_block_quant_kernelIN3c108BFloat16ENS1_13Float8_e4m3fnELb0ELb1ELi64EEEvPT0_PfPKT_S9_PKffiiPS7_l --------------------------
	.section	.text._ZN4vllm31rms_norm_per_block_quant_kernelIN3c108BFloat16ENS1_13Float8_e4m3fnELb0ELb1ELi64EEEvPT0_PfPKT_S9_PKffiiPS7_l,"ax",@progbits
	.align	128
        .global         _ZN4vllm31rms_norm_per_block_quant_kernelIN3c108BFloat16ENS1_13Float8_e4m3fnELb0ELb1ELi64EEEvPT0_PfPKT_S9_PKffiiPS7_l
        .type           _ZN4vllm31rms_norm_per_block_quant_kernelIN3c108BFloat16ENS1_13Float8_e4m3fnELb0ELb1ELi64EEEvPT0_PfPKT_S9_PKffiiPS7_l,@function
        .size           _ZN4vllm31rms_norm_per_block_quant_kernelIN3c108BFloat16ENS1_13Float8_e4m3fnELb0ELb1ELi64EEEvPT0_PfPKT_S9_PKffiiPS7_l,(.L_x_3302 - _ZN4vllm31rms_norm_per_block_quant_kernelIN3c108BFloat16ENS1_13Float8_e4m3fnELb0ELb1ELi64EEEvPT0_PfPKT_S9_PKffiiPS7_l)
        .other          _ZN4vllm31rms_norm_per_block_quant_kernelIN3c108BFloat16ENS1_13Float8_e4m3fnELb0ELb1ELi64EEEvPT0_PfPKT_S9_PKffiiPS7_l,@"STO_CUDA_ENTRY STV_DEFAULT"
_ZN4vllm31rms_norm_per_block_quant_kernelIN3c108BFloat16ENS1_13Float8_e4m3fnELb0ELb1ELi64EEEvPT0_PfPKT_S9_PKffiiPS7_l:
.text._ZN4vllm31rms_norm_per_block_quant_kernelIN3c108BFloat16ENS1_13Float8_e4m3fnELb0ELb1ELi64EEEvPT0_PfPKT_S9_PKffiiPS7_l:
        /* <DEDUP_REMOVED lines=21> */
[----:B------:R-:W-:-:S07]  /*0150*/  IMAD.MOV.U32 R9, RZ, RZ, R0 ;  /* 0x000000ffff097224 */ /* 0x000fce00078e0000 */
.L_x_836:
        /* <DEDUP_REMOVED lines=60> */
.L_x_835:
[----:B------:R-:W-:Y:S05]  /*0520*/  BSYNC B0 ;  /* 0x0000000000007941 */ /* 0x000fea0003800000 */
.L_x_834:
        /* <DEDUP_REMOVED lines=10> */
[----:B------:R-:W0:Y:S01]  /*05d0*/  S2R R2, SR_LANEID ;  /* 0x0000000000027919 */ /* 0x000e220000000000 */
[-C--:B------:R-:W-:Y:S02]  /*05e0*/  IADD3 R11, R11, R22.reuse, RZ ;  /* 0x000000160b0b7210 */ /* 0x080fe40007ffe0ff */
        /* <DEDUP_REMOVED lines=97> */
.L_x_838:
        /* <DEDUP_REMOVED lines=23> */
.L_x_841:
[----:B------:R-:W-:Y:S05]  /*0d70*/  BSYNC B1 ;  /* 0x0000000000017941 */ /* 0x000fea0003800000 */
.L_x_840:
        /* <DEDUP_REMOVED lines=45> */
.L_x_839:
[----:B------:R-:W-:Y:S05]  /*1050*/  BSYNC B0 ;  /* 0x0000000000007941 */ /* 0x000fea0003800000 */
.L_x_837:
        /* <DEDUP_REMOVED lines=11> */
.L_x_843:
[----:B------:R-:W-:Y:S05]  /*1110*/  BSYNC B0 ;  /* 0x0000000000007941 */ /* 0x000fea0003800000 */
.L_x_842:
        /* <DEDUP_REMOVED lines=17> */
[----:B0-----:R-:W-:Y:S05]  /*1230*/  CALL.REL.NOINC `($__internal_4_$__cuda_sm20_div_s64) ;  /* 0x0000004800c07944 */ /* 0x001fea0003c00000 */
[----:B------:R-:W-:Y:S02]  /*1240*/  IMAD.MOV.U32 R4, RZ, RZ, R14 ;  /* 0x000000ffff047224 */ /* 0x000fe400078e000e */
[----:B------:R-:W-:Y:S01]  /*1250*/  IMAD.MOV.U32 R5, RZ, RZ, R15 ;  /* 0x000000ffff057224 */ /* 0x000fe200078e000f */
[----:B------:R-:W-:Y:S06]  /*1260*/  BRA `(.L_x_845) ;  /* 0x0000000000507947 */ /* 0x000fec0003800000 */
.L_x_844:
[----:B------:R-:W1:Y:S01]  /*1270*/  I2F.U32.RP R4, R25 ;  /* 0x0000001900047306 */ /* 0x000e620000209000 */
[----:B------:R-:W-:Y:S01]  /*1280*/  IMAD.MOV R5, RZ, RZ, -R25 ;  /* 0x000000ffff057224 */ /* 0x000fe200078e0a19 */
[----:B------:R-:W-:-:S06]  /*1290*/  ISETP.NE.U32.AND P2, PT, R25, RZ, PT ;  /* 0x000000ff1900720c */ /* 0x000fcc0003f45070 */
[----:B-1----:R-:W1:Y:S02]  /*12a0*/  MUFU.RCP R4, R4 ;  /* 0x0000000400047308 */ /* 0x002e640000001000 */
[----:B-1----:R-:W-:-:S06]  /*12b0*/  VIADD R2, R4, 0xffffffe ;  /* 0x0ffffffe04027836 */ /* 0x002fcc0000000000 */
[----:B------:R1:W2:Y:S02]  /*12c0*/  F2I.FTZ.U32.TRUNC.NTZ R3, R2 ;  /* 0x0000000200037305 */ /* 0x0002a4000021f000 */
[----:B-1----:R-:W-:Y:S01]  /*12d0*/  HFMA2.MMA R2, -RZ, RZ, 0, 0 ;  /* 0x00000000ff027435 */ /* 0x002fe200000001ff */
[----:B--2---:R-:W-:-:S09]  /*12e0*/  IMAD R5, R5, R3, RZ ;  /* 0x0000000305057224 */ /* 0x004fd200078e02ff */
        /* <DEDUP_REMOVED lines=11> */
[----:B------:R-:W-:-:S07]  /*13a0*/  IMAD.MOV.U32 R4, RZ, RZ, R3 ;  /* 0x000000ffff047224 */ /* 0x000fce00078e0003 */
.L_x_845:
        /* <DEDUP_REMOVED lines=9> */
[----:B0-----:R-:W-:Y:S05]  /*1440*/  CALL.REL.NOINC `($__internal_4_$__cuda_sm20_div_s64) ;  /* 0x00000048003c7944 */ /* 0x001fea0003c00000 */
        /* <DEDUP_REMOVED lines=8> */
[----:B------:R-:W-:Y:S02]  /*14d0*/  IMAD.IADD R23, R3, 0x1, R9 ;  /* 0x0000000103177824 */ /* 0x000fe400078e0209 */
[----:B------:R-:W-:Y:S01]  /*14e0*/  IMAD.MOV.U32 R3, RZ, RZ, R15 ;  /* 0x000000ffff037224 */ /* 0x000fe200078e000f */
[----:B------:R-:W-:Y:S06]  /*14f0*/  BRA `(.L_x_848) ;  /* 0x00000000005c7947 */ /* 0x000fec0003800000 */
.L_x_847:
        /* <DEDUP_REMOVED lines=21> */
[----:B------:R-:W-:Y:S01]  /*1650*/  MOV R2, R11 ;  /* 0x0000000b00027202 */ /* 0x000fe20000000f00 */
[----:B------:R-:W-:-:S07]  /*1660*/  IMAD.MOV.U32 R3, RZ, RZ, RZ ;  /* 0x000000ffff037224 */ /* 0x000fce00078e00ff */
.L_x_848:
[----:B------:R-:W-:Y:S05]  /*1670*/  BSYNC B0 ;  /* 0x0000000000007941 */ /* 0x000fea0003800000 */
.L_x_846:
[C---:B------:R-:W-:Y:S01]  /*1680*/  IMAD.SHL.U32 R27, R2.reuse, 0x10, RZ ;  /* 0x00000010021b7824 */ /* 0x040fe200078e00ff */
[----:B------:R-:W-:Y:S01]  /*1690*/  SHF.L.U64.HI R26, R2, 0x4, R3 ;  /* 0x00000004021a7819 */ /* 0x000fe20000010203 */
[----:B------:R-:W-:Y:S01]  /*16a0*/  USHF.R.S32.HI UR6, URZ, 0x1f, UR5 ;  /* 0x0000001f3f067899 */ /* 0x000fe20008011405 */
[----:B------:R-:W-:Y:S01]  /*16b0*/  BSSY B0, `(.L_x_849) ;  /* 0x00000df000007945 */ /* 0x000fe20003800000 */
[----:B------:R-:W-:Y:S01]  /*16c0*/  ULDC.64 UR10, c[0x0][0x228] ;  /* 0x00008a00000a7ab9 */ /* 0x000fe20000000a00 */
[----:B------:R-:W-:-:S04]  /*16d0*/  IADD3 R10, P1, R27, 0x10, RZ ;  /* 0x000000101b0a7810 */ /* 0x000fc80007f3e0ff */
[----:B------:R-:W-:Y:S01]  /*16e0*/  ISETP.LT.U32.AND P0, PT, R10, UR5, PT ;  /* 0x000000050a007c0c */ /* 0x000fe2000bf01070 */
[----:B------:R-:W-:Y:S01]  /*16f0*/  IMAD.X R9, RZ, RZ, R26, P1 ;  /* 0x000000ffff097224 */ /* 0x000fe200008e061a */
[----:B------:R-:W-:-:S04]  /*1700*/  IADD3 R27, P1, R24, R27, RZ ;  /* 0x0000001b181b7210 */ /* 0x000fc80007f3e0ff */
[----:B------:R-:W-:Y:S01]  /*1710*/  ISETP.LT.AND.EX P0, PT, R9, UR6, PT, P0 ;  /* 0x0000000609007c0c */ /* 0x000fe2000bf01300 */
[----:B------:R-:W-:Y:S02]  /*1720*/  IMAD.X R26, R23, 0x1, R26, P1 ;  /* 0x00000001171a7824 */ /* 0x000fe400008e061a */
[----:B------:R-:W-:Y:S01]  /*1730*/  IMAD.MOV.U32 R9, RZ, RZ, RZ ;  /* 0x000000ffff097224 */ /* 0x000fe200078e00ff */
[----:B------:R-:W-:-:S04]  /*1740*/  SEL R10, R10, UR5, P0 ;  /* 0x000000050a0a7c07 */ /* 0x000fc80008000000 */
[----:B------:R-:W-:Y:S02]  /*1750*/  ISETP.GE.U32.AND P0, PT, R27, R10, PT ;  /* 0x0000000a1b00720c */ /* 0x000fe40003f06070 */
[----:B------:R-:W-:-:S04]  /*1760*/  SHF.R.S32.HI R11, RZ, 0x1f, R10 ;  /* 0x0000001fff0b7819 */ /* 0x000fc8000001140a */
[----:B------:R-:W-:-:S13]  /*1770*/  ISETP.GE.AND.EX P0, PT, R26, R11, PT, P0 ;  /* 0x0000000b1a00720c */ /* 0x000fda0003f06300 */
[----:B------:R-:W-:Y:S05]  /*1780*/  @P0 BRA `(.L_x_850) ;  /* 0x0000000c00440947 */ /* 0x000fea0003800000 */
[C---:B------:R-:W-:Y:S01]  /*1790*/  SHF.L.U64.HI R13, R4.reuse, 0x3, R5 ;  /* 0x00000003040d7819 */ /* 0x040fe20000010205 */
[----:B------:R-:W-:Y:S02]  /*17a0*/  IMAD.SHL.U32 R12, R4, 0x8, RZ ;  /* 0x00000008040c7824 */ /* 0x000fe400078e00ff */
[----:B------:R-:W-:-:S07]  /*17b0*/  IMAD.MOV.U32 R9, RZ, RZ, RZ ;  /* 0x000000ffff097224 */ /* 0x000fce00078e00ff */
.L_x_851:
        /* <DEDUP_REMOVED lines=90> */
[----:B-1----:R-:W-:-:S05]  /*1d60*/  SHF.L.U32 R31, R31, 0x10, RZ ;  /* 0x000000101f1f7819 */ /* 0x002fca00000006ff */
        /* <DEDUP_REMOVED lines=38> */
[----:B------:R-:W-:-:S02]  /*1fd0*/  PRMT R19, R19, 0x7632, R19 ;  /* 0x0000763213137816 */ /* 0x000fc40000000013 */
[----:B0-----:R-:W-:-:S05]  /*1fe0*/  SHF.L.U32 R28, R28, 0x10, RZ ;  /* 0x000000101c1c7819 */ /* 0x001fca00000006ff */
        /* <DEDUP_REMOVED lines=64> */
[----:B-1----:R-:W-:-:S06]  /*23f0*/  SHF.L.U32 R14, R19, 0x10, RZ ;  /* 0x00000010130e7819 */ /* 0x002fcc00000006ff */
        /* <DEDUP_REMOVED lines=10> */
.L_x_850:
[----:B------:R-:W-:Y:S05]  /*24a0*/  BSYNC B0 ;  /* 0x0000000000007941 */ /* 0x000fea0003800000 */
.L_x_849:
        /* <DEDUP_REMOVED lines=14> */
[----:B-1----:R-:W-:Y:S01]  /*2590*/  IMAD.MOV.U32 R9, RZ, RZ, RZ ;  /* 0x000000ffff097224 */ /* 0x002fe200078e00ff */
[----:B------:R-:W-:-:S07]  /*25a0*/  MOV R12, 0x25c0 ;  /* 0x000025c0000c7802 */ /* 0x000fce0000000f00 */
[----:B0-----:R-:W-:Y:S05]  /*25b0*/  CALL.REL.NOINC `($__internal_4_$__cuda_sm20_div_s64) ;  /* 0x0000003400e07944 */ /* 0x001fea0003c00000 */
[----:B------:R-:W-:Y:S05]  /*25c0*/  BRA `(.L_x_853) ;  /* 0x00000000004c7947 */ /* 0x000fea0003800000 */
.L_x_852:
[----:B-1----:R-:W1:Y:S01]  /*25d0*/  I2F.U32.RP R10, R27 ;  /* 0x0000001b000a7306 */ /* 0x002e620000209000 */
[----:B------:R-:W-:Y:S01]  /*25e0*/  IMAD.MOV R11, RZ, RZ, -R27 ;  /* 0x000000ffff0b7224 */ /* 0x000fe200078e0a1b */
[----:B------:R-:W-:Y:S01]  /*25f0*/  ISETP.NE.U32.AND P2, PT, R27, RZ, PT ;  /* 0x000000ff1b00720c */ /* 0x000fe20003f45070 */
[----:B------:R-:W-:-:S05]  /*2600*/  HFMA2.MMA R15, -RZ, RZ, 0, 0 ;  /* 0x00000000ff0f7435 */ /* 0x000fca00000001ff */
[----:B-1----:R-:W1:Y:S02]  /*2610*/  MUFU.RCP R10, R10 ;  /* 0x0000000a000a7308 */ /* 0x002e640000001000 */
        /* <DEDUP_REMOVED lines=14> */
.L_x_853:
        /* <DEDUP_REMOVED lines=34> */
.L_x_863:
        /* <DEDUP_REMOVED lines=65> */
[----:B------:R-:W-:Y:S01]  /*2d30*/  IMAD.X R41, RZ, RZ, R45, P2 ;  /* 0x000000ffff297224 */ /* 0x000fe200010e062d */
[----:B------:R-:W-:-:S03]  /*2d40*/  MOV R38, R46 ;  /* 0x0000002e00267202 */ /* 0x000fc60000000f00 */
        /* <DEDUP_REMOVED lines=17> */
.L_x_861:
[----:B------:R-:W-:Y:S05]  /*2e60*/  BSYNC B3 ;  /* 0x0000000000037941 */ /* 0x000fea0003800000 */
.L_x_860:
[----:B------:R-:W-:Y:S05]  /*2e70*/  @!P0 BRA `(.L_x_859) ;  /* 0x00000000005c8947 */ /* 0x000fea0003800000 */
[----:B---3--:R2:W3:Y:S01]  /*2e80*/  LDS R43, [R16] ;  /* 0x00000000102b7984 */ /* 0x0084e20000000800 */
[----:B------:R-:W-:-:S05]  /*2e90*/  LEA R40, R38, UR6, 0x2 ;  /* 0x0000000626287c11 */ /* 0x000fca000f8e10ff */
[----:B------:R-:W-:-:S07]  /*2ea0*/  VIADD R40, R40, 0x180 ;  /* 0x0000018028287836 */ /* 0x000fce0000000000 */
.L_x_862:
        /* <DEDUP_REMOVED lines=20> */
.L_x_859:
[----:B------:R-:W-:Y:S05]  /*2ff0*/  BSYNC B2 ;  /* 0x0000000000027941 */ /* 0x000fea0003800000 */
.L_x_858:
        /* <DEDUP_REMOVED lines=18> */
[----:B------:R-:W-:Y:S02]  /*3120*/  ISETP.GE.U32.AND P0, PT, R20, R17, PT ;  /* 0x000000111400720c */ /* 0x000fe40003f06070 */
[----:B------:R-:W-:Y:S01]  /*3130*/  IADD3 R20, R31, 0x4, RZ ;  /* 0x000000041f147810 */ /* 0x000fe20007ffe0ff */
        /* <DEDUP_REMOVED lines=30> */
.L_x_857:
[----:B------:R-:W-:Y:S05]  /*3320*/  BSYNC B1 ;  /* 0x0000000000017941 */ /* 0x000fea0003800000 */
.L_x_856:
[----:B------:R-:W-:Y:S01]  /*3330*/  VIADD R35, R35, 0x1 ;  /* 0x0000000123237836 */ /* 0x000fe20000000000 */
[----:B------:R-:W-:-:S04]  /*3340*/  IADD3 R33, P1, R33, 0x1, RZ ;  /* 0x0000000121217810 */ /* 0x000fc80007f3e0ff */
[----:B------:R-:W-:Y:S01]  /*3350*/  ISETP.GT.U32.AND P0, PT, R14, R35, PT ;  /* 0x000000230e00720c */ /* 0x000fe20003f04070 */
[----:B------:R-:W-:-:S03]  /*3360*/  IMAD.X R26, RZ, RZ, R26, P1 ;  /* 0x000000ffff1a7224 */ /* 0x000fc600008e061a */
[----:B------:R-:W-:-:S13]  /*3370*/  ISETP.GT.AND.EX P0, PT, R15, RZ, PT, P0 ;  /* 0x000000ff0f00720c */ /* 0x000fda0003f04300 */
[----:B------:R-:W-:Y:S05]  /*3380*/  @P0 BRA `(.L_x_863) ;  /* 0xfffffff400640947 */ /* 0x000fea000383ffff */
.L_x_855:
[----:B------:R-:W-:Y:S05]  /*3390*/  BSYNC B0 ;  /* 0x0000000000007941 */ /* 0x000fea0003800000 */
.L_x_854:
[----:B------:R-:W5:Y:S01]  /*33a0*/  LDC R4, c[0x0][0x23c] ;  /* 0x00008f00ff047b82 */ /* 0x000f620000000800 */
[C---:B------:R-:W-:Y:S01]  /*33b0*/  IMAD.SHL.U32 R5, R2.reuse, 0x10, RZ ;  /* 0x0000001002057824 */ /* 0x040fe200078e00ff */
[----:B------:R-:W-:Y:S01]  /*33c0*/  SHF.L.U64.HI R8, R2, 0x4, R3 ;  /* 0x0000000402087819 */ /* 0x000fe20000010203 */
[----:B------:R-:W-:Y:S05]  /*33d0*/  WARPSYNC.ALL ;  /* 0x0000000000007948 */ /* 0x000fea0003800000 */
[----:B------:R-:W-:Y:S02]  /*33e0*/  IADD3 R11, P0, R5, 0x10, RZ ;  /* 0x00000010050b7810 */ /* 0x000fe40007f1e0ff */
[----:B------:R-:W-:-:S03]  /*33f0*/  IADD3 R12, P1, R24, R5, RZ ;  /* 0x00000005180c7210 */ /* 0x000fc60007f3e0ff */
[--C-:B------:R-:W-:Y:S02]  /*3400*/  IMAD.X R10, RZ, RZ, R8.reuse, P0 ;  /* 0x000000ffff0a7224 */ /* 0x100fe400000e0608 */
[----:B------:R-:W-:Y:S01]  /*3410*/  IMAD.X R8, R23, 0x1, R8, P1 ;  /* 0x0000000117087824 */ /* 0x000fe200008e0608 */
        /* <DEDUP_REMOVED lines=31> */
[----:B------:R-:W-:-:S07]  /*3610*/  MOV R12, 0x3630 ;  /* 0x00003630000c7802 */ /* 0x000fce0000000f00 */
[----:B0---4-:R-:W-:Y:S05]  /*3620*/  CALL.REL.NOINC `($__internal_5_$__cuda_sm20_rem_s64) ;  /* 0x0000002c00107944 */ /* 0x011fea0003c00000 */
[----:B------:R-:W-:Y:S02]  /*3630*/  IMAD.MOV.U32 R10, RZ, RZ, R18 ;  /* 0x000000ffff0a7224 */ /* 0x000fe400078e0012 */
[----:B------:R-:W-:Y:S01]  /*3640*/  IMAD.MOV.U32 R11, RZ, RZ, R23 ;  /* 0x000000ffff0b7224 */ /* 0x000fe200078e0017 */
[----:B------:R-:W-:Y:S06]  /*3650*/  BRA `(.L_x_867) ;  /* 0x00000000004c7947 */ /* 0x000fec0003800000 */
.L_x_866:
[----:B------:R-:W1:Y:S01]  /*3660*/  I2F.U32.RP R12, R16 ;  /* 0x00000010000c7306 */ /* 0x000e620000209000 */
[----:B------:R-:W-:-:S07]  /*3670*/  ISETP.NE.U32.AND P1, PT, R16, RZ, PT ;  /* 0x000000ff1000720c */ /* 0x000fce0003f25070 */
[----:B-1----:R-:W1:Y:S02]  /*3680*/  MUFU.RCP R12, R12 ;  /* 0x0000000c000c7308 */ /* 0x002e640000001000 */
[----:B-1----:R-:W-:-:S06]  /*3690*/  VIADD R10, R12, 0xffffffe ;  /* 0x0ffffffe0c0a7836 */ /* 0x002fcc0000000000 */
[----:B------:R1:W2:Y:S02]  /*36a0*/  F2I.FTZ.U32.TRUNC.NTZ R11, R10 ;  /* 0x0000000a000b7305 */ /* 0x0002a4000021f000 */
[----:B-1----:R-:W-:Y:S01]  /*36b0*/  HFMA2.MMA R10, -RZ, RZ, 0, 0 ;  /* 0x00000000ff0a7435 */ /* 0x002fe200000001ff */
[----:B--2---:R-:W-:-:S04]  /*36c0*/  IMAD.MOV R13, RZ, RZ, -R11 ;  /* 0x000000ffff0d7224 */ /* 0x004fc800078e0a0b */
[----:B------:R-:W-:-:S05]  /*36d0*/  IMAD R13, R13, R16, RZ ;  /* 0x000000100d0d7224 */ /* 0x000fca00078e02ff */
[----:B------:R-:W-:-:S04]  /*36e0*/  IMAD.HI.U32 R14, R11, R13, R10 ;  /* 0x0000000d0b0e7227 */ /* 0x000fc800078e000a */
[----:B------:R-:W-:Y:S02]  /*36f0*/  IMAD.MOV.U32 R11, RZ, RZ, RZ ;  /* 0x000000ffff0b7224 */ /* 0x000fe400078e00ff */
[----:B------:R-:W-:-:S04]  /*3700*/  IMAD.HI.U32 R14, R14, R9, RZ ;  /* 0x000000090e0e7227 */ /* 0x000fc800078e00ff */
[----:B------:R-:W-:-:S04]  /*3710*/  IMAD.MOV R14, RZ, RZ, -R14 ;  /* 0x000000ffff0e7224 */ /* 0x000fc800078e0a0e */
[----:B------:R-:W-:-:S05]  /*3720*/  IMAD R13, R16, R14, R9 ;  /* 0x0000000e100d7224 */ /* 0x000fca00078e0209 */
[----:B------:R-:W-:-:S13]  /*3730*/  ISETP.GE.U32.AND P0, PT, R13, R16, PT ;  /* 0x000000100d00720c */ /* 0x000fda0003f06070 */
[----:B------:R-:W-:-:S05]  /*3740*/  @P0 IMAD.IADD R13, R13, 0x1, -R16 ;  /* 0x000000010d0d0824 */ /* 0x000fca00078e0a10 */
[----:B------:R-:W-:-:S13]  /*3750*/  ISETP.GE.U32.AND P0, PT, R13, R16, PT ;  /* 0x000000100d00720c */ /* 0x000fda0003f06070 */
[----:B------:R-:W-:Y:S01]  /*3760*/  @P0 IMAD.IADD R13, R13, 0x1, -R16 ;  /* 0x000000010d0d0824 */ /* 0x000fe200078e0a10 */
[----:B------:R-:W-:-:S05]  /*3770*/  @!P1 LOP3.LUT R13, RZ, R16, RZ, 0x33, !PT ;  /* 0x00000010ff0d9212 */ /* 0x000fca00078e33ff */
[----:B------:R-:W-:-:S07]  /*3780*/  IMAD.MOV.U32 R10, RZ, RZ, R13 ;  /* 0x000000ffff0a7224 */ /* 0x000fce00078e000d */
.L_x_867:
[----:B------:R-:W-:Y:S01]  /*3790*/  IADD3 R13, P0, -R10, R9, RZ ;  /* 0x000000090a0d7210 */ /* 0x000fe20007f1e1ff */
[----:B------:R-:W-:Y:S01]  /*37a0*/  UMOV UR5, URZ ;  /* 0x0000003f00057c82 */ /* 0x000fe20008000000 */
[----:B------:R-:W-:Y:S01]  /*37b0*/  ULDC.64 UR8, c[0x0][0x218] ;  /* 0x0000860000087ab9 */ /* 0x000fe20000000a00 */
[----:B------:R-:W-:Y:S02]  /*37c0*/  FMUL.FTZ R5, R5, 0.0022321429569274187088 ;  /* 0x3b12492505057820 */ /* 0x000fe40000410000 */
[----:B------:R-:W-:Y:S02]  /*37d0*/  IMAD.X R11, R8, 0x1, ~R11, P0 ;  /* 0x00000001080b7824 */ /* 0x000fe400000e0e0b */
[----:B------:R-:W-:Y:S01]  /*37e0*/  IMAD.WIDE.U32 R8, R2, R13, UR4 ;  /* 0x0000000402087e25 */ /* 0x000fe2000f8e000d */
[----:B------:R-:W-:-:S03]  /*37f0*/  FMNMX.FTZ R5, R5, 4.3596542127488646656e-06, !PT ;  /* 0x3692492505057809 */ /* 0x000fc60007810000 */
[----:B------:R-:W-:Y:S01]  /*3800*/  IMAD R11, R11, R2, RZ ;  /* 0x000000020b0b7224 */ /* 0x000fe200078e02ff */
[----:B------:R-:W-:-:S03]  /*3810*/  LEA R2, P0, R8, UR8, 0x2 ;  /* 0x0000000808027c11 */ /* 0x000fc6000f8010ff */
[----:B------:R-:W-:-:S04]  /*3820*/  IMAD R3, R3, R13, R11 ;  /* 0x0000000d03037224 */ /* 0x000fc800078e020b */
[----:B------:R-:W-:-:S05]  /*3830*/  IMAD.IADD R3, R9, 0x1, R3 ;  /* 0x0000000109037824 */ /* 0x000fca00078e0203 */
[----:B------:R-:W-:-:S05]  /*3840*/  LEA.HI.X R3, R8, UR9, R3, 0x2, P0 ;  /* 0x0000000908037c11 */ /* 0x000fca00080f1403 */
[----:B------:R1:W-:Y:S02]  /*3850*/  STG.E desc[UR12][R2.64], R5 ;  /* 0x0000000502007986 */ /* 0x0003e4000c10190c */
.L_x_865:
[----:B------:R-:W-:Y:S05]  /*3860*/  BSYNC B0 ;  /* 0x0000000000007941 */ /* 0x000fea0003800000 */
.L_x_864:
[----:B-1----:R-:W1:Y:S01]  /*3870*/  S2R R5, SR_TID.X ;  /* 0x0000000000057919 */ /* 0x002e620000002100 */
[----:B------:R-:W-:Y:S01]  /*3880*/  BAR.SYNC.DEFER_BLOCKING 0x0 ;  /* 0x0000000000007b1d */ /* 0x000fe20000010000 */
[----:B-1----:R-:W-:-:S13]  /*3890*/  ISETP.GE.U32.AND P0, PT, R5, R4, PT ;  /* 0x000000040500720c */ /* 0x002fda0003f06070 */
[----:B------:R-:W-:Y:S05]  /*38a0*/  @P0 EXIT ;  /* 0x000000000000094d */ /* 0x000fea0003800000 */
[----:B------:R-:W-:Y:S01]  /*38b0*/  ULDC UR8, c[0x0][0x23c] ;  /* 0x00008f0000087ab9 */ /* 0x000fe20000000800 */
[----:B------:R-:W-:Y:S01]  /*38c0*/  ULDC UR5, c[0x0][0xc] ;  /* 0x0000030000057ab9 */ /* 0x000fe20000000800 */
[----:B------:R-:W-:Y:S01]  /*38d0*/  ULDC.64 UR14, c[0x0][0x250] ;  /* 0x00009400000e7ab9 */ /* 0x000fe20000000a00 */
[----:B------:R-:W-:Y:S02]  /*38e0*/  USHF.R.S32.HI UR11, URZ, 0x1f, UR8 ;  /* 0x0000001f3f0b7899 */ /* 0x000fe40008011408 */
[----:B------:R-:W-:Y:S01]  /*38f0*/  UIADD3 UR5, UP0, UR5, UR14, URZ ;  /* 0x0000000e05057290 */ /* 0x000fe2000ff1e03f */
[----:B------:R-:W-:Y:S01]  /*3900*/  ULDC.64 UR6, c[0x0][0x210] ;  /* 0x0000840000067ab9 */ /* 0x000fe20000000a00 */
[----:B------:R-:W-:Y:S02]  /*3910*/  UIMAD UR11, UR11, UR4, URZ ;  /* 0x000000040b0b72a4 */ /* 0x000fe4000f8e023f */
[----:B------:R-:W-:Y:S02]  /*3920*/  UIMAD.WIDE.U32 UR6, UR4, UR8, UR6 ;  /* 0x00000008040672a5 */ /* 0x000fe4000f8e0006 */
[----:B------:R-:W-:-:S02]  /*3930*/  UIADD3 UR5, UP1, UR5, -0x1, URZ ;  /* 0xffffffff05057890 */ /* 0x000fc4000ff3e03f */
[----:B------:R-:W-:Y:S02]  /*3940*/  UIADD3 UR11, UR7, UR11, URZ ;  /* 0x0000000b070b7290 */ /* 0x000fe4000fffe03f */
[----:B------:R-:W-:Y:S01]  /*3950*/  UIADD3.X UR10, URZ, -0x1, UR15, UP1, UP0 ;  /* 0xffffffff3f0a7890 */ /* 0x000fe20008fe040f */
[----:B------:R-:W-:-:S11]  /*3960*/  ULDC UR14, c[0x0][0x254] ;  /* 0x00009500000e7ab9 */ /* 0x000fd60000000800 */
.L_x_902:
[----:B------:R-:W1:Y:S01]  /*3970*/  LDC.64 R10, c[0x0][0x228] ;  /* 0x00008a00ff0a7b82 */ /* 0x000e620000000a00 */
[----:B------:R-:W-:-:S06]  /*3980*/  IMAD.WIDE.U32 R2, R5, 0x8, R6 ;  /* 0x0000000805027825 */ /* 0x000fcc00078e0006 */
[----:B------:R-:W5:Y:S01]  /*3990*/  LDG.E.64.CONSTANT R2, desc[UR12][R2.64] ;  /* 0x0000000c02027981 */ /* 0x000f62000c1e9b00 */
[----:B-1----:R-:W-:-:S06]  /*39a0*/  IMAD.WIDE.U32 R10, R5, 0x8, R10 ;  /* 0x00000008050a7825 */ /* 0x002fcc00078e000a */
[----:B------:R-:W2:Y:S01]  /*39b0*/  LDG.E.64.CONSTANT R10, desc[UR12][R10.64] ;  /* 0x0000000c0a0a7981 */ /* 0x000ea2000c1e9b00 */
[----:B------:R-:W-:-:S06]  /*39c0*/  ULOP3.LUT UR8, UR10, UR14, URZ, 0xfc, !UPT ;  /* 0x0000000e0a087292 */ /* 0x000fcc000f8efc3f */
[----:B------:R-:W-:Y:S02]  /*39d0*/  ISETP.NE.U32.AND P0, PT, RZ, UR8, PT ;  /* 0x00000008ff007c0c */ /* 0x000fe4000bf05070 */
[C---:B-----5:R-:W-:Y:S01]  /*39e0*/  PRMT R19, R2.reuse, 0x7632, R19 ;  /* 0x0000763202137816 */ /* 0x060fe20000000013 */
[----:B---3--:R-:W-:Y:S01]  /*39f0*/  IMAD.U32 R17, R2, 0x10000, RZ ;  /* 0x0001000002117824 */ /* 0x008fe200078e00ff */
[C---:B------:R-:W-:Y:S01]  /*3a00*/  PRMT R21, R3.reuse, 0x7632, R21 ;  /* 0x0000763203157816 */ /* 0x040fe20000000015 */
[----:B------:R-:W-:Y:S02]  /*3a10*/  IMAD.U32 R15, R3, 0x10000, RZ ;  /* 0x00010000030f7824 */ /* 0x000fe400078e00ff */
[----:B------:R-:W-:Y:S02]  /*3a20*/  IMAD.U32 R19, R19, 0x10000, RZ ;  /* 0x0001000013137824 */ /* 0x000fe400078e00ff */
[----:B------:R-:W-:Y:S01]  /*3a30*/  IMAD.U32 R21, R21, 0x10000, RZ ;  /* 0x0001000015157824 */ /* 0x000fe200078e00ff */
[----:B--2---:R-:W-:-:S02]  /*3a40*/  PRMT R14, R10, 0x7632, R14 ;  /* 0x000076320a0e7816 */ /* 0x004fc4000000000e */
[----:B------:R-:W-:Y:S01]  /*3a50*/  PRMT R16, R11, 0x7632, R16 ;  /* 0x000076320b107816 */ /* 0x000fe20000000010 */
[----:B------:R-:W-:Y:S06]  /*3a60*/  @!P0 BRA `(.L_x_868) ;  /* 0x00000000001c8947 */ /* 0x000fec0003800000 */
[----:B------:R-:W-:Y:S01]  /*3a70*/  MOV R9, UR5 ;  /* 0x0000000500097c02 */ /* 0x000fe20008000f00 */
[----:B------:R-:W-:Y:S01]  /*3a80*/  IMAD.U32 R8, RZ, RZ, UR10 ;  /* 0x0000000aff087e24 */ /* 0x000fe2000f8e00ff */
[----:B------:R-:W-:-:S07]  /*3a90*/  MOV R12, 0x3ab0 ;  /* 0x00003ab0000c7802 */ /* 0x000fce0000000f00 */
[----:B0---4-:R-:W-:Y:S05]  /*3aa0*/  CALL.REL.NOINC `($__internal_5_$__cuda_sm20_rem_s64) ;  /* 0x0000002400f07944 */ /* 0x011fea0003c00000 */
[----:B------:R-:W-:Y:S02]  /*3ab0*/  IMAD.MOV.U32 R8, RZ, RZ, R18 ;  /* 0x000000ffff087224 */ /* 0x000fe400078e0012 */
[----:B------:R-:W-:Y:S01]  /*3ac0*/  IMAD.MOV.U32 R9, RZ, RZ, R23 ;  /* 0x000000ffff097224 */ /* 0x000fe200078e0017 */
[----:B------:R-:W-:Y:S06]  /*3ad0*/  BRA `(.L_x_869) ;  /* 0x00000000004c7947 */ /* 0x000fec0003800000 */
.L_x_868:
[----:B------:R-:W1:Y:S02]  /*3ae0*/  LDC R9, c[0x0][0x250] ;  /* 0x00009400ff097b82 */ /* 0x000e640000000800 */
[----:B-1----:R-:W1:Y:S01]  /*3af0*/  I2F.U32.RP R12, R9 ;  /* 0x00000009000c7306 */ /* 0x002e620000209000 */
[----:B------:R-:W-:-:S07]  /*3b00*/  ISETP.NE.U32.AND P1, PT, R9, RZ, PT ;  /* 0x000000ff0900720c */ /* 0x000fce0003f25070 */
[----:B-1----:R-:W1:Y:S02]  /*3b10*/  MUFU.RCP R12, R12 ;  /* 0x0000000c000c7308 */ /* 0x002e640000001000 */
[----:B-1----:R-:W-:-:S06]  /*3b20*/  VIADD R3, R12, 0xffffffe ;  /* 0x0ffffffe0c037836 */ /* 0x002fcc0000000000 */
[----:B------:R-:W1:Y:S02]  /*3b30*/  F2I.FTZ.U32.TRUNC.NTZ R3, R3 ;  /* 0x0000000300037305 */ /* 0x000e64000021f000 */
[----:B-1----:R-:W-:-:S04]  /*3b40*/  IMAD.MOV R2, RZ, RZ, -R3 ;  /* 0x000000ffff027224 */ /* 0x002fc800078e0a03 */
[----:B------:R-:W-:Y:S02]  /*3b50*/  IMAD R13, R2, R9, RZ ;  /* 0x00000009020d7224 */ /* 0x000fe400078e02ff */
[----:B------:R-:W-:-:S04]  /*3b60*/  IMAD.MOV.U32 R2, RZ, RZ, RZ ;  /* 0x000000ffff027224 */ /* 0x000fc800078e00ff */
[----:B------:R-:W-:-:S06]  /*3b70*/  IMAD.HI.U32 R2, R3, R13, R2 ;  /* 0x0000000d03027227 */ /* 0x000fcc00078e0002 */
[----:B------:R-:W-:-:S04]  /*3b80*/  IMAD.HI.U32 R2, R2, UR5, RZ ;  /* 0x0000000502027c27 */ /* 0x000fc8000f8e00ff */
[----:B------:R-:W-:-:S04]  /*3b90*/  IMAD.MOV R2, RZ, RZ, -R2 ;  /* 0x000000ffff027224 */ /* 0x000fc800078e0a02 */
[----:B------:R-:W-:-:S05]  /*3ba0*/  IMAD R8, R9, R2, UR5 ;  /* 0x0000000509087e24 */ /* 0x000fca000f8e0202 */
[----:B------:R-:W-:-:S13]  /*3bb0*/  ISETP.GE.U32.AND P0, PT, R8, R9, PT ;  /* 0x000000090800720c */ /* 0x000fda0003f06070 */
[----:B------:R-:W-:-:S05]  /*3bc0*/  @P0 IMAD.IADD R8, R8, 0x1, -R9 ;  /* 0x0000000108080824 */ /* 0x000fca00078e0a09 */
[----:B------:R-:W-:-:S13]  /*3bd0*/  ISETP.GE.U32.AND P0, PT, R8, R9, PT ;  /* 0x000000090800720c */ /* 0x000fda0003f06070 */
[----:B------:R-:W-:Y:S01]  /*3be0*/  @P0 IMAD.IADD R8, R8, 0x1, -R9 ;  /* 0x0000000108080824 */ /* 0x000fe200078e0a09 */
[----:B------:R-:W-:Y:S01]  /*3bf0*/  @!P1 LOP3.LUT R8, RZ, R9, RZ, 0x33, !PT ;  /* 0x00000009ff089212 */ /* 0x000fe200078e33ff */
[----:B------:R-:W-:-:S07]  /*3c00*/  IMAD.MOV.U32 R9, RZ, RZ, RZ ;  /* 0x000000ffff097224 */ /* 0x000fce00078e00ff */
.L_x_869:
[----:B------:R-:W1:Y:S01]  /*3c10*/  LDC.64 R2, c[0x0][0x218] ;  /* 0x00008600ff027b82 */ /* 0x000e620000000a00 */
[----:B------:R-:W-:Y:S01]  /*3c20*/  IADD3 R13, P0, -R8, UR5, RZ ;  /* 0x00000005080d7c10 */ /* 0x000fe2000ff1e1ff */
[----:B------:R-:W-:Y:S01]  /*3c30*/  IMAD.U32 R8, RZ, RZ, UR4 ;  /* 0x00000004ff087e24 */ /* 0x000fe2000f8e00ff */
[----:B----4-:R-:W-:Y:S02]  /*3c40*/  SHF.R.U32.HI R18, RZ, 0x4, R5 ;  /* 0x00000004ff127819 */ /* 0x010fe40000011605 */
[----:B------:R-:W-:Y:S02]  /*3c50*/  IADD3.X R12, ~R9, UR10, RZ, P0, !PT ;  /* 0x0000000a090c7c10 */ /* 0x000fe400087fe5ff */
[----:B------:R-:W-:Y:S02]  /*3c60*/  LOP3.LUT R25, R18, 0x3ffffff, RZ, 0xc0, !PT ;  /* 0x03ffffff12197812 */ /* 0x000fe400078ec0ff */
[----:B------:R-:W-:-:S03]  /*3c70*/  MOV R9, RZ ;  /* 0x000000ff00097202 */ /* 0x000fc60000000f00 */
[----:B------:R-:W-:Y:S02]  /*3c80*/  IMAD R23, R12, R25, RZ ;  /* 0x000000190c177224 */ /* 0x000fe400078e02ff */
[----:B------:R-:W-:-:S04]  /*3c90*/  IMAD.WIDE.U32 R24, R25, R13, R8 ;  /* 0x0000000d19187225 */ /* 0x000fc800078e0008 */
[----:B------:R-:W-:Y:S01]  /*3ca0*/  IMAD.IADD R18, R25, 0x1, R23 ;  /* 0x0000000119127824 */ /* 0x000fe200078e0217 */
[----:B-1----:R-:W-:-:S04]  /*3cb0*/  LEA R26, P0, R24, R2, 0x2 ;  /* 0x00000002181a7211 */ /* 0x002fc800078010ff */
[----:B------:R-:W-:-:S05]  /*3cc0*/  LEA.HI.X R27, R24, R3, R18, 0x2, P0 ;  /* 0x00000003181b7211 */ /* 0x000fca00000f1412 */
[----:B------:R-:W2:Y:S01]  /*3cd0*/  LDG.E R26, desc[UR12][R26.64] ;  /* 0x0000000c1a1a7981 */ /* 0x000ea2000c1e1900 */
[C---:B0-----:R-:W-:Y:S01]  /*3ce0*/  FMUL.FTZ R17, R0.reuse, R17 ;  /* 0x0000001100117220 */ /* 0x041fe20000410000 */
[C---:B------:R-:W-:Y:S01]  /*3cf0*/  FMUL.FTZ R19, R0.reuse, R19 ;  /* 0x0000001300137220 */ /* 0x040fe20000410000 */
[C---:B------:R-:W-:Y:S01]  /*3d00*/  FMUL.FTZ R21, R0.reuse, R21 ;  /* 0x0000001500157220 */ /* 0x040fe20000410000 */
[----:B------:R-:W-:Y:S01]  /*3d10*/  FMUL.FTZ R18, R0, R15 ;  /* 0x0000000f00127220 */ /* 0x000fe20000410000 */
[----:B------:R-:W-:Y:S01]  /*3d20*/  IMAD.U32 R15, R10, 0x10000, RZ ;  /* 0x000100000a0f7824 */ /* 0x000fe200078e00ff */
[----:B------:R-:W-:Y:S01]  /*3d30*/  BSSY B0, `(.L_x_870) ;  /* 0x000003a000007945 */ /* 0x000fe20003800000 */
[----:B------:R-:W0:Y:S01]  /*3d40*/  F2F.BF16.F32 R17, R17 ;  /* 0x0000001100117304 */ /* 0x000e220000202000 */
[----:B------:R-:W-:Y:S02]  /*3d50*/  IMAD.U32 R16, R16, 0x10000, RZ ;  /* 0x0001000010107824 */ /* 0x000fe400078e00ff */
[----:B------:R-:W-:-:S05]  /*3d60*/  IMAD.U32 R11, R11, 0x10000, RZ ;  /* 0x000100000b0b7824 */ /* 0x000fca00078e00ff */
[----:B------:R-:W1:Y:S01]  /*3d70*/  F2F.BF16.F32 R19, R19 ;  /* 0x0000001300137304 */ /* 0x000e620000202000 */
[----:B0-----:R-:W-:-:S07]  /*3d80*/  IMAD.U32 R10, R17, 0x10000, RZ ;  /* 0x00010000110a7824 */ /* 0x001fce00078e00ff */
        /* <DEDUP_REMOVED lines=14> */
[----:B-1----:R-:W-:-:S07]  /*3e70*/  IMAD.U32 R11, R14, 0x10000, RZ ;  /* 0x000100000e0b7824 */ /* 0x002fce00078e00ff */
[----:B------:R-:W1:Y:S01]  /*3e80*/  F2F.BF16.F32 R18, R18 ;  /* 0x0000001200127304 */ /* 0x000e620000202000 */
[----:B0-----:R-:W-:Y:S01]  /*3e90*/  IMAD.U32 R14, R16, 0x10000, RZ ;  /* 0x00010000100e7824 */ /* 0x001fe200078e00ff */
[----:B-1----:R-:W-:-:S06]  /*3ea0*/  SHF.L.U32 R15, R18, 0x10, RZ ;  /* 0x00000010120f7819 */ /* 0x002fcc00000006ff */
[----:B--2---:R-:W0:Y:S02]  /*3eb0*/  MUFU.RCP R17, R26 ;  /* 0x0000001a00117308 */ /* 0x004e240000001000 */
[-C--:B0-----:R-:W-:Y:S01]  /*3ec0*/  FMUL.FTZ R10, R10, R17.reuse ;  /* 0x000000110a0a7220 */ /* 0x081fe20000410000 */
[-C--:B------:R-:W-:Y:S01]  /*3ed0*/  FMUL.FTZ R14, R14, R17.reuse ;  /* 0x000000110e0e7220 */ /* 0x080fe20000410000 */
[-C--:B------:R-:W-:Y:S01]  /*3ee0*/  FMUL.FTZ R11, R11, R17.reuse ;  /* 0x000000110b0b7220 */ /* 0x080fe20000410000 */
[----:B------:R-:W-:Y:S02]  /*3ef0*/  FMUL.FTZ R15, R15, R17 ;  /* 0x000000110f0f7220 */ /* 0x000fe40000410000 */
[----:B------:R-:W-:Y:S02]  /*3f00*/  FMNMX.FTZ R10, R10, 448, PT ;  /* 0x43e000000a0a7809 */ /* 0x000fe40003810000 */
[----:B------:R-:W-:Y:S02]  /*3f10*/  FMNMX.FTZ R14, R14, 448, PT ;  /* 0x43e000000e0e7809 */ /* 0x000fe40003810000 */
[----:B------:R-:W-:Y:S01]  /*3f20*/  FMNMX.FTZ R18, R10, -448, !PT ;  /* 0xc3e000000a127809 */ /* 0x000fe20007810000 */
[----:B------:R-:W-:Y:S01]  /*3f30*/  IMAD.MOV.U32 R10, RZ, RZ, 0x7f ;  /* 0x0000007fff0a7424 */ /* 0x000fe200078e00ff */
[----:B------:R-:W-:-:S02]  /*3f40*/  FMNMX.FTZ R25, R14, -448, !PT ;  /* 0xc3e000000e197809 */ /* 0x000fc40007810000 */
[----:B------:R-:W-:Y:S02]  /*3f50*/  LOP3.LUT R14, R18, 0x7fffffff, RZ, 0xc0, !PT ;  /* 0x7fffffff120e7812 */ /* 0x000fe400078ec0ff */
[----:B------:R-:W-:Y:S02]  /*3f60*/  FMNMX.FTZ R11, R11, 448, PT ;  /* 0x43e000000b0b7809 */ /* 0x000fe40003810000 */
[----:B------:R-:W-:Y:S02]  /*3f70*/  ISETP.GT.U32.AND P2, PT, R14, 0x43efffff, PT ;  /* 0x43efffff0e00780c */ /* 0x000fe40003f44070 */
[----:B------:R-:W-:Y:S02]  /*3f80*/  FMNMX.FTZ R15, R15, 448, PT ;  /* 0x43e000000f0f7809 */ /* 0x000fe40003810000 */
        /* <DEDUP_REMOVED lines=20> */
.L_x_871:
[----:B------:R-:W-:Y:S05]  /*40d0*/  BSYNC B0 ;  /* 0x0000000000007941 */ /* 0x000fea0003800000 */
.L_x_870:
[----:B------:R-:W-:Y:S01]  /*40e0*/  BSSY B0, `(.L_x_872) ;  /* 0x000000b000007945 */ /* 0x000fe20003800000 */
        /* <DEDUP_REMOVED lines=10> */
.L_x_873:
[----:B------:R-:W-:Y:S05]  /*4190*/  BSYNC B0 ;  /* 0x0000000000007941 */ /* 0x000fea0003800000 */
.L_x_872:
[----:B------:R-:W-:Y:S01]  /*41a0*/  LOP3.LUT R14, R21, 0x80000000, RZ, 0xc0, !PT ;  /* 0x80000000150e7812 */ /* 0x000fe200078ec0ff */
[----:B------:R-:W-:Y:S01]  /*41b0*/  BSSY B0, `(.L_x_874) ;  /* 0x000000e000007945 */ /* 0x000fe20003800000 */
[----:B------:R-:W-:Y:S01]  /*41c0*/  LOP3.LUT R18, R10, R15, RZ, 0xfc, !PT ;  /* 0x0000000f0a127212 */ /* 0x000fe200078efcff */
[----:B------:R-:W-:Y:S01]  /*41d0*/  IMAD.MOV.U32 R11, RZ, RZ, 0x7f ;  /* 0x0000007fff0b7424 */ /* 0x000fe200078e00ff */
[----:B------:R-:W-:Y:S01]  /*41e0*/  LOP3.LUT R16, R25, 0x80000000, RZ, 0xc0, !PT ;  /* 0x8000000019107812 */ /* 0x000fe200078ec0ff */
        /* <DEDUP_REMOVED lines=10> */
.L_x_875:
[----:B------:R-:W-:Y:S05]  /*4290*/  BSYNC B0 ;  /* 0x0000000000007941 */ /* 0x000fea0003800000 */
.L_x_874:
        /* <DEDUP_REMOVED lines=12> */
.L_x_877:
[----:B------:R-:W-:Y:S05]  /*4360*/  BSYNC B0 ;  /* 0x0000000000007941 */ /* 0x000fea0003800000 */
.L_x_876:
[----:B------:R-:W-:Y:S01]  /*4370*/  PRMT R17, R15, 0x7054, R14 ;  /* 0x000070540f117816 */ /* 0x000fe2000000000e */
[----:B------:R-:W-:Y:S01]  /*4380*/  IMAD.IADD R15, R22, 0x1, R5 ;  /* 0x00000001160f7824 */ /* 0x000fe200078e0205 */
[----:B------:R-:W-:Y:S02]  /*4390*/  LEA R10, P0, R5, UR6, 0x2 ;  /* 0x00000006050a7c11 */ /* 0x000fe4000f8010ff */
[----:B------:R-:W-:Y:S02]  /*43a0*/  LOP3.LUT R16, R11, R16, RZ, 0xfc, !PT ;  /* 0x000000100b107212 */ /* 0x000fe400078efcff */
[----:B------:R-:W-:Y:S02]  /*43b0*/  LEA.HI.X R11, R5, UR11, RZ, 0x2, P0 ;  /* 0x0000000b050b7c11 */ /* 0x000fe400080f14ff */
[----:B------:R-:W-:Y:S02]  /*43c0*/  ISETP.GE.U32.AND P0, PT, R15, R4, PT ;  /* 0x000000040f00720c */ /* 0x000fe40003f06070 */
[----:B------:R-:W-:-:S05]  /*43d0*/  PRMT R17, R16, 0x654, R17 ;  /* 0x0000065410117816 */ /* 0x000fca0000000011 */
[----:B------:R0:W-:Y:S06]  /*43e0*/  STG.E desc[UR12][R10.64], R17 ;  /* 0x000000110a007986 */ /* 0x0001ec000c10190c */
[----:B------:R-:W-:Y:S05]  /*43f0*/  @P0 EXIT ;  /* 0x000000000000094d */ /* 0x000fea0003800000 */
[----:B------:R-:W-:Y:S01]  /*4400*/  IMAD.WIDE.U32 R18, R15, 0x8, R6 ;  /* 0x000000080f127825 */ /* 0x000fe200078e0006 */
[----:B0-----:R-:W0:Y:S04]  /*4410*/  LDC.64 R10, c[0x0][0x228] ;  /* 0x00008a00ff0a7b82 */ /* 0x001e280000000a00 */
        /* <DEDUP_REMOVED lines=11> */
[----:B------:R-:W-:Y:S01]  /*44d0*/  BSSY B0, `(.L_x_878) ;  /* 0x0000047000007945 */ /* 0x000fe20003800000 */
[----:B--2---:R-:W-:Y:S01]  /*44e0*/  SHF.L.U32 R5, R26, 0x10, RZ ;  /* 0x000000101a057819 */ /* 0x004fe200000006ff */
[C---:B------:R-:W-:Y:S01]  /*44f0*/  IMAD.U32 R19, R27.reuse, 0x10000, RZ ;  /* 0x000100001b137824 */ /* 0x040fe200078e00ff */
[----:B------:R-:W-:-:S03]  /*4500*/  PRMT R14, R27, 0x7632, R14 ;  /* 0x000076321b0e7816 */ /* 0x000fc6000000000e */
[----:B------:R-:W-:Y:S01]  /*4510*/  FMUL.FTZ R18, R0, R5 ;  /* 0x0000000500127220 */ /* 0x000fe20000410000 */
[----:B------:R-:W-:Y:S01]  /*4520*/  PRMT R5, R26, 0x7632, R5 ;  /* 0x000076321a057816 */ /* 0x000fe20000000005 */
[----:B------:R-:W-:Y:S01]  /*4530*/  FMUL.FTZ R19, R0, R19 ;  /* 0x0000001300137220 */ /* 0x000fe20000410000 */
[----:B------:R-:W-:-:S03]  /*4540*/  IMAD.U32 R21, R14, 0x10000, RZ ;  /* 0x000100000e157824 */ /* 0x000fc600078e00ff */
[----:B------:R-:W0:Y:S01]  /*4550*/  F2F.BF16.F32 R18, R18 ;  /* 0x0000001200127304 */ /* 0x000e220000202000 */
[----:B------:R-:W-:Y:S02]  /*4560*/  IMAD.U32 R5, R5, 0x10000, RZ ;  /* 0x0001000005057824 */ /* 0x000fe400078e00ff */
[C---:B------:R-:W-:Y:S02]  /*4570*/  FMUL.FTZ R20, R0.reuse, R21 ;  /* 0x0000001500147220 */ /* 0x040fe40000410000 */
[----:B------:R-:W-:-:S03]  /*4580*/  FMUL.FTZ R14, R0, R5 ;  /* 0x00000005000e7220 */ /* 0x000fc60000410000 */
[----:B------:R-:W1:Y:S01]  /*4590*/  F2F.BF16.F32 R19, R19 ;  /* 0x0000001300137304 */ /* 0x000e620000202000 */
[----:B---3--:R-:W-:-:S07]  /*45a0*/  IMAD.U32 R5, R16, 0x10000, RZ ;  /* 0x0001000010057824 */ /* 0x008fce00078e00ff */
[----:B------:R-:W2:Y:S01]  /*45b0*/  F2F.BF16.F32 R14, R14 ;  /* 0x0000000e000e7304 */ /* 0x000ea20000202000 */
[----:B0-----:R-:W-:Y:S01]  /*45c0*/  IMAD.U32 R18, R18, 0x10000, RZ ;  /* 0x0001000012127824 */ /* 0x001fe200078e00ff */
[----:B------:R-:W-:-:S03]  /*45d0*/  PRMT R16, R16, 0x7632, R16 ;  /* 0x0000763210107816 */ /* 0x000fc60000000010 */
[----:B------:R-:W-:Y:S01]  /*45e0*/  FMUL.FTZ R5, R18, R5 ;  /* 0x0000000512057220 */ /* 0x000fe20000410000 */
[C---:B------:R-:W-:Y:S01]  /*45f0*/  IMAD.U32 R18, R17.reuse, 0x10000, RZ ;  /* 0x0001000011127824 */ /* 0x040fe200078e00ff */
[----:B------:R-:W-:Y:S01]  /*4600*/  PRMT R17, R17, 0x7632, R17 ;  /* 0x0000763211117816 */ /* 0x000fe20000000011 */
[----:B-1----:R-:W-:Y:S01]  /*4610*/  IMAD.U32 R19, R19, 0x10000, RZ ;  /* 0x0001000013137824 */ /* 0x002fe200078e00ff */
[----:B------:R-:W0:Y:S03]  /*4620*/  F2F.BF16.F32 R20, R20 ;  /* 0x0000001400147304 */ /* 0x000e260000202000 */
[----:B------:R-:W-:Y:S01]  /*4630*/  FMUL.FTZ R18, R19, R18 ;  /* 0x0000001213127220 */ /* 0x000fe20000410000 */
[----:B------:R-:W-:Y:S02]  /*4640*/  IMAD.U32 R19, R16, 0x10000, RZ ;  /* 0x0001000010137824 */ /* 0x000fe400078e00ff */
[----:B--2---:R-:W-:-:S02]  /*4650*/  IMAD.U32 R14, R14, 0x10000, RZ ;  /* 0x000100000e0e7824 */ /* 0x004fc400078e00ff */
[----:B------:R-:W1:Y:S01]  /*4660*/  F2F.BF16.F32 R5, R5 ;  /* 0x0000000500057304 */ /* 0x000e620000202000 */
[----:B------:R-:W-:Y:S02]  /*4670*/  IMAD.U32 R17, R17, 0x10000, RZ ;  /* 0x0001000011117824 */ /* 0x000fe400078e00ff */
[----:B------:R-:W-:Y:S01]  /*4680*/  FMUL.FTZ R14, R14, R19 ;  /* 0x000000130e0e7220 */ /* 0x000fe20000410000 */
[----:B0-----:R-:W-:-:S04]  /*4690*/  IMAD.U32 R20, R20, 0x10000, RZ ;  /* 0x0001000014147824 */ /* 0x001fc800078e00ff */
[----:B----4-:R-:W0:Y:S01]  /*46a0*/  MUFU.RCP R24, R24 ;  /* 0x0000001800187308 */ /* 0x010e220000001000 */
[----:B------:R-:W-:Y:S01]  /*46b0*/  FMUL.FTZ R20, R20, R17 ;  /* 0x0000001114147220 */ /* 0x000fe20000410000 */
[----:B-1----:R-:W-:-:S06]  /*46c0*/  SHF.L.U32 R5, R5, 0x10, RZ ;  /* 0x0000001005057819 */ /* 0x002fcc00000006ff */
[----:B------:R-:W1:Y:S08]  /*46d0*/  F2F.BF16.F32 R14, R14 ;  /* 0x0000000e000e7304 */ /* 0x000e700000202000 */
[----:B------:R-:W2:Y:S01]  /*46e0*/  F2F.BF16.F32 R18, R18 ;  /* 0x0000001200127304 */ /* 0x000ea20000202000 */
[----:B0-----:R-:W-:-:S05]  /*46f0*/  FMUL.FTZ R5, R5, R24 ;  /* 0x0000001805057220 */ /* 0x001fca0000410000 */
[----:B------:R-:W-:Y:S01]  /*4700*/  FMNMX.FTZ R5, R5, 448, PT ;  /* 0x43e0000005057809 */ /* 0x000fe20003810000 */
[----:B-1----:R-:W-:Y:S01]  /*4710*/  IMAD.U32 R16, R14, 0x10000, RZ ;  /* 0x000100000e107824 */ /* 0x002fe200078e00ff */
[----:B------:R-:W0:Y:S02]  /*4720*/  F2F.BF16.F32 R20, R20 ;  /* 0x0000001400147304 */ /* 0x000e240000202000 */
[----:B------:R-:W-:Y:S01]  /*4730*/  FMNMX.FTZ R21, R5, -448, !PT ;  /* 0xc3e0000005157809 */ /* 0x000fe20007810000 */
[----:B------:R-:W-:Y:S01]  /*4740*/  FMUL.FTZ R16, R16, R24 ;  /* 0x0000001810107220 */ /* 0x000fe20000410000 */
[----:B------:R-:W-:Y:S02]  /*4750*/  IMAD.MOV.U32 R5, RZ, RZ, 0x7f ;  /* 0x0000007fff057424 */ /* 0x000fe400078e00ff */
[----:B------:R-:W-:Y:S01]  /*4760*/  LOP3.LUT R14, R21, 0x80000000, RZ, 0xc0, !PT ;  /* 0x80000000150e7812 */ /* 0x000fe200078ec0ff */
[----:B--2---:R-:W-:Y:S01]  /*4770*/  IMAD.U32 R17, R18, 0x10000, RZ ;  /* 0x0001000012117824 */ /* 0x004fe200078e00ff */
[----:B------:R-:W-:-:S03]  /*4780*/  FMNMX.FTZ R16, R16, 448, PT ;  /* 0x43e0000010107809 */ /* 0x000fc60003810000 */
[-C--:B------:R-:W-:Y:S01]  /*4790*/  FMUL.FTZ R17, R17, R24.reuse ;  /* 0x0000001811117220 */ /* 0x080fe20000410000 */
[----:B0-----:R-:W-:Y:S01]  /*47a0*/  IMAD.U32 R19, R20, 0x10000, RZ ;  /* 0x0001000014137824 */ /* 0x001fe200078e00ff */
[----:B------:R-:W-:Y:S02]  /*47b0*/  FMNMX.FTZ R20, R16, -448, !PT ;  /* 0xc3e0000010147809 */ /* 0x000fe40007810000 */
[----:B------:R-:W-:Y:S01]  /*47c0*/  LOP3.LUT R16, R21, 0x7fffffff, RZ, 0xc0, !PT ;  /* 0x7fffffff15107812 */ /* 0x000fe200078ec0ff */
[----:B------:R-:W-:Y:S01]  /*47d0*/  FMUL.FTZ R19, R19, R24 ;  /* 0x0000001813137220 */ /* 0x000fe20000410000 */
[----:B------:R-:W-:Y:S02]  /*47e0*/  FMNMX.FTZ R17, R17, 448, PT ;  /* 0x43e0000011117809 */ /* 0x000fe40003810000 */
[----:B------:R-:W-:Y:S02]  /*47f0*/  ISETP.GT.U32.AND P2, PT, R16, 0x43efffff, PT ;  /* 0x43efffff1000780c */ /* 0x000fe40003f44070 */
[----:B------:R-:W-:-:S02]  /*4800*/  FMNMX.FTZ R19, R19, 448, PT ;  /* 0x43e0000013137809 */ /* 0x000fc40003810000 */
[----:B------:R-:W-:Y:S02]  /*4810*/  FMNMX.FTZ R25, R17, -448, !PT ;  /* 0xc3e0000011197809 */ /* 0x000fe40007810000 */
[----:B------:R-:W-:Y:S02]  /*4820*/  FMNMX.FTZ R26, R19, -448, !PT ;  /* 0xc3e00000131a7809 */ /* 0x000fe40007810000 */
        /* <DEDUP_REMOVED lines=17> */
.L_x_879:
[----:B------:R-:W-:Y:S05]  /*4940*/  BSYNC B0 ;  /* 0x0000000000007941 */ /* 0x000fea0003800000 */
.L_x_878:
        /* <DEDUP_REMOVED lines=12> */
.L_x_881:
[----:B------:R-:W-:Y:S05]  /*4a10*/  BSYNC B0 ;  /* 0x0000000000007941 */ /* 0x000fea0003800000 */
.L_x_880:
        /* <DEDUP_REMOVED lines=14> */
.L_x_883:
[----:B------:R-:W-:Y:S05]  /*4b00*/  BSYNC B0 ;  /* 0x0000000000007941 */ /* 0x000fea0003800000 */
.L_x_882:
        /* <DEDUP_REMOVED lines=12> */
.L_x_885:
[----:B------:R-:W-:Y:S05]  /*4bd0*/  BSYNC B0 ;  /* 0x0000000000007941 */ /* 0x000fea0003800000 */
.L_x_884:
[----:B------:R-:W-:Y:S02]  /*4be0*/  LEA R14, P0, R15, UR6, 0x2 ;  /* 0x000000060f0e7c11 */ /* 0x000fe4000f8010ff */
[----:B------:R-:W-:Y:S02]  /*4bf0*/  LOP3.LUT R18, R5, R18, RZ, 0xfc, !PT ;  /* 0x0000001205127212 */ /* 0x000fe400078efcff */
[C---:B------:R-:W-:Y:S02]  /*4c00*/  IADD3 R5, R15.reuse, R22, RZ ;  /* 0x000000160f057210 */ /* 0x040fe40007ffe0ff */
[----:B------:R-:W-:Y:S02]  /*4c10*/  LEA.HI.X R15, R15, UR11, RZ, 0x2, P0 ;  /* 0x0000000b0f0f7c11 */ /* 0x000fe400080f14ff */
[----:B------:R-:W-:Y:S02]  /*4c20*/  ISETP.GE.U32.AND P0, PT, R5, R4, PT ;  /* 0x000000040500720c */ /* 0x000fe40003f06070 */
[----:B------:R-:W-:-:S04]  /*4c30*/  PRMT R17, R17, 0x7054, R16 ;  /* 0x0000705411117816 */ /* 0x000fc80000000010 */
[----:B------:R-:W-:-:S05]  /*4c40*/  PRMT R17, R18, 0x654, R17 ;  /* 0x0000065412117816 */ /* 0x000fca0000000011 */
[----:B------:R0:W-:Y:S02]  /*4c50*/  STG.E desc[UR12][R14.64], R17 ;  /* 0x000000110e007986 */ /* 0x0001e4000c10190c */
[----:B------:R-:W-:Y:S05]  /*4c60*/  @P0 EXIT ;  /* 0x000000000000094d */ /* 0x000fea0003800000 */
[----:B0-----:R-:W-:-:S05]  /*4c70*/  IMAD.WIDE.U32 R16, R5, 0x8, R6 ;  /* 0x0000000805107825 */ /* 0x001fca00078e0006 */
[----:B------:R-:W2:Y:S01]  /*4c80*/  LDG.E.64.CONSTANT R24, desc[UR12][R16.64] ;  /* 0x0000000c10187981 */ /* 0x000ea2000c1e9b00 */
[----:B------:R-:W-:-:S04]  /*4c90*/  SHF.R.U32.HI R14, RZ, 0x4, R5 ;  /* 0x00000004ff0e7819 */ /* 0x000fc80000011605 */
[----:B------:R-:W-:Y:S01]  /*4ca0*/  LOP3.LUT R19, R14, 0x3ffffff, RZ, 0xc0, !PT ;  /* 0x03ffffff0e137812 */ /* 0x000fe200078ec0ff */
[----:B------:R-:W-:-:S04]  /*4cb0*/  IMAD.WIDE.U32 R14, R5, 0x8, R10 ;  /* 0x00000008050e7825 */ /* 0x000fc800078e000a */
[----:B------:R-:W-:Y:S02]  /*4cc0*/  IMAD R21, R12, R19, RZ ;  /* 0x000000130c157224 */ /* 0x000fe400078e02ff */
[----:B------:R-:W3:Y:S01]  /*4cd0*/  LDG.E.64.CONSTANT R14, desc[UR12][R14.64] ;  /* 0x0000000c0e0e7981 */ /* 0x000ee2000c1e9b00 */
[----:B------:R-:W-:-:S04]  /*4ce0*/  IMAD.WIDE.U32 R18, R19, R13, R8 ;  /* 0x0000000d13127225 */ /* 0x000fc800078e0008 */
[----:B------:R-:W-:Y:S01]  /*4cf0*/  IMAD.IADD R19, R19, 0x1, R21 ;  /* 0x0000000113137824 */ /* 0x000fe200078e0215 */
[----:B------:R-:W-:-:S04]  /*4d00*/  LEA R20, P0, R18, R2, 0x2 ;  /* 0x0000000212147211 */ /* 0x000fc800078010ff */
[----:B------:R-:W-:-:S06]  /*4d10*/  LEA.HI.X R21, R18, R3, R19, 0x2, P0 ;  /* 0x0000000312157211 */ /* 0x000fcc00000f1413 */
[----:B------:R0:W4:Y:S01]  /*4d20*/  LDG.E R21, desc[UR12][R20.64] ;  /* 0x0000000c14157981 */ /* 0x000122000c1e1900 */
[----:B------:R-:W-:Y:S01]  /*4d30*/  BSSY B0, `(.L_x_886) ;  /* 0x0000047000007945 */ /* 0x000fe20003800000 */
[----:B--2---:R-:W-:-:S04]  /*4d40*/  IMAD.U32 R17, R24, 0x10000, RZ ;  /* 0x0001000018117824 */ /* 0x004fc800078e00ff */
[----:B------:R-:W-:Y:S01]  /*4d50*/  FMUL.FTZ R18, R0, R17 ;  /* 0x0000001100127220 */ /* 0x000fe20000410000 */
[----:B------:R-:W-:-:S05]  /*4d60*/  PRMT R17, R25, 0x7632, R17 ;  /* 0x0000763219117816 */ /* 0x000fca0000000011 */
[----:B------:R-:W1:Y:S01]  /*4d70*/  F2F.BF16.F32 R18, R18 ;  /* 0x0000001200127304 */ /* 0x000e620000202000 */
[----:B------:R-:W-:Y:S01]  /*4d80*/  IMAD.U32 R17, R17, 0x10000, RZ ;  /* 0x0001000011117824 */ /* 0x000fe200078e00ff */
[----:B------:R-:W-:Y:S01]  /*4d90*/  PRMT R16, R24, 0x7632, R16 ;  /* 0x0000763218107816 */ /* 0x000fe20000000010 */
[----:B------:R-:W-:Y:S02]  /*4da0*/  IMAD.U32 R19, R25, 0x10000, RZ ;  /* 0x0001000019137824 */ /* 0x000fe400078e00ff */
[C---:B0-----:R-:W-:Y:S02]  /*4db0*/  FMUL.FTZ R20, R0.reuse, R17 ;  /* 0x0000001100147220 */ /* 0x041fe40000410000 */
[----:B------:R-:W-:Y:S01]  /*4dc0*/  FMUL.FTZ R19, R0, R19 ;  /* 0x0000001300137220 */ /* 0x000fe20000410000 */
[----:B------:R-:W-:-:S03]  /*4dd0*/  IMAD.U32 R23, R16, 0x10000, RZ ;  /* 0x0001000010177824 */ /* 0x000fc600078e00ff */
[----:B------:R-:W0:Y:S01]  /*4de0*/  F2F.BF16.F32 R20, R20 ;  /* 0x0000001400147304 */ /* 0x000e220000202000 */
[----:B------:R-:W-:Y:S01]  /*4df0*/  FMUL.FTZ R16, R0, R23 ;  /* 0x0000001700107220 */ /* 0x000fe20000410000 */
[----:B---3--:R-:W-:Y:S02]  /*4e00*/  IMAD.U32 R17, R14, 0x10000, RZ ;  /* 0x000100000e117824 */ /* 0x008fe400078e00ff */
[----:B-1----:R-:W-:-:S04]  /*4e10*/  IMAD.U32 R18, R18, 0x10000, RZ ;  /* 0x0001000012127824 */ /* 0x002fc800078e00ff */
[----:B------:R-:W1:Y:S01]  /*4e20*/  F2F.BF16.F32 R19, R19 ;  /* 0x0000001300137304 */ /* 0x000e620000202000 */
[----:B------:R-:W-:Y:S01]  /*4e30*/  FMUL.FTZ R17, R18, R17 ;  /* 0x0000001112117220 */ /* 0x000fe20000410000 */
[C---:B------:R-:W-:Y:S01]  /*4e40*/  IMAD.U32 R18, R15.reuse, 0x10000, RZ ;  /* 0x000100000f127824 */ /* 0x040fe200078e00ff */
[----:B------:R-:W-:-:S05]  /*4e50*/  PRMT R15, R15, 0x7632, R15 ;  /* 0x000076320f0f7816 */ /* 0x000fca000000000f */
[----:B------:R-:W2:Y:S01]  /*4e60*/  F2F.BF16.F32 R16, R16 ;  /* 0x0000001000107304 */ /* 0x000ea20000202000 */
[----:B------:R-:W-:Y:S01]  /*4e70*/  SHF.L.U32 R15, R15, 0x10, RZ ;  /* 0x000000100f0f7819 */ /* 0x000fe200000006ff */
[----:B0-----:R-:W-:Y:S01]  /*4e80*/  IMAD.U32 R20, R20, 0x10000, RZ ;  /* 0x0001000014147824 */ /* 0x001fe200078e00ff */
[----:B------:R-:W-:-:S03]  /*4e90*/  PRMT R14, R14, 0x7632, R14 ;  /* 0x000076320e0e7816 */ /* 0x000fc6000000000e */
[----:B------:R-:W-:Y:S01]  /*4ea0*/  FMUL.FTZ R20, R20, R15 ;  /* 0x0000000f14147220 */ /* 0x000fe20000410000 */
[----:B-1----:R-:W-:Y:S01]  /*4eb0*/  IMAD.U32 R19, R19, 0x10000, RZ ;  /* 0x0001000013137824 */ /* 0x002fe200078e00ff */
[----:B------:R-:W0:Y:S03]  /*4ec0*/  F2F.BF16.F32 R17, R17 ;  /* 0x0000001100117304 */ /* 0x000e260000202000 */
[----:B------:R-:W-:Y:S01]  /*4ed0*/  FMUL.FTZ R18, R19, R18 ;  /* 0x0000001213127220 */ /* 0x000fe20000410000 */
[----:B------:R-:W-:Y:S02]  /*4ee0*/  IMAD.U32 R19, R14, 0x10000, RZ ;  /* 0x000100000e137824 */ /* 0x000fe400078e00ff */
[----:B--2---:R-:W-:Y:S02]  /*4ef0*/  IMAD.U32 R16, R16, 0x10000, RZ ;  /* 0x0001000010107824 */ /* 0x004fe400078e00ff */
[----:B----4-:R-:W1:Y:S02]  /*4f00*/  MUFU.RCP R24, R21 ;  /* 0x0000001500187308 */ /* 0x010e640000001000 */
[----:B------:R-:W-:-:S06]  /*4f10*/  FMUL.FTZ R16, R16, R19 ;  /* 0x0000001310107220 */ /* 0x000fcc0000410000 */
[----:B------:R-:W2:Y:S01]  /*4f20*/  F2F.BF16.F32 R20, R20 ;  /* 0x0000001400147304 */ /* 0x000ea20000202000 */
[----:B0-----:R-:W-:-:S07]  /*4f30*/  IMAD.U32 R17, R17, 0x10000, RZ ;  /* 0x0001000011117824 */ /* 0x001fce00078e00ff */
[----:B------:R-:W0:Y:S01]  /*4f40*/  F2F.BF16.F32 R16, R16 ;  /* 0x0000001000107304 */ /* 0x000e220000202000 */
[----:B-1----:R-:W-:-:S07]  /*4f50*/  FMUL.FTZ R17, R17, R24 ;  /* 0x0000001811117220 */ /* 0x002fce0000410000 */
[----:B------:R-:W1:Y:S01]  /*4f60*/  F2F.BF16.F32 R18, R18 ;  /* 0x0000001200127304 */ /* 0x000e620000202000 */
[----:B--2---:R-:W-:Y:S01]  /*4f70*/  IMAD.U32 R19, R20, 0x10000, RZ ;  /* 0x0001000014137824 */ /* 0x004fe200078e00ff */
[----:B------:R-:W-:-:S03]  /*4f80*/  FMNMX.FTZ R17, R17, 448, PT ;  /* 0x43e0000011117809 */ /* 0x000fc60003810000 */
[----:B------:R-:W-:Y:S01]  /*4f90*/  FMUL.FTZ R19, R19, R24 ;  /* 0x0000001813137220 */ /* 0x000fe20000410000 */
[----:B0-----:R-:W-:Y:S01]  /*4fa0*/  IMAD.U32 R14, R16, 0x10000, RZ ;  /* 0x00010000100e7824 */ /* 0x001fe200078e00ff */
[----:B------:R-:W-:-:S03]  /*4fb0*/  FMNMX.FTZ R16, R17, -448, !PT ;  /* 0xc3e0000011107809 */ /* 0x000fc60007810000 */
[----:B------:R-:W-:Y:S01]  /*4fc0*/  FMNMX.FTZ R19, R19, 448, PT ;  /* 0x43e0000013137809 */ /* 0x000fe20003810000 */
[----:B------:R-:W-:-:S03]  /*4fd0*/  FMUL.FTZ R14, R14, R24 ;  /* 0x000000180e0e7220 */ /* 0x000fc60000410000 */
[----:B------:R-:W-:Y:S01]  /*4fe0*/  FMNMX.FTZ R25, R19, -448, !PT ;  /* 0xc3e0000013197809 */ /* 0x000fe20007810000 */
[----:B-1----:R-:W-:Y:S01]  /*4ff0*/  IMAD.U32 R15, R18, 0x10000, RZ ;  /* 0x00010000120f7824 */ /* 0x002fe200078e00ff */
        /* <DEDUP_REMOVED lines=26> */
.L_x_887:
[----:B------:R-:W-:Y:S05]  /*51a0*/  BSYNC B0 ;  /* 0x0000000000007941 */ /* 0x000fea0003800000 */
.L_x_886:
        /* <DEDUP_REMOVED lines=12> */
.L_x_889:
[----:B------:R-:W-:Y:S05]  /*5270*/  BSYNC B0 ;  /* 0x0000000000007941 */ /* 0x000fea0003800000 */
.L_x_888:
        /* <DEDUP_REMOVED lines=12> */
[----:B------:R-:W-:Y:S02]  /*5340*/  @P0 SHF.R.U32.HI R15, RZ, 0x14, R15 ;  /* 0x00000014ff0f0819 */ /* 0x000fe4000001160f */
[----:B------:R-:W-:-:S07]  /*5350*/  @!P0 IADD3 R15, R16, -0x46800000, RZ ;  /* 0xb9800000100f8810 */ /* 0x000fce0007ffe0ff */
.L_x_891:
[----:B------:R-:W-:Y:S05]  /*5360*/  BSYNC B0 ;  /* 0x0000000000007941 */ /* 0x000fea0003800000 */
.L_x_890:
        /* <DEDUP_REMOVED lines=12> */
.L_x_893:
[----:B------:R-:W-:Y:S05]  /*5430*/  BSYNC B0 ;  /* 0x0000000000007941 */ /* 0x000fea0003800000 */
.L_x_892:
[----:B------:R-:W-:Y:S01]  /*5440*/  PRMT R19, R19, 0x7054, R16 ;  /* 0x0000705413137816 */ /* 0x000fe20000000010 */
[C---:B------:R-:W-:Y:S01]  /*5450*/  IMAD.IADD R15, R5.reuse, 0x1, R22 ;  /* 0x00000001050f7824 */ /* 0x040fe200078e0216 */
[C---:B------:R-:W-:Y:S02]  /*5460*/  LEA R16, P0, R5.reuse, UR6, 0x2 ;  /* 0x0000000605107c11 */ /* 0x040fe4000f8010ff */
[----:B------:R-:W-:Y:S02]  /*5470*/  LOP3.LUT R14, R14, R17, RZ, 0xfc, !PT ;  /* 0x000000110e0e7212 */ /* 0x000fe400078efcff */
[----:B------:R-:W-:Y:S02]  /*5480*/  LEA.HI.X R17, R5, UR11, RZ, 0x2, P0 ;  /* 0x0000000b05117c11 */ /* 0x000fe400080f14ff */
[----:B------:R-:W-:Y:S02]  /*5490*/  ISETP.GE.U32.AND P0, PT, R15, R4, PT ;  /* 0x000000040f00720c */ /* 0x000fe40003f06070 */
[----:B------:R-:W-:-:S05]  /*54a0*/  PRMT R19, R14, 0x654, R19 ;  /* 0x000006540e137816 */ /* 0x000fca0000000013 */
[----:B------:R0:W-:Y:S06]  /*54b0*/  STG.E desc[UR12][R16.64], R19 ;  /* 0x0000001310007986 */ /* 0x0001ec000c10190c */
[----:B------:R-:W-:Y:S05]  /*54c0*/  @P0 EXIT ;  /* 0x000000000000094d */ /* 0x000fea0003800000 */
[----:B0-----:R-:W-:Y:S01]  /*54d0*/  IMAD.WIDE.U32 R16, R15, 0x8, R6 ;  /* 0x000000080f107825 */ /* 0x001fe200078e0006 */
[----:B------:R-:W-:-:S05]  /*54e0*/  SHF.R.U32.HI R5, RZ, 0x4, R15 ;  /* 0x00000004ff057819 */ /* 0x000fca000001160f */
[----:B------:R-:W2:Y:S01]  /*54f0*/  LDG.E.64.CONSTANT R16, desc[UR12][R16.64] ;  /* 0x0000000c10107981 */ /* 0x000ea2000c1e9b00 */
[----:B------:R-:W-:Y:S01]  /*5500*/  LOP3.LUT R5, R5, 0x3ffffff, RZ, 0xc0, !PT ;  /* 0x03ffffff05057812 */ /* 0x000fe200078ec0ff */
[----:B------:R-:W-:-:S04]  /*5510*/  IMAD.WIDE.U32 R10, R15, 0x8, R10 ;  /* 0x000000080f0a7825 */ /* 0x000fc800078e000a */
[----:B------:R-:W-:-:S04]  /*5520*/  IMAD.WIDE.U32 R8, R5, R13, R8 ;  /* 0x0000000d05087225 */ /* 0x000fc800078e0008 */
[----:B------:R-:W-:Y:S01]  /*5530*/  IMAD R5, R12, R5, RZ ;  /* 0x000000050c057224 */ /* 0x000fe200078e02ff */
[----:B------:R-:W-:-:S03]  /*5540*/  LEA R12, P0, R8, R2, 0x2 ;  /* 0x00000002080c7211 */ /* 0x000fc600078010ff */
[----:B------:R-:W-:-:S05]  /*5550*/  IMAD.IADD R5, R9, 0x1, R5 ;  /* 0x0000000109057824 */ /* 0x000fca00078e0205 */
[----:B------:R-:W-:Y:S02]  /*5560*/  LEA.HI.X R13, R8, R3, R5, 0x2, P0 ;  /* 0x00000003080d7211 */ /* 0x000fe400000f1405 */
[----:B------:R0:W3:Y:S04]  /*5570*/  LDG.E.64.CONSTANT R2, desc[UR12][R10.64] ;  /* 0x0000000c0a027981 */ /* 0x0000e8000c1e9b00 */
[----:B------:R-:W4:Y:S01]  /*5580*/  LDG.E R12, desc[UR12][R12.64] ;  /* 0x0000000c0c0c7981 */ /* 0x000f22000c1e1900 */
[----:B------:R-:W-:Y:S01]  /*5590*/  BSSY B0, `(.L_x_894) ;  /* 0x0000047000007945 */ /* 0x000fe20003800000 */
[----:B--2---:R-:W-:Y:S01]  /*55a0*/  IMAD.U32 R5, R16, 0x10000, RZ ;  /* 0x0001000010057824 */ /* 0x004fe200078e00ff */
[C---:B------:R-:W-:Y:S01]  /*55b0*/  PRMT R8, R17.reuse, 0x7632, R8 ;  /* 0x0000763211087816 */ /* 0x040fe20000000008 */
[----:B------:R-:W-:-:S02]  /*55c0*/  IMAD.U32 R19, R17, 0x10000, RZ ;  /* 0x0001000011137824 */ /* 0x000fc400078e00ff */
[----:B------:R-:W-:Y:S01]  /*55d0*/  FMUL.FTZ R9, R0, R5 ;  /* 0x0000000500097220 */ /* 0x000fe20000410000 */
[----:B------:R-:W-:Y:S01]  /*55e0*/  PRMT R5, R16, 0x7632, R5 ;  /* 0x0000763210057816 */ /* 0x000fe20000000005 */
[----:B------:R-:W-:Y:S01]  /*55f0*/  FMUL.FTZ R14, R0, R19 ;  /* 0x00000013000e7220 */ /* 0x000fe20000410000 */
[----:B0-----:R-:W-:-:S03]  /*5600*/  IMAD.U32 R11, R8, 0x10000, RZ ;  /* 0x00010000080b7824 */ /* 0x001fc600078e00ff */
[----:B------:R-:W0:Y:S01]  /*5610*/  F2F.BF16.F32 R9, R9 ;  /* 0x0000000900097304 */ /* 0x000e220000202000 */
[----:B------:R-:W-:Y:S02]  /*5620*/  IMAD.U32 R5, R5, 0x10000, RZ ;  /* 0x0001000005057824 */ /* 0x000fe400078e00ff */
[C---:B------:R-:W-:Y:S02]  /*5630*/  FMUL.FTZ R10, R0.reuse, R11 ;  /* 0x0000000b000a7220 */ /* 0x040fe40000410000 */
[----:B------:R-:W-:-:S03]  /*5640*/  FMUL.FTZ R5, R0, R5 ;  /* 0x0000000500057220 */ /* 0x000fc60000410000 */
[----:B------:R-:W1:Y:S01]  /*5650*/  F2F.BF16.F32 R14, R14 ;  /* 0x0000000e000e7304 */ /* 0x000e620000202000 */
[C---:B---3--:R-:W-:Y:S01]  /*5660*/  IMAD.U32 R8, R2.reuse, 0x10000, RZ ;  /* 0x0001000002087824 */ /* 0x048fe200078e00ff */
[----:B------:R-:W-:Y:S01]  /*5670*/  PRMT R2, R2, 0x7632, R2 ;  /* 0x0000763202027816 */ /* 0x000fe20000000002 */
[----:B0-----:R-:W-:-:S05]  /*5680*/  IMAD.U32 R9, R9, 0x10000, RZ ;  /* 0x0001000009097824 */ /* 0x001fca00078e00ff */
[----:B------:R-:W0:Y:S01]  /*5690*/  F2F.BF16.F32 R10, R10 ;  /* 0x0000000a000a7304 */ /* 0x000e220000202000 */
[----:B------:R-:W-:Y:S01]  /*56a0*/  SHF.L.U32 R2, R2, 0x10, RZ ;  /* 0x0000001002027819 */ /* 0x000fe200000006ff */
[----:B------:R-:W-:Y:S01]  /*56b0*/  FMUL.FTZ R8, R9, R8 ;  /* 0x0000000809087220 */ /* 0x000fe20000410000 */
[C---:B------:R-:W-:Y:S01]  /*56c0*/  IMAD.U32 R9, R3.reuse, 0x10000, RZ ;  /* 0x0001000003097824 */ /* 0x040fe200078e00ff */
[----:B------:R-:W-:Y:S01]  /*56d0*/  PRMT R3, R3, 0x7632, R3 ;  /* 0x0000763203037816 */ /* 0x000fe20000000003 */
[----:B-1----:R-:W-:-:S03]  /*56e0*/  IMAD.U32 R14, R14, 0x10000, RZ ;  /* 0x000100000e0e7824 */ /* 0x002fc600078e00ff */
[----:B------:R-:W1:Y:S01]  /*56f0*/  F2F.BF16.F32 R5, R5 ;  /* 0x0000000500057304 */ /* 0x000e620000202000 */
[----:B------:R-:W-:Y:S02]  /*5700*/  IMAD.U32 R3, R3, 0x10000, RZ ;  /* 0x0001000003037824 */ /* 0x000fe400078e00ff */
[----:B------:R-:W-:Y:S01]  /*5710*/  FMUL.FTZ R9, R14, R9 ;  /* 0x000000090e097220 */ /* 0x000fe20000410000 */
[----:B0-----:R-:W-:-:S04]  /*5720*/  IMAD.U32 R10, R10, 0x10000, RZ ;  /* 0x000100000a0a7824 */ /* 0x001fc800078e00ff */
[----:B------:R-:W0:Y:S01]  /*5730*/  F2F.BF16.F32 R8, R8 ;  /* 0x0000000800087304 */ /* 0x000e220000202000 */
[----:B------:R-:W-:Y:S01]  /*5740*/  FMUL.FTZ R10, R10, R3 ;  /* 0x000000030a0a7220 */ /* 0x000fe20000410000 */
[----:B-1----:R-:W-:-:S06]  /*5750*/  IMAD.U32 R5, R5, 0x10000, RZ ;  /* 0x0001000005057824 */ /* 0x002fcc00078e00ff */
[----:B----4-:R-:W1:Y:S01]  /*5760*/  MUFU.RCP R12, R12 ;  /* 0x0000000c000c7308 */ /* 0x010e620000001000 */
[----:B------:R-:W-:Y:S01]  /*5770*/  FMUL.FTZ R2, R5, R2 ;  /* 0x0000000205027220 */ /* 0x000fe20000410000 */
[----:B0-----:R-:W-:-:S06]  /*5780*/  IMAD.U32 R8, R8, 0x10000, RZ ;  /* 0x0001000008087824 */ /* 0x001fcc00078e00ff */
[----:B------:R-:W0:Y:S08]  /*5790*/  F2F.BF16.F32 R9, R9 ;  /* 0x0000000900097304 */ /* 0x000e300000202000 */
[----:B------:R-:W2:Y:S01]  /*57a0*/  F2F.BF16.F32 R10, R10 ;  /* 0x0000000a000a7304 */ /* 0x000ea20000202000 */
[----:B-1----:R-:W-:-:S05]  /*57b0*/  FMUL.FTZ R8, R8, R12 ;  /* 0x0000000c08087220 */ /* 0x002fca0000410000 */
[----:B------:R-:W-:Y:S01]  /*57c0*/  FMNMX.FTZ R8, R8, 448, PT ;  /* 0x43e0000008087809 */ /* 0x000fe20003810000 */
[----:B0-----:R-:W-:Y:S01]  /*57d0*/  IMAD.U32 R5, R9, 0x10000, RZ ;  /* 0x0001000009057824 */ /* 0x001fe200078e00ff */
[----:B------:R-:W0:Y:S03]  /*57e0*/  F2F.BF16.F32 R2, R2 ;  /* 0x0000000200027304 */ /* 0x000e260000202000 */
[----:B------:R-:W-:Y:S01]  /*57f0*/  FMUL.FTZ R5, R5, R12 ;  /* 0x0000000c05057220 */ /* 0x000fe20000410000 */
[----:B--2---:R-:W-:-:S04]  /*5800*/  IMAD.U32 R11, R10, 0x10000, RZ ;  /* 0x000100000a0b7824 */ /* 0x004fc800078e00ff */
[----:B------:R-:W-:Y:S02]  /*5810*/  FMNMX.FTZ R5, R5, 448, PT ;  /* 0x43e0000005057809 */ /* 0x000fe40003810000 */
[----:B------:R-:W-:Y:S01]  /*5820*/  FMNMX.FTZ R10, R8, -448, !PT ;  /* 0xc3e00000080a7809 */ /* 0x000fe20007810000 */
[-C--:B------:R-:W-:Y:S01]  /*5830*/  FMUL.FTZ R11, R11, R12.reuse ;  /* 0x0000000c0b0b7220 */ /* 0x080fe20000410000 */
[----:B------:R-:W-:Y:S02]  /*5840*/  FMNMX.FTZ R17, R5, -448, !PT ;  /* 0xc3e0000005117809 */ /* 0x000fe40007810000 */
[----:B------:R-:W-:Y:S01]  /*5850*/  LOP3.LUT R5, R10, 0x7fffffff, RZ, 0xc0, !PT ;  /* 0x7fffffff0a057812 */ /* 0x000fe200078ec0ff */
[----:B0-----:R-:W-:Y:S01]  /*5860*/  IMAD.U32 R3, R2, 0x10000, RZ ;  /* 0x0001000002037824 */ /* 0x001fe200078e00ff */
[----:B------:R-:W-:Y:S01]  /*5870*/  FMNMX.FTZ R11, R11, 448, PT ;  /* 0x43e000000b0b7809 */ /* 0x000fe20003810000 */
[----:B------:R-:W-:Y:S01]  /*5880*/  IMAD.MOV.U32 R2, RZ, RZ, 0x7f ;  /* 0x0000007fff027424 */ /* 0x000fe200078e00ff */
[----:B------:R-:W-:Y:S01]  /*5890*/  ISETP.GT.U32.AND P2, PT, R5, 0x43efffff, PT ;  /* 0x43efffff0500780c */ /* 0x000fe20003f44070 */
[----:B------:R-:W-:Y:S01]  /*58a0*/  FMUL.FTZ R3, R3, R12 ;  /* 0x0000000c03037220 */ /* 0x000fe20000410000 */
[----:B------:R-:W-:-:S02]  /*58b0*/  FMNMX.FTZ R19, R11, -448, !PT ;  /* 0xc3e000000b137809 */ /* 0x000fc40007810000 */
[----:B------:R-:W-:Y:S02]  /*58c0*/  LOP3.LUT R12, R17, 0x7fffffff, RZ, 0xc0, !PT ;  /* 0x7fffffff110c7812 */ /* 0x000fe400078ec0ff */
[----:B------:R-:W-:Y:S02]  /*58d0*/  FMNMX.FTZ R3, R3, 448, PT ;  /* 0x43e0000003037809 */ /* 0x000fe40003810000 */
[----:B------:R-:W-:Y:S02]  /*58e0*/  LOP3.LUT R14, R19, 0x7fffffff, RZ, 0xc0, !PT ;  /* 0x7fffffff130e7812 */ /* 0x000fe400078ec0ff */
[----:B------:R-:W-:Y:S02]  /*58f0*/  FMNMX.FTZ R13, R3, -448, !PT ;  /* 0xc3e00000030d7809 */ /* 0x000fe40007810000 */
        /* <DEDUP_REMOVED lines=16> */
.L_x_895:
[----:B------:R-:W-:Y:S05]  /*5a00*/  BSYNC B0 ;  /* 0x0000000000007941 */ /* 0x000fea0003800000 */
.L_x_894:
        /* <DEDUP_REMOVED lines=12> */
.L_x_897:
[----:B------:R-:W-:Y:S05]  /*5ad0*/  BSYNC B0 ;  /* 0x0000000000007941 */ /* 0x000fea0003800000 */
.L_x_896:
[----:B------:R-:W-:Y:S01]  /*5ae0*/  LOP3.LUT R9, R2, R9, RZ, 0xfc, !PT ;  /* 0x0000000902097212 */ /* 0x000fe200078efcff */
[----:B------:R-:W-:Y:S01]  /*5af0*/  BSSY B0, `(.L_x_898) ;  /* 0x000000b000007945 */ /* 0x000fe20003800000 */
[----:B------:R-:W-:Y:S01]  /*5b00*/  HFMA2.MMA R2, -RZ, RZ, 0, 7.569789886474609375e-06 ;  /* 0x0000007fff027435 */ /* 0x000fe200000001ff */
[----:B------:R-:W-:Y:S02]  /*5b10*/  SHF.R.U32.HI R5, RZ, 0x18, R5 ;  /* 0x00000018ff057819 */ /* 0x000fe40000011605 */
        /* <DEDUP_REMOVED lines=8> */
.L_x_899:
[----:B------:R-:W-:Y:S05]  /*5ba0*/  BSYNC B0 ;  /* 0x0000000000007941 */ /* 0x000fea0003800000 */
.L_x_898:
[----:B------:R-:W-:Y:S01]  /*5bb0*/  BSSY B0, `(.L_x_900) ;  /* 0x000000b000007945 */ /* 0x000fe20003800000 */
[----:B------:R-:W-:Y:S01]  /*5bc0*/  LOP3.LUT R10, R2, R5, RZ, 0xfc, !PT ;  /* 0x00000005020a7212 */ /* 0x000fe200078efcff */
[----:B------:R-:W-:Y:S02]  /*5bd0*/  IMAD.MOV.U32 R3, RZ, RZ, 0x7f ;  /* 0x0000007fff037424 */ /* 0x000fe400078e00ff */
        /* <DEDUP_REMOVED lines=8> */
.L_x_901:
[----:B------:R-:W-:Y:S05]  /*5c60*/  BSYNC B0 ;  /* 0x0000000000007941 */ /* 0x000fea0003800000 */
.L_x_900:
[----:B------:R-:W-:Y:S02]  /*5c70*/  LOP3.LUT R2, R19, 0x80000000, RZ, 0xc0, !PT ;  /* 0x8000000013027812 */ /* 0x000fe400078ec0ff */
[----:B------:R-:W-:Y:S02]  /*5c80*/  PRMT R5, R9, 0x7604, R8 ;  /* 0x0000760409057816 */ /* 0x000fe40000000008 */
[----:B------:R-:W-:Y:S02]  /*5c90*/  SHF.R.U32.HI R8, RZ, 0x18, R2 ;  /* 0x00000018ff087819 */ /* 0x000fe40000011602 */
[----:B------:R-:W-:Y:S02]  /*5ca0*/  LEA R2, P0, R15, UR6, 0x2 ;  /* 0x000000060f027c11 */ /* 0x000fe4000f8010ff */
[----:B------:R-:W-:Y:S02]  /*5cb0*/  PRMT R5, R10, 0x7054, R5 ;  /* 0x000070540a057816 */ /* 0x000fe40000000005 */
[----:B------:R-:W-:-:S02]  /*5cc0*/  LOP3.LUT R8, R3, R8, RZ, 0xfc, !PT ;  /* 0x0000000803087212 */ /* 0x000fc400078efcff */
[C---:B------:R-:W-:Y:S02]  /*5cd0*/  LEA.HI.X R3, R15.reuse, UR11, RZ, 0x2, P0 ;  /* 0x0000000b0f037c11 */ /* 0x040fe400080f14ff */
[----:B------:R-:W-:Y:S01]  /*5ce0*/  PRMT R9, R8, 0x654, R5 ;  /* 0x0000065408097816 */ /* 0x000fe20000000005 */
[----:B------:R-:W-:-:S04]  /*5cf0*/  IMAD.IADD R5, R15, 0x1, R22 ;  /* 0x000000010f057824 */ /* 0x000fc800078e0216 */
[----:B------:R1:W-:Y:S01]  /*5d00*/  STG.E desc[UR12][R2.64], R9 ;  /* 0x0000000902007986 */ /* 0x0003e2000c10190c */
[----:B------:R-:W-:-:S13]  /*5d10*/  ISETP.GE.U32.AND P0, PT, R5, R4, PT ;  /* 0x000000040500720c */ /* 0x000fda0003f06070 */
[----:B-1----:R-:W-:Y:S05]  /*5d20*/  @!P0 BRA `(.L_x_902) ;  /* 0xffffffdc00108947 */ /* 0x002fea000383ffff */
[----:B------:R-:W-:Y:S05]  /*5d30*/  EXIT ;  /* 0x000000000000794d */ /* 0x000fea0003800000 */
        .weak           $__internal_4_$__cuda_sm20_div_s64
        .type           $__internal_4_$__cuda_sm20_div_s64,@function
        .size           $__internal_4_$__cuda_sm20_div_s64,($__internal_5_$__cuda_sm20_rem_s64 - $__internal_4_$__cuda_sm20_div_s64)
$__internal_4_$__cuda_sm20_div_s64:
        /* <DEDUP_REMOVED lines=20> */
[----:B------:R-:W-:-:S04]  /*5e80*/  IMAD.HI.U32 R18, P1, R17, R21, R18 ;  /* 0x0000001511127227 */ /* 0x000fc80007820012 */
[----:B------:R-:W-:Y:S01]  /*5e90*/  IMAD.X R15, R15, 0x1, R17, P0 ;  /* 0x000000010f0f7824 */ /* 0x000fe200000e0611 */
        /* <DEDUP_REMOVED lines=34> */
[----:B------:R-:W-:-:S04]  /*60c0*/  IMAD R17, R13, R10, R17 ;  /* 0x0000000a0d117224 */ /* 0x000fc800078e0211 */
[----:B------:R-:W-:Y:S01]  /*60d0*/  IMAD.X R17, R18, 0x1, ~R17, P1 ;  /* 0x0000000112117824 */ /* 0x000fe200008e0e11 */
[----:B------:R-:W-:Y:S01]  /*60e0*/  IADD3 R19, P1, R33, -R10, RZ ;  /* 0x8000000a21137210 */ /* 0x000fe20007f3e0ff */
[----:B------:R-:W-:-:S03]  /*60f0*/  IMAD.X R18, RZ, RZ, R13, P2 ;  /* 0x000000ffff127224 */ /* 0x000fc600010e060d */
[C---:B------:R-:W-:Y:S01]  /*6100*/  ISETP.GE.U32.AND.EX P0, PT, R17.reuse, R11, PT, P0 ;  /* 0x0000000b1100720c */ /* 0x040fe20003f06100 */
[----:B------:R-:W-:-:S03]  /*6110*/  IMAD.X R21, R17, 0x1, ~R11, P1 ;  /* 0x0000000111157824 */ /* 0x000fc600008e0e0b */
[----:B------:R-:W-:Y:S02]  /*6120*/  SEL R19, R19, R33, P0 ;  /* 0x0000002113137207 */ /* 0x000fe40000000000 */
[----:B------:R-:W-:Y:S02]  /*6130*/  SEL R21, R21, R17, P0 ;  /* 0x0000001115157207 */ /* 0x000fe40000000000 */
[----:B------:R-:W-:Y:S02]  /*6140*/  SEL R17, R16, R15, P0 ;  /* 0x0000000f10117207 */ /* 0x000fe40000000000 */
[----:B------:R-:W-:Y:S02]  /*6150*/  ISETP.GE.U32.AND P1, PT, R19, R10, PT ;  /* 0x0000000a1300720c */ /* 0x000fe40003f26070 */
[----:B------:R-:W-:Y:S01]  /*6160*/  SEL R16, R18, R13, P0 ;  /* 0x0000000d12107207 */ /* 0x000fe20000000000 */
[----:B------:R-:W-:Y:S01]  /*6170*/  IMAD.MOV.U32 R13, RZ, RZ, 0x0 ;  /* 0x00000000ff0d7424 */ /* 0x000fe200078e00ff */
        /* <DEDUP_REMOVED lines=10> */
[----:B------:R-:W-:-:S04]  /*6220*/  ISETP.NE.AND.EX P0, PT, R9, RZ, PT, P0 ;  /* 0x000000ff0900720c */ /* 0x000fc80003f05300 */
[----:B------:R-:W-:Y:S02]  /*6230*/  SEL R15, R16, R15, !P1 ;  /* 0x0000000f100f7207 */ /* 0x000fe40004800000 */
[----:B------:R-:W-:Y:S02]  /*6240*/  SEL R14, R14, 0xffffffff, P0 ;  /* 0xffffffff0e0e7807 */ /* 0x000fe40000000000 */
[----:B------:R-:W-:Y:S01]  /*6250*/  SEL R15, R15, 0xffffffff, P0 ;  /* 0xffffffff0f0f7807 */ /* 0x000fe20000000000 */
[----:B------:R-:W-:Y:S06]  /*6260*/  RET.REL.NODEC R12 `(_ZN4vllm31rms_norm_per_block_quant_kernelIN3c108BFloat16ENS1_13Float8_e4m3fnELb0ELb1ELi64EEEvPT0_PfPKT_S9_PKffiiPS7_l) ;  /* 0xffffff9c0c647950 */ /* 0x000fec0003c3ffff */
        .weak           $__internal_5_$__cuda_sm20_rem_s64
        .type           $__internal_5_$__cuda_sm20_rem_s64,@function
        .size           $__internal_5_$__cuda_sm20_rem_s64,(.L_x_3302 - $__internal_5_$__cuda_sm20_rem_s64)
$__internal_5_$__cuda_sm20_rem_s64:
[----:B------:R-:W-:Y:S01]  /*6270*/  UIADD3 UR8, UP1, URZ, -UR16, URZ ;  /* 0x800000103f087290 */ /* 0x000fe2000ff3e03f */
[----:B------:R-:W-:Y:S01]  /*6280*/  IADD3 R20, P4, RZ, -R9, RZ ;  /* 0x80000009ff147210 */ /* 0x000fe20007f9e0ff */
        /* <DEDUP_REMOVED lines=9> */
[C---:B------:R-:W-:Y:S01]  /*6320*/  IMAD R23, R24.reuse, UR9, R27 ;  /* 0x0000000918177c24 */ /* 0x040fe2000f8e021b */
[----:B------:R-:W-:Y:S02]  /*6330*/  IADD3 R29, P0, RZ, -R26, RZ ;  /* 0x8000001aff1d7210 */ /* 0x000fe40007f1e0ff */
[----:B------:R-:W-:Y:S01]  /*6340*/  MOV R27, R24 ;  /* 0x00000018001b7202 */ /* 0x000fe20000000f00 */
[----:B------:R-:W-:Y:S02]  /*6350*/  IMAD R23, R25, UR8, R23 ;  /* 0x0000000819177c24 */ /* 0x000fe4000f8e0217 */
[----:B------:R-:W-:-:S04]  /*6360*/  IMAD.HI.U32 R26, R24, R29, RZ ;  /* 0x0000001d181a7227 */ /* 0x000fc800078e00ff */
[----:B------:R-:W-:-:S04]  /*6370*/  IMAD.X R23, RZ, RZ, ~R23, P0 ;  /* 0x000000ffff177224 */ /* 0x000fc800000e0e17 */
[----:B------:R-:W-:-:S04]  /*6380*/  IMAD.WIDE.U32 R26, P0, R24, R23, R26 ;  /* 0x00000017181a7225 */ /* 0x000fc8000780001a */
[C---:B------:R-:W-:Y:S02]  /*6390*/  IMAD R31, R25.reuse, R23, RZ ;  /* 0x00000017191f7224 */ /* 0x040fe400078e02ff */
[----:B------:R-:W-:-:S04]  /*63a0*/  IMAD.HI.U32 R26, P1, R25, R29, R26 ;  /* 0x0000001d191a7227 */ /* 0x000fc8000782001a */
[----:B------:R-:W-:Y:S01]  /*63b0*/  IMAD.HI.U32 R13, R25, R23, RZ ;  /* 0x00000017190d7227 */ /* 0x000fe200078e00ff */
[----:B------:R-:W-:-:S03]  /*63c0*/  IADD3 R27, P2, R31, R26, RZ ;  /* 0x0000001a1f1b7210 */ /* 0x000fc60007f5e0ff */
[----:B------:R-:W-:Y:S02]  /*63d0*/  IMAD.X R13, R13, 0x1, R25, P0 ;  /* 0x000000010d0d7824 */ /* 0x000fe400000e0619 */
[----:B------:R-:W-:-:S03]  /*63e0*/  IMAD.WIDE.U32 R24, R27, UR8, RZ ;  /* 0x000000081b187c25 */ /* 0x000fc6000f8e00ff */
[----:B------:R-:W-:Y:S01]  /*63f0*/  IADD3.X R13, RZ, RZ, R13, P2, P1 ;  /* 0x000000ffff0d7210 */ /* 0x000fe200017e240d */
[----:B------:R-:W-:Y:S01]  /*6400*/  IMAD R18, R27, UR9, R25 ;  /* 0x000000091b127c24 */ /* 0x000fe2000f8e0219 */
[----:B------:R-:W-:Y:S01]  /*6410*/  IADD3 R23, P0, RZ, -R24, RZ ;  /* 0x80000018ff177210 */ /* 0x000fe20007f1e0ff */
[----:B------:R-:W-:Y:S01]  /*6420*/  IMAD.X R25, RZ, RZ, ~R8, P4 ;  /* 0x000000ffff197224 */ /* 0x000fe200020e0e08 */
[----:B------:R-:W-:Y:S01]  /*6430*/  ISETP.GE.AND P1, PT, R8, RZ, PT ;  /* 0x000000ff0800720c */ /* 0x000fe20003f26270 */
[----:B------:R-:W-:Y:S02]  /*6440*/  IMAD R18, R13, UR8, R18 ;  /* 0x000000080d127c24 */ /* 0x000fe4000f8e0212 */
[----:B------:R-:W-:Y:S01]  /*6450*/  IMAD.HI.U32 R26, R27, R23, RZ ;  /* 0x000000171b1a7227 */ /* 0x000fe200078e00ff */
[----:B------:R-:W-:-:S03]  /*6460*/  SEL R20, R20, R9, !P1 ;  /* 0x0000000914147207 */ /* 0x000fc60004800000 */
[----:B------:R-:W-:-:S04]  /*6470*/  IMAD.X R18, RZ, RZ, ~R18, P0 ;  /* 0x000000ffff127224 */ /* 0x000fc800000e0e12 */
[----:B------:R-:W-:-:S04]  /*6480*/  IMAD.WIDE.U32 R26, P0, R27, R18, R26 ;  /* 0x000000121b1a7225 */ /* 0x000fc8000780001a */
[C---:B------:R-:W-:Y:S02]  /*6490*/  IMAD R24, R13.reuse, R18, RZ ;  /* 0x000000120d187224 */ /* 0x040fe400078e02ff */
[----:B------:R-:W-:Y:S01]  /*64a0*/  IMAD.HI.U32 R23, P2, R13, R23, R26 ;  /* 0x000000170d177227 */ /* 0x000fe2000784001a */
[----:B------:R-:W-:-:S03]  /*64b0*/  SEL R26, R25, R8, !P1 ;  /* 0x00000008191a7207 */ /* 0x000fc60004800000 */
[----:B------:R-:W-:Y:S01]  /*64c0*/  IMAD.HI.U32 R18, R13, R18, RZ ;  /* 0x000000120d127227 */ /* 0x000fe200078e00ff */
[----:B------:R-:W-:-:S03]  /*64d0*/  IADD3 R23, P3, R24, R23, RZ ;  /* 0x0000001718177210 */ /* 0x000fc60007f7e0ff */
[----:B------:R-:W-:Y:S02]  /*64e0*/  IMAD.X R13, R18, 0x1, R13, P0 ;  /* 0x00000001120d7824 */ /* 0x000fe400000e060d */
[----:B------:R-:W-:-:S03]  /*64f0*/  IMAD.HI.U32 R24, R23, R20, RZ ;  /* 0x0000001417187227 */ /* 0x000fc600078e00ff */
[----:B------:R-:W-:Y:S01]  /*6500*/  IADD3.X R13, RZ, RZ, R13, P3, P2 ;  /* 0x000000ffff0d7210 */ /* 0x000fe20001fe440d */
[----:B------:R-:W-:Y:S02]  /*6510*/  IMAD.MOV.U32 R25, RZ, RZ, RZ ;  /* 0x000000ffff197224 */ /* 0x000fe400078e00ff */
[----:B------:R-:W-:-:S04]  /*6520*/  IMAD.WIDE.U32 R24, R23, R26, R24 ;  /* 0x0000001a17187225 */ /* 0x000fc800078e0018 */
[C---:B------:R-:W-:Y:S02]  /*6530*/  IMAD R18, R13.reuse, R26, RZ ;  /* 0x0000001a0d127224 */ /* 0x040fe400078e02ff */
[----:B------:R-:W-:-:S04]  /*6540*/  IMAD.HI.U32 R23, P0, R13, R20, R24 ;  /* 0x000000140d177227 */ /* 0x000fc80007800018 */
[----:B------:R-:W-:Y:S01]  /*6550*/  IMAD.HI.U32 R13, R13, R26, RZ ;  /* 0x0000001a0d0d7227 */ /* 0x000fe200078e00ff */
[----:B------:R-:W-:-:S03]  /*6560*/  IADD3 R23, P2, R18, R23, RZ ;  /* 0x0000001712177210 */ /* 0x000fc60007f5e0ff */
[----:B------:R-:W-:Y:S02]  /*6570*/  IMAD.X R13, RZ, RZ, R13, P0 ;  /* 0x000000ffff0d7224 */ /* 0x000fe400000e060d */
        /* <DEDUP_REMOVED lines=20> */
[----:B------:R-:W-:Y:S01]  /*66c0*/  SEL R18, R13, R18, !P1 ;  /* 0x000000120d127207 */ /* 0x000fe20004800000 */
[----:B------:R-:W-:Y:S01]  /*66d0*/  IMAD.X R20, RZ, RZ, ~R23, P2 ;  /* 0x000000ffff147224 */ /* 0x000fe200010e0e17 */
[----:B------:R-:W-:Y:S01]  /*66e0*/  ISETP.NE.AND.EX P0, PT, RZ, UR17, PT, P0 ;  /* 0x00000011ff007c0c */ /* 0x000fe2000bf05300 */
[----:B------:R-:W-:-:S03]  /*66f0*/  IMAD.MOV.U32 R13, RZ, RZ, 0x0 ;  /* 0x00000000ff0d7424 */ /* 0x000fc600078e00ff */
[----:B------:R-:W-:Y:S02]  /*6700*/  SEL R23, R20, R23, !P1 ;  /* 0x0000001714177207 */ /* 0x000fe40004800000 */
[----:B------:R-:W-:Y:S02]  /*6710*/  SEL R18, R18, 0xffffffff, P0 ;  /* 0xffffffff12127807 */ /* 0x000fe40000000000 */
[----:B------:R-:W-:Y:S01]  /*6720*/  SEL R23, R23, 0xffffffff, P0 ;  /* 0xffffffff17177807 */ /* 0x000fe20000000000 */
[----:B------:R-:W-:Y:S06]  /*6730*/  RET.REL.NODEC R12 `(_ZN4vllm31rms_norm_per_block_quant_kernelIN3c108BFloat16ENS1_13Float8_e4m3fnELb0ELb1ELi64EEEvPT0_PfPKT_S9_PKffiiPS7_l) ;  /* 0xffffff980c307950 */ /* 0x000fec0003c3ffff */
.L_x_903:
        /* <DEDUP_REMOVED lines=12> */
.L_x_3302:


//--------------------- .text._ZN4vllm31rms_norm_per_block_quant_kernelIN3c108BFloat16EaLb1ELb0ELi64EEEvPT0_PfPKT_S8_PKffiiPS6_l --------------------------
	.section	.text._ZN4vllm31rms_norm_per_block_quant_kernelIN3c108BFloat16EaLb1ELb0ELi64EEEvPT0_PfPKT_S8_PKffiiPS6_l,"ax",@progbits
	.align	128
        .global         _ZN4vllm31rms_norm_per_block_quant_kernelIN3c108BFloat16EaLb1ELb0ELi64EEEvPT0_PfPKT_S8_PKffiiPS6_l
        .type           _ZN4vllm31rms_norm_per_block_quant_kernelIN3c108BFloat16EaLb1ELb0ELi64EEEvPT0_PfPKT_S8_PKffiiPS6_l,@function
        .size           _ZN4vllm31rms_norm_per_block_quant_kernelIN3c108BFloat16EaLb1ELb0ELi64EEEvPT0_PfPKT_S8_PKffiiPS6_l,(.L_x_3303 - _ZN4vllm31rms_norm_per_block_quant_kernelIN3c108BFloat16EaLb1ELb0ELi64EEEvPT0_PfPKT_S8_PKffiiPS6_l)
        .other          _ZN4vllm31rms_norm_per_block_quant_kernelIN3c108BFloat16EaLb1ELb0ELi64EEEvPT0_PfPKT_S8_PKffiiPS6_l,@"STO_CUDA_ENTRY STV_DEFAULT"
_ZN4vllm31rms_norm_per_block_quant_kernelIN3c108BFloat16EaLb1ELb0ELi64EEEvPT0_PfPKT_S8_PKffiiPS6_l:
.text._ZN4vllm31rms_norm_per_block_quant_kernelIN3c108BFloat16EaLb1ELb0ELi64EEEvPT0_PfPKT_S8_PKffiiPS6_l:
[----:B------:R-:W-:Y:S01]  /*0000*/  LDC R1, c[0x0][0x28] ;  /* 0x00000a00ff017b82 */ /* 0x000fe20000000800 */
[----:B------:R-:W0:Y:S07]  /*0010*/  S2R R0, SR_TID.X ;  /* 0x0000000000007919 */ /* 0x000e2e0000002100 */
[----:B------:R-:W1:Y:S01]  /*0020*/  S2UR UR4, SR_CTAID.X ;  /* 0x00000000000479c3 */ /* 0x000e620000002500 */
[----:B------:R-:W-:Y:S01]  /*0030*/  ULDC UR10, c[0x0][0x23c] ;  /* 0x00008f00000a7ab9 */ /* 0x000fe20000000800 */
[----:B------:R-:W-:Y:S01]  /*0040*/  ULDC UR8, c[0x0][0x240] ;  /* 0x0000900000087ab9 */ /* 0x000fe20000000800 */
[----:B------:R-:W-:Y:S01]  /*0050*/  USHF.R.S32.HI UR11, URZ, 0x1f, UR10 ;  /* 0x0000001f3f0b7899 */ /* 0x000fe2000801140a */
[----:B------:R-:W-:Y:S01]  /*0060*/  BSSY B0, `(.L_x_904) ;  /* 0x0000089000007945 */ /* 0x000fe20003800000 */
[----:B------:R-:W-:Y:S01]  /*0070*/  USHF.R.S32.HI UR5, URZ, 0x1f, UR8 ;  /* 0x0000001f3f057899 */ /* 0x000fe20008011408 */
[----:B------:R-:W-:Y:S01]  /*0080*/  IMAD.MOV.U32 R3, RZ, RZ, RZ ;  /* 0x000000ffff037224 */ /* 0x000fe200078e00ff */
[----:B------:R-:W-:Y:S01]  /*0090*/  ULDC.64 UR14, c[0x0][0x248] ;  /* 0x00009200000e7ab9 */ /* 0x000fe20000000a00 */
[----:B------:R-:W-:Y:S01]  /*00a0*/  ULDC.64 UR12, c[0x0][0x220] ;  /* 0x00008800000c7ab9 */ /* 0x000fe20000000a00 */
[----:B-1----:R-:W-:-:S02]  /*00b0*/  UIMAD.WIDE.U32 UR16, UR4, UR10, URZ ;  /* 0x0000000a041072a5 */ /* 0x002fc4000f8e003f */
[----:B------:R-:W-:Y:S02]  /*00c0*/  USHF.R.S32.HI UR10, URZ, 0x2, UR10 ;  /* 0x000000023f0a7899 */ /* 0x000fe4000801140a */
[----:B------:R-:W-:Y:S02]  /*00d0*/  UIMAD UR7, UR11, UR4, URZ ;  /* 0x000000040b0772a4 */ /* 0x000fe4000f8e023f */
[----:B------:R-:W-:Y:S02]  /*00e0*/  UIMAD.WIDE.U32 UR8, UR4, UR8, URZ ;  /* 0x00000008040872a5 */ /* 0x000fe4000f8e003f */
[----:B0-----:R-:W-:Y:S01]  /*00f0*/  ISETP.GE.U32.AND P0, PT, R0, UR10, PT ;  /* 0x0000000a00007c0c */ /* 0x001fe2000bf06070 */
[----:B------:R-:W-:Y:S02]  /*0100*/  UIMAD UR5, UR5, UR4, URZ ;  /* 0x00000004050572a4 */ /* 0x000fe4000f8e023f */
[----:B------:R-:W-:Y:S02]  /*0110*/  ULEA UR6, UP1, UR16, UR14, 0x1 ;  /* 0x0000000e10067291 */ /* 0x000fe4000f82083f */
[----:B------:R-:W-:-:S02]  /*0120*/  UIADD3 UR7, UR17, UR7, URZ ;  /* 0x0000000711077290 */ /* 0x000fc4000fffe03f */
[----:B------:R-:W-:Y:S02]  /*0130*/  ULEA UR4, UP0, UR8, UR12, 0x1 ;  /* 0x0000000c08047291 */ /* 0x000fe4000f80083f */
[----:B------:R-:W-:Y:S02]  /*0140*/  UIADD3 UR5, UR9, UR5, URZ ;  /* 0x0000000509057290 */ /* 0x000fe4000fffe03f */
[----:B------:R-:W-:Y:S02]  /*0150*/  ULEA.HI.X UR7, UR16, UR15, UR7, 0x1, UP1 ;  /* 0x0000000f10077291 */ /* 0x000fe400088f0c07 */
[----:B------:R-:W-:Y:S01]  /*0160*/  ULEA.HI.X UR5, UR8, UR13, UR5, 0x1, UP0 ;  /* 0x0000000d08057291 */ /* 0x000fe200080f0c05 */
[----:B------:R-:W-:Y:S01]  /*0170*/  ULDC.64 UR14, c[0x0][0x208] ;  /* 0x00008200000e7ab9 */ /* 0x000fe20000000a00 */
[----:B------:R-:W-:Y:S10]  /*0180*/  @P0 BRA `(.L_x_905) ;  /* 0x0000000400d80947 */ /* 0x000ff40003800000 */
[----:B------:R-:W0:Y:S01]  /*0190*/  LDC R2, c[0x0][RZ] ;  /* 0x00000000ff027b82 */ /* 0x000e220000000800 */
[----:B------:R-:W-:-:S07]  /*01a0*/  IMAD.MOV.U32 R9, RZ, RZ, R0 ;  /* 0x000000ffff097224 */ /* 0x000fce00078e0000 */
.L_x_906:
[----:B------:R-:W-:Y:S01]  /*01b0*/  HFMA2.MMA R4, -RZ, RZ, 0, 4.76837158203125e-07 ;  /* 0x00000008ff047435 */ /* 0x000fe200000001ff */
[----:B------:R-:W-:-:S04]  /*01c0*/  IMAD.MOV.U32 R6, RZ, RZ, 0x8 ;  /* 0x00000008ff067424 */ /* 0x000fc800078e00ff */
[----:B------:R-:W-:-:S05]  /*01d0*/  IMAD.WIDE.U32 R6, R9, R6, UR6 ;  /* 0x0000000609067e25 */ /* 0x000fca000f8e0006 */
[----:B------:R-:W-:Y:S01]  /*01e0*/  IMAD.WIDE.U32 R4, R9, R4, UR4 ;  /* 0x0000000409047e25 */ /* 0x000fe2000f8e0004 */
[----:B------:R-:W2:Y:S05]  /*01f0*/  LDG.E.64 R6, desc[UR14][R6.64] ;  /* 0x0000000e06067981 */ /* 0x000eaa000c1e1b00 */
[----:B------:R-:W3:Y:S01]  /*0200*/  LDG.E.64.CONSTANT R4, desc[UR14][R4.64] ;  /* 0x0000000e04047981 */ /* 0x000ee2000c1e9b00 */
[----:B--2---:R-:W-:Y:S01]  /*0210*/  SHF.L.U32 R13, R6, 0x10, RZ ;  /* 0x00000010060d7819 */ /* 0x004fe200000006ff */
[C---:B---3--:R-:W-:Y:S01]  /*0220*/  IMAD.U32 R10, R4.reuse, 0x10000, RZ ;  /* 0x00010000040a7824 */ /* 0x048fe200078e00ff */
[----:B------:R-:W-:Y:S02]  /*0230*/  PRMT R8, R4, 0x7632, R8 ;  /* 0x0000763204087816 */ /* 0x000fe40000000008 */
[----:B------:R-:W-:Y:S01]  /*0240*/  PRMT R12, R6, 0x7632, R12 ;  /* 0x00007632060c7816 */ /* 0x000fe2000000000c */
[----:B------:R-:W-:Y:S01]  /*0250*/  FADD.FTZ R10, R10, R13 ;  /* 0x0000000d0a0a7221 */ /* 0x000fe20000010000 */
[----:B0-----:R-:W-:-:S02]  /*0260*/  IMAD.IADD R13, R2, 0x1, R9 ;  /* 0x00000001020d7824 */ /* 0x001fc400078e0209 */
[----:B------:R-:W-:Y:S02]  /*0270*/  IMAD.U32 R11, R8, 0x10000, RZ ;  /* 0x00010000080b7824 */ /* 0x000fe400078e00ff */
[----:B------:R-:W-:Y:S01]  /*0280*/  IMAD.U32 R12, R12, 0x10000, RZ ;  /* 0x000100000c0c7824 */ /* 0x000fe200078e00ff */
[----:B------:R-:W-:Y:S02]  /*0290*/  ISETP.GE.U32.AND P0, PT, R13, UR10, PT ;  /* 0x0000000a0d007c0c */ /* 0x000fe4000bf06070 */
[C---:B------:R-:W-:Y:S02]  /*02a0*/  PRMT R8, R5.reuse, 0x7632, R8 ;  /* 0x0000763205087816 */ /* 0x040fe40000000008 */
[----:B------:R-:W-:Y:S01]  /*02b0*/  SHF.L.U32 R4, R5, 0x10, RZ ;  /* 0x0000001005047819 */ /* 0x000fe200000006ff */
[----:B------:R-:W-:Y:S01]  /*02c0*/  FADD.FTZ R11, R11, R12 ;  /* 0x0000000c0b0b7221 */ /* 0x000fe20000010000 */
[C---:B------:R-:W-:Y:S01]  /*02d0*/  PRMT R5, R7.reuse, 0x7632, R5 ;  /* 0x0000763207057816 */ /* 0x040fe20000000005 */
[----:B------:R-:W-:-:S02]  /*02e0*/  IMAD.U32 R7, R7, 0x10000, RZ ;  /* 0x0001000007077824 */ /* 0x000fc400078e00ff */
[----:B------:R-:W-:Y:S01]  /*02f0*/  FFMA.FTZ R10, R10, R10, R3 ;  /* 0x0000000a0a0a7223 */ /* 0x000fe20000010003 */
[----:B------:R-:W-:Y:S01]  /*0300*/  SHF.L.U32 R8, R8, 0x10, RZ ;  /* 0x0000001008087819 */ /* 0x000fe200000006ff */
[----:B------:R-:W-:Y:S02]  /*0310*/  IMAD.U32 R5, R5, 0x10000, RZ ;  /* 0x0001000005057824 */ /* 0x000fe400078e00ff */
[----:B------:R-:W-:Y:S01]  /*0320*/  FADD.FTZ R4, R4, R7 ;  /* 0x0000000704047221 */ /* 0x000fe20000010000 */
[----:B------:R-:W-:Y:S01]  /*0330*/  FFMA.FTZ R11, R11, R11, R10 ;  /* 0x0000000b0b0b7223 */ /* 0x000fe2000001000a */
[----:B------:R-:W-:-:S03]  /*0340*/  FADD.FTZ R5, R8, R5 ;  /* 0x0000000508057221 */ /* 0x000fc60000010000 */
[----:B------:R-:W-:-:S04]  /*0350*/  FFMA.FTZ R4, R4, R4, R11 ;  /* 0x0000000404047223 */ /* 0x000fc8000001000b */
[----:B------:R-:W-:Y:S01]  /*0360*/  FFMA.FTZ R3, R5, R5, R4 ;  /* 0x0000000505037223 */ /* 0x000fe20000010004 */
[----:B------:R-:W-:Y:S06]  /*0370*/  @P0 BRA `(.L_x_905) ;  /* 0x00000004005c0947 */ /* 0x000fec0003800000 */
[----:B------:R-:W-:Y:S01]  /*0380*/  MOV R6, 0x8 ;  /* 0x0000000800067802 */ /* 0x000fe20000000f00 */
[----:B------:R-:W-:-:S04]  /*0390*/  IMAD.MOV.U32 R4, RZ, RZ, 0x8 ;  /* 0x00000008ff047424 */ /* 0x000fc800078e00ff */
[----:B------:R-:W-:-:S04]  /*03a0*/  IMAD.WIDE.U32 R4, R13, R4, UR4 ;  /* 0x000000040d047e25 */ /* 0x000fc8000f8e0004 */
[C---:B------:R-:W-:Y:S02]  /*03b0*/  IMAD.WIDE.U32 R6, R13.reuse, R6, UR6 ;  /* 0x000000060d067e25 */ /* 0x040fe4000f8e0006 */
[----:B------:R-:W2:Y:S04]  /*03c0*/  LDG.E.64.CONSTANT R4, desc[UR14][R4.64] ;  /* 0x0000000e04047981 */ /* 0x000ea8000c1e9b00 */
[----:B------:R-:W3:Y:S01]  /*03d0*/  LDG.E.64 R6, desc[UR14][R6.64] ;  /* 0x0000000e06067981 */ /* 0x000ee2000c1e1b00 */
[----:B------:R-:W-:-:S05]  /*03e0*/  IMAD.IADD R13, R13, 0x1, R2 ;  /* 0x000000010d0d7824 */ /* 0x000fca00078e0202 */
[----:B------:R-:W-:Y:S02]  /*03f0*/  ISETP.GE.U32.AND P0, PT, R13, UR10, PT ;  /* 0x0000000a0d007c0c */ /* 0x000fe4000bf06070 */
[C---:B--2---:R-:W-:Y:S01]  /*0400*/  PRMT R8, R4.reuse, 0x7632, R8 ;  /* 0x0000763204087816 */ /* 0x044fe20000000008 */
[----:B------:R-:W-:Y:S02]  /*0410*/  IMAD.U32 R9, R4, 0x10000, RZ ;  /* 0x0001000004097824 */ /* 0x000fe400078e00ff */
[C---:B------:R-:W-:Y:S01]  /*0420*/  IMAD.U32 R4, R5.reuse, 0x10000, RZ ;  /* 0x0001000005047824 */ /* 0x040fe200078e00ff */
[C---:B---3--:R-:W-:Y:S01]  /*0430*/  PRMT R11, R6.reuse, 0x7632, R11 ;  /* 0x00007632060b7816 */ /* 0x048fe2000000000b */
[----:B------:R-:W-:Y:S01]  /*0440*/  IMAD.U32 R12, R6, 0x10000, RZ ;  /* 0x00010000060c7824 */ /* 0x000fe200078e00ff */
[----:B------:R-:W-:Y:S02]  /*0450*/  SHF.L.U32 R10, R8, 0x10, RZ ;  /* 0x00000010080a7819 */ /* 0x000fe400000006ff */
[----:B------:R-:W-:Y:S01]  /*0460*/  PRMT R8, R5, 0x7632, R8 ;  /* 0x0000763205087816 */ /* 0x000fe20000000008 */
[----:B------:R-:W-:-:S02]  /*0470*/  IMAD.U32 R11, R11, 0x10000, RZ ;  /* 0x000100000b0b7824 */ /* 0x000fc400078e00ff */
[----:B------:R-:W-:Y:S01]  /*0480*/  FADD.FTZ R12, R9, R12 ;  /* 0x0000000c090c7221 */ /* 0x000fe20000010000 */
[C---:B------:R-:W-:Y:S02]  /*0490*/  PRMT R5, R7.reuse, 0x7632, R5 ;  /* 0x0000763207057816 */ /* 0x040fe40000000005 */
[----:B------:R-:W-:Y:S01]  /*04a0*/  SHF.L.U32 R7, R7, 0x10, RZ ;  /* 0x0000001007077819 */ /* 0x000fe200000006ff */
[----:B------:R-:W-:Y:S01]  /*04b0*/  FADD.FTZ R10, R10, R11 ;  /* 0x0000000b0a0a7221 */ /* 0x000fe20000010000 */
        /* <DEDUP_REMOVED lines=9> */
[----:B------:R-:W-:Y:S02]  /*0550*/  IMAD.MOV.U32 R4, RZ, RZ, 0x8 ;  /* 0x00000008ff047424 */ /* 0x000fe400078e00ff */
[----:B------:R-:W-:Y:S02]  /*0560*/  IMAD.MOV.U32 R6, RZ, RZ, 0x8 ;  /* 0x00000008ff067424 */ /* 0x000fe400078e00ff */
[----:B------:R-:W-:-:S04]  /*0570*/  IMAD.WIDE.U32 R4, R13, R4, UR4 ;  /* 0x000000040d047e25 */ /* 0x000fc8000f8e0004 */
[C---:B------:R-:W-:Y:S02]  /*0580*/  IMAD.WIDE.U32 R6, R13.reuse, R6, UR6 ;  /* 0x000000060d067e25 */ /* 0x040fe4000f8e0006 */
[----:B------:R-:W2:Y:S04]  /*0590*/  LDG.E.64.CONSTANT R4, desc[UR14][R4.64] ;  /* 0x0000000e04047981 */ /* 0x000ea8000c1e9b00 */
[----:B------:R-:W3:Y:S01]  /*05a0*/  LDG.E.64 R6, desc[UR14][R6.64] ;  /* 0x0000000e06067981 */ /* 0x000ee2000c1e1b00 */
[----:B------:R-:W-:-:S04]  /*05b0*/  IADD3 R13, R13, R2, RZ ;  /* 0x000000020d0d7210 */ /* 0x000fc80007ffe0ff */
[----:B------:R-:W-:Y:S02]  /*05c0*/  ISETP.GE.U32.AND P0, PT, R13, UR10, PT ;  /* 0x0000000a0d007c0c */ /* 0x000fe4000bf06070 */
[C---:B--2---:R-:W-:Y:S02]  /*05d0*/  PRMT R8, R4.reuse, 0x7632, R8 ;  /* 0x0000763204087816 */ /* 0x044fe40000000008 */
[----:B------:R-:W-:Y:S01]  /*05e0*/  SHF.L.U32 R9, R4, 0x10, RZ ;  /* 0x0000001004097819 */ /* 0x000fe200000006ff */
[----:B------:R-:W-:Y:S01]  /*05f0*/  IMAD.U32 R4, R5, 0x10000, RZ ;  /* 0x0001000005047824 */ /* 0x000fe200078e00ff */
[C---:B---3--:R-:W-:Y:S01]  /*0600*/  PRMT R11, R6.reuse, 0x7632, R11 ;  /* 0x00007632060b7816 */ /* 0x048fe2000000000b */
[----:B------:R-:W-:Y:S02]  /*0610*/  IMAD.U32 R12, R6, 0x10000, RZ ;  /* 0x00010000060c7824 */ /* 0x000fe400078e00ff */
[----:B------:R-:W-:Y:S01]  /*0620*/  IMAD.U32 R10, R8, 0x10000, RZ ;  /* 0x00010000080a7824 */ /* 0x000fe200078e00ff */
[----:B------:R-:W-:Y:S01]  /*0630*/  SHF.L.U32 R11, R11, 0x10, RZ ;  /* 0x000000100b0b7819 */ /* 0x000fe200000006ff */
[----:B------:R-:W-:Y:S01]  /*0640*/  FADD.FTZ R12, R9, R12 ;  /* 0x0000000c090c7221 */ /* 0x000fe20000010000 */
[----:B------:R-:W-:-:S02]  /*0650*/  PRMT R8, R5, 0x7632, R8 ;  /* 0x0000763205087816 */ /* 0x000fc40000000008 */
[C---:B------:R-:W-:Y:S01]  /*0660*/  PRMT R5, R7.reuse, 0x7632, R5 ;  /* 0x0000763207057816 */ /* 0x040fe20000000005 */
        /* <DEDUP_REMOVED lines=14> */
[----:B------:R-:W-:Y:S02]  /*0750*/  IMAD.WIDE.U32 R4, R13, R4, UR4 ;  /* 0x000000040d047e25 */ /* 0x000fe4000f8e0004 */
[----:B------:R-:W2:Y:S04]  /*0760*/  LDG.E.64 R6, desc[UR14][R6.64] ;  /* 0x0000000e06067981 */ /* 0x000ea8000c1e1b00 */
[----:B------:R-:W3:Y:S01]  /*0770*/  LDG.E.64.CONSTANT R4, desc[UR14][R4.64] ;  /* 0x0000000e04047981 */ /* 0x000ee2000c1e9b00 */
[----:B--2---:R-:W-:Y:S01]  /*0780*/  SHF.L.U32 R12, R6, 0x10, RZ ;  /* 0x00000010060c7819 */ /* 0x004fe200000006ff */
[C---:B---3--:R-:W-:Y:S01]  /*0790*/  IMAD.U32 R9, R4.reuse, 0x10000, RZ ;  /* 0x0001000004097824 */ /* 0x048fe200078e00ff */
[----:B------:R-:W-:Y:S02]  /*07a0*/  PRMT R8, R4, 0x7632, R8 ;  /* 0x0000763204087816 */ /* 0x000fe40000000008 */
[----:B------:R-:W-:Y:S01]  /*07b0*/  PRMT R11, R6, 0x7632, R11 ;  /* 0x00007632060b7816 */ /* 0x000fe2000000000b */
[----:B------:R-:W-:Y:S01]  /*07c0*/  FADD.FTZ R12, R9, R12 ;  /* 0x0000000c090c7221 */ /* 0x000fe20000010000 */
[----:B------:R-:W-:-:S02]  /*07d0*/  IMAD.IADD R9, R13, 0x1, R2 ;  /* 0x000000010d097824 */ /* 0x000fc400078e0202 */
        /* <DEDUP_REMOVED lines=16> */
[----:B------:R-:W-:Y:S06]  /*08e0*/  @!P0 BRA `(.L_x_906) ;  /* 0xfffffff800308947 */ /* 0x000fec000383ffff */
.L_x_905:
[----:B------:R-:W-:Y:S05]  /*08f0*/  BSYNC B0 ;  /* 0x0000000000007941 */ /* 0x000fea0003800000 */
.L_x_904:
        /* <DEDUP_REMOVED lines=10> */
[-C--:B------:R-:W-:Y:S02]  /*09a0*/  ISETP.GT.AND P0, PT, R4, R9.reuse, PT ;  /* 0x000000090400720c */ /* 0x080fe40003f04270 */
[----:B------:R-:W-:-:S04]  /*09b0*/  IADD3 R2, R2, R9, RZ ;  /* 0x0000000902027210 */ /* 0x000fc80007ffe0ff */
        /* <DEDUP_REMOVED lines=97> */
.L_x_908:
        /* <DEDUP_REMOVED lines=16> */
[----:B------:R-:W-:Y:S02]  /*10d0*/  SHF.R.S32.HI R3, RZ, 0x1f, R0 ;  /* 0x0000001fff037819 */ /* 0x000fe40000011400 */
[----:B------:R-:W-:Y:S02]  /*10e0*/  IADD3 R4, R4, 0x1000, RZ ;  /* 0x0000100004047810 */ /* 0x000fe40007ffe0ff */
[----:B------:R-:W-:-:S04]  /*10f0*/  LEA.HI R3, R3, R0, RZ, 0x5 ;  /* 0x0000000003037211 */ /* 0x000fc800078f28ff */
[----:B------:R-:W-:Y:S02]  /*1100*/  SHF.R.S32.HI R3, RZ, 0x5, R3 ;  /* 0x00000005ff037819 */ /* 0x000fe40000011403 */
[----:B0-----:R-:W-:-:S05]  /*1110*/  LEA R4, R5, R4, 0x18 ;  /* 0x0000000405047211 */ /* 0x001fca00078ec0ff */
[----:B------:R-:W-:-:S05]  /*1120*/  IMAD R3, R3, 0x4, R4 ;  /* 0x0000000403037824 */ /* 0x000fca00078e0204 */
[----:B------:R0:W-:Y:S02]  /*1130*/  STS [R3+0x20], R2 ;  /* 0x0000200203007388 */ /* 0x0001e40000000800 */
.L_x_911:
[----:B------:R-:W-:Y:S05]  /*1140*/  BSYNC B1 ;  /* 0x0000000000017941 */ /* 0x000fea0003800000 */
.L_x_910:
        /* <DEDUP_REMOVED lines=45> */
.L_x_909:
[----:B------:R-:W-:Y:S05]  /*1420*/  BSYNC B0 ;  /* 0x0000000000007941 */ /* 0x000fea0003800000 */
.L_x_907:
        /* <DEDUP_REMOVED lines=11> */
.L_x_913:
[----:B------:R-:W-:Y:S05]  /*14e0*/  BSYNC B0 ;  /* 0x0000000000007941 */ /* 0x000fea0003800000 */
.L_x_912:
[----:B------:R-:W3:Y:S08]  /*14f0*/  S2UR UR9, SR_CgaCtaId ;  /* 0x00000000000979c3 */ /* 0x000ef00000008800 */
[----:B------:R-:W-:Y:S06]  /*1500*/  BAR.SYNC.DEFER_BLOCKING 0x0 ;  /* 0x0000000000007b1d */ /* 0x000fec0000010000 */
[----:B------:R-:W-:-:S02]  /*1510*/  UMOV UR8, 0x400 ;  /* 0x0000040000087882 */ /* 0x000fc40000000000 */
[----:B0-----:R-:W0:Y:S01]  /*1520*/  LDC R3, c[0x0][0x23c] ;  /* 0x00008f00ff037b82 */ /* 0x001e220000000800 */
[----:B---3--:R-:W-:Y:S01]  /*1530*/  ULEA UR8, UR9, UR8, 0x18 ;  /* 0x0000000809087291 */ /* 0x008fe2000f8ec03f */
[----:B0-----:R-:W-:-:S08]  /*1540*/  SHF.R.S32.HI R0, RZ, 0x1f, R3 ;  /* 0x0000001fff007819 */ /* 0x001fd00000011403 */
[----:B-12---:R-:W0:Y:S01]  /*1550*/  LDS R2, [UR8+0x10a4] ;  /* 0x0010a408ff027984 */ /* 0x006e220008000800 */
[----:B------:R-:W-:-:S04]  /*1560*/  LEA.HI R0, R0, R3, RZ, 0x6 ;  /* 0x0000000300007211 */ /* 0x000fc800078f30ff */
[----:B------:R-:W-:-:S04]  /*1570*/  SHF.R.S32.HI R8, RZ, 0x6, R0 ;  /* 0x00000006ff087819 */ /* 0x000fc80000011400 */
[----:B------:R-:W-:-:S04]  /*1580*/  SHF.R.S32.HI R7, RZ, 0x1f, R8 ;  /* 0x0000001fff077819 */ /* 0x000fc80000011408 */
[----:B------:R-:W-:Y:S02]  /*1590*/  ISETP.NE.U32.AND P0, PT, R7, RZ, PT ;  /* 0x000000ff0700720c */ /* 0x000fe40003f05070 */
[----:B0-----:R-:W-:-:S11]  /*15a0*/  R2UR UR13, R2 ;  /* 0x00000000020d72ca */ /* 0x001fd600000e0000 */
[----:B------:R-:W-:Y:S05]  /*15b0*/  @!P0 BRA `(.L_x_914) ;  /* 0x0000000000248947 */ /* 0x000fea0003800000 */
[----:B------:R-:W-:Y:S01]  /*15c0*/  HFMA2.MMA R16, -RZ, RZ, 0, 0 ;  /* 0x00000000ff107435 */ /* 0x000fe200000001ff */
[----:B------:R-:W-:Y:S01]  /*15d0*/  IMAD.MOV.U32 R17, RZ, RZ, R9 ;  /* 0x000000ffff117224 */ /* 0x000fe200078e0009 */
[----:B------:R-:W-:Y:S01]  /*15e0*/  MOV R14, 0x1620 ;  /* 0x00001620000e7802 */ /* 0x000fe20000000f00 */
[----:B------:R-:W-:Y:S02]  /*15f0*/  IMAD.MOV.U32 R25, RZ, RZ, R8 ;  /* 0x000000ffff197224 */ /* 0x000fe400078e0008 */
[----:B------:R-:W-:-:S07]  /*1600*/  IMAD.MOV.U32 R15, RZ, RZ, R7 ;  /* 0x000000ffff0f7224 */ /* 0x000fce00078e0007 */
[----:B------:R-:W-:Y:S05]  /*1610*/  CALL.REL.NOINC `($__internal_6_$__cuda_sm20_div_s64) ;  /* 0x0000003c000c7944 */ /* 0x000fea0003c00000 */
[----:B------:R-:W-:Y:S01]  /*1620*/  MOV R4, R16 ;  /* 0x0000001000047202 */ /* 0x000fe20000000f00 */
[----:B------:R-:W-:Y:S01]  /*1630*/  IMAD.MOV.U32 R5, RZ, RZ, R17 ;  /* 0x000000ffff057224 */ /* 0x000fe200078e0011 */
[----:B------:R-:W-:Y:S06]  /*1640*/  BRA `(.L_x_915) ;  /* 0x00000000004c7947 */ /* 0x000fec0003800000 */
.L_x_914:
[----:B------:R-:W0:Y:S01]  /*1650*/  I2F.U32.RP R0, R8 ;  /* 0x0000000800007306 */ /* 0x000e220000209000 */
[----:B------:R-:W-:Y:S02]  /*1660*/  IADD3 R5, RZ, -R8, RZ ;  /* 0x80000008ff057210 */ /* 0x000fe40007ffe0ff */
[----:B------:R-:W-:-:S05]  /*1670*/  ISETP.NE.U32.AND P2, PT, R8, RZ, PT ;  /* 0x000000ff0800720c */ /* 0x000fca0003f45070 */
[----:B0-----:R-:W0:Y:S02]  /*1680*/  MUFU.RCP R0, R0 ;  /* 0x0000000000007308 */ /* 0x001e240000001000 */
[----:B0-----:R-:W-:-:S06]  /*1690*/  VIADD R2, R0, 0xffffffe ;  /* 0x0ffffffe00027836 */ /* 0x001fcc0000000000 */
[----:B------:R0:W1:Y:S02]  /*16a0*/  F2I.FTZ.U32.TRUNC.NTZ R3, R2 ;  /* 0x0000000200037305 */ /* 0x000064000021f000 */
[----:B0-----:R-:W-:Y:S02]  /*16b0*/  IMAD.MOV.U32 R2, RZ, RZ, RZ ;  /* 0x000000ffff027224 */ /* 0x001fe400078e00ff */
[----:B-1----:R-:W-:-:S04]  /*16c0*/  IMAD R5, R5, R3, RZ ;  /* 0x0000000305057224 */ /* 0x002fc800078e02ff */
[----:B------:R-:W-:Y:S01]  /*16d0*/  IMAD.HI.U32 R4, R3, R5, R2 ;  /* 0x0000000503047227 */ /* 0x000fe200078e0002 */
[----:B------:R-:W-:-:S05]  /*16e0*/  HFMA2.MMA R5, -RZ, RZ, 0, 0 ;  /* 0x00000000ff057435 */ /* 0x000fca00000001ff */
[----:B------:R-:W-:-:S04]  /*16f0*/  IMAD.HI.U32 R4, R4, R9, RZ ;  /* 0x0000000904047227 */ /* 0x000fc800078e00ff */
[----:B------:R-:W-:-:S04]  /*1700*/  IMAD.MOV R3, RZ, RZ, -R4 ;  /* 0x000000ffff037224 */ /* 0x000fc800078e0a04 */
[----:B------:R-:W-:-:S05]  /*1710*/  IMAD R3, R8, R3, R9 ;  /* 0x0000000308037224 */ /* 0x000fca00078e0209 */
[----:B------:R-:W-:-:S13]  /*1720*/  ISETP.GE.U32.AND P0, PT, R3, R8, PT ;  /* 0x000000080300720c */ /* 0x000fda0003f06070 */
[----:B------:R-:W-:Y:S01]  /*1730*/  @P0 IADD3 R3, -R8, R3, RZ ;  /* 0x0000000308030210 */ /* 0x000fe20007ffe1ff */
[----:B------:R-:W-:-:S03]  /*1740*/  @P0 VIADD R4, R4, 0x1 ;  /* 0x0000000104040836 */ /* 0x000fc60000000000 */
[----:B------:R-:W-:-:S13]  /*1750*/  ISETP.GE.U32.AND P1, PT, R3, R8, PT ;  /* 0x000000080300720c */ /* 0x000fda0003f26070 */
[----:B------:R-:W-:Y:S01]  /*1760*/  @P1 VIADD R4, R4, 0x1 ;  /* 0x0000000104041836 */ /* 0x000fe20000000000 */
[----:B------:R-:W-:-:S07]  /*1770*/  @!P2 LOP3.LUT R4, RZ, R8, RZ, 0x33, !PT ;  /* 0x00000008ff04a212 */ /* 0x000fce00078e33ff */
.L_x_915:
[----:B------:R-:W0:Y:S01]  /*1780*/  S2R R2, SR_TID.X ;  /* 0x0000000000027919 */ /* 0x000e220000002100 */
[----:B------:R-:W-:Y:S01]  /*1790*/  ISETP.NE.U32.AND P0, PT, R5, RZ, PT ;  /* 0x000000ff0500720c */ /* 0x000fe20003f05070 */
[----:B------:R-:W-:-:S12]  /*17a0*/  BSSY B0, `(.L_x_916) ;  /* 0x000002a000007945 */ /* 0x000fd80003800000 */
[----:B------:R-:W-:Y:S05]  /*17b0*/  @!P0 BRA `(.L_x_917) ;  /* 0x0000000000448947 */ /* 0x000fea0003800000 */
[----:B0-----:R-:W-:Y:S01]  /*17c0*/  IMAD.MOV.U32 R17, RZ, RZ, R2 ;  /* 0x000000ffff117224 */ /* 0x001fe200078e0002 */
[----:B------:R-:W-:Y:S01]  /*17d0*/  MOV R25, R4 ;  /* 0x0000000400197202 */ /* 0x000fe20000000f00 */
[----:B------:R-:W-:Y:S01]  /*17e0*/  IMAD.MOV.U32 R16, RZ, RZ, RZ ;  /* 0x000000ffff107224 */ /* 0x000fe200078e00ff */
[----:B------:R-:W-:Y:S01]  /*17f0*/  MOV R14, 0x1820 ;  /* 0x00001820000e7802 */ /* 0x000fe20000000f00 */
[----:B------:R-:W-:-:S07]  /*1800*/  IMAD.MOV.U32 R15, RZ, RZ, R5 ;  /* 0x000000ffff0f7224 */ /* 0x000fce00078e0005 */
[----:B------:R-:W-:Y:S05]  /*1810*/  CALL.REL.NOINC `($__internal_6_$__cuda_sm20_div_s64) ;  /* 0x00000038008c7944 */ /* 0x000fea0003c00000 */
[----:B------:R-:W-:Y:S01]  /*1820*/  IADD3 R13, P0, RZ, -R16, RZ ;  /* 0x80000010ff0d7210 */ /* 0x000fe20007f1e0ff */
[----:B------:R-:W-:-:S04]  /*1830*/  HFMA2.MMA R3, -RZ, RZ, 0, 0 ;  /* 0x00000000ff037435 */ /* 0x000fc800000001ff */
[----:B------:R-:W-:-:S04]  /*1840*/  IMAD.X R11, RZ, RZ, ~R17, P0 ;  /* 0x000000ffff0b7224 */ /* 0x000fc800000e0e11 */
[----:B------:R-:W-:Y:S02]  /*1850*/  IMAD R11, R11, R4, RZ ;  /* 0x000000040b0b7224 */ /* 0x000fe400078e02ff */
[----:B------:R-:W-:-:S04]  /*1860*/  IMAD.WIDE.U32 R2, R4, R13, R2 ;  /* 0x0000000d04027225 */ /* 0x000fc800078e0002 */
[----:B------:R-:W-:Y:S02]  /*1870*/  IMAD R11, R5, R13, R11 ;  /* 0x0000000d050b7224 */ /* 0x000fe400078e020b */
[----:B------:R-:W-:Y:S01]  /*1880*/  IMAD.MOV.U32 R6, RZ, RZ, R2 ;  /* 0x000000ffff067224 */ /* 0x000fe200078e0002 */
[----:B------:R-:W-:Y:S01]  /*1890*/  MOV R2, R16 ;  /* 0x0000001000027202 */ /* 0x000fe20000000f00 */
[----:B------:R-:W-:Y:S02]  /*18a0*/  IMAD.IADD R0, R3, 0x1, R11 ;  /* 0x0000000103007824 */ /* 0x000fe400078e020b */
[----:B------:R-:W-:Y:S01]  /*18b0*/  IMAD.MOV.U32 R3, RZ, RZ, R17 ;  /* 0x000000ffff037224 */ /* 0x000fe200078e0011 */
[----:B------:R-:W-:Y:S06]  /*18c0*/  BRA `(.L_x_918) ;  /* 0x00000000005c7947 */ /* 0x000fec0003800000 */
.L_x_917:
[----:B------:R-:W1:Y:S01]  /*18d0*/  I2F.U32.RP R0, R4 ;  /* 0x0000000400007306 */ /* 0x000e620000209000 */
[----:B------:R-:W-:-:S07]  /*18e0*/  ISETP.NE.U32.AND P2, PT, R4, RZ, PT ;  /* 0x000000ff0400720c */ /* 0x000fce0003f45070 */
[----:B-1----:R-:W1:Y:S02]  /*18f0*/  MUFU.RCP R0, R0 ;  /* 0x0000000000007308 */ /* 0x002e640000001000 */
[----:B-1----:R-:W-:Y:S02]  /*1900*/  VIADD R10, R0, 0xffffffe ;  /* 0x0ffffffe000a7836 */ /* 0x002fe40000000000 */
[----:B------:R-:W-:-:S04]  /*1910*/  IMAD.MOV.U32 R0, RZ, RZ, RZ ;  /* 0x000000ffff007224 */ /* 0x000fc800078e00ff */
[----:B------:R1:W2:Y:S02]  /*1920*/  F2I.FTZ.U32.TRUNC.NTZ R11, R10 ;  /* 0x0000000a000b7305 */ /* 0x0002a4000021f000 */
[----:B-1----:R-:W-:Y:S01]  /*1930*/  IMAD.MOV.U32 R10, RZ, RZ, RZ ;  /* 0x000000ffff0a7224 */ /* 0x002fe200078e00ff */
[----:B--2---:R-:W-:-:S05]  /*1940*/  IADD3 R3, RZ, -R11, RZ ;  /* 0x8000000bff037210 */ /* 0x004fca0007ffe0ff */
[----:B------:R-:W-:-:S04]  /*1950*/  IMAD R3, R3, R4, RZ ;  /* 0x0000000403037224 */ /* 0x000fc800078e02ff */
[----:B------:R-:W-:-:S06]  /*1960*/  IMAD.HI.U32 R11, R11, R3, R10 ;  /* 0x000000030b0b7227 */ /* 0x000fcc00078e000a */
[----:B0-----:R-:W-:-:S04]  /*1970*/  IMAD.HI.U32 R11, R11, R2, RZ ;  /* 0x000000020b0b7227 */ /* 0x001fc800078e00ff */
[----:B------:R-:W-:-:S04]  /*1980*/  IMAD.MOV R3, RZ, RZ, -R11 ;  /* 0x000000ffff037224 */ /* 0x000fc800078e0a0b */
[----:B------:R-:W-:-:S05]  /*1990*/  IMAD R3, R4, R3, R2 ;  /* 0x0000000304037224 */ /* 0x000fca00078e0202 */
[----:B------:R-:W-:-:S13]  /*19a0*/  ISETP.GE.U32.AND P0, PT, R3, R4, PT ;  /* 0x000000040300720c */ /* 0x000fda0003f06070 */
[----:B------:R-:W-:Y:S01]  /*19b0*/  @P0 IADD3 R3, R3, -R4, RZ ;  /* 0x8000000403030210 */ /* 0x000fe20007ffe0ff */
[----:B------:R-:W-:-:S03]  /*19c0*/  @P0 VIADD R11, R11, 0x1 ;  /* 0x000000010b0b0836 */ /* 0x000fc60000000000 */
[----:B------:R-:W-:-:S13]  /*19d0*/  ISETP.GE.U32.AND P1, PT, R3, R4, PT ;  /* 0x000000040300720c */ /* 0x000fda0003f26070 */
[----:B------:R-:W-:Y:S01]  /*19e0*/  @P1 VIADD R11, R11, 0x1 ;  /* 0x000000010b0b1836 */ /* 0x000fe20000000000 */
[----:B------:R-:W-:-:S04]  /*19f0*/  @!P2 LOP3.LUT R11, RZ, R4, RZ, 0x33, !PT ;  /* 0x00000004ff0ba212 */ /* 0x000fc800078e33ff */
[----:B------:R-:W-:-:S05]  /*1a00*/  IADD3 R3, -R11, RZ, RZ ;  /* 0x000000ff0b037210 */ /* 0x000fca0007ffe1ff */
[----:B------:R-:W-:Y:S01]  /*1a10*/  IMAD R6, R4, R3, R2 ;  /* 0x0000000304067224 */ /* 0x000fe200078e0202 */
[----:B------:R-:W-:Y:S01]  /*1a20*/  HFMA2.MMA R3, -RZ, RZ, 0, 0 ;  /* 0x00000000ff037435 */ /* 0x000fe200000001ff */
[----:B------:R-:W-:-:S10]  /*1a30*/  IMAD.MOV.U32 R2, RZ, RZ, R11 ;  /* 0x000000ffff027224 */ /* 0x000fd400078e000b */
.L_x_918:
[----:B------:R-:W-:Y:S05]  /*1a40*/  BSYNC B0 ;  /* 0x0000000000007941 */ /* 0x000fea0003800000 */
.L_x_916:
[C---:B------:R-:W-:Y:S01]  /*1a50*/  IMAD.SHL.U32 R11, R2.reuse, 0x10, RZ ;  /* 0x00000010020b7824 */ /* 0x040fe200078e00ff */
[----:B------:R-:W-:Y:S01]  /*1a60*/  SHF.L.U64.HI R29, R2, 0x4, R3 ;  /* 0x00000004021d7819 */ /* 0x000fe20000010203 */
[----:B------:R-:W-:Y:S01]  /*1a70*/  USHF.R.S32.HI UR8, URZ, 0x1f, UR10 ;  /* 0x0000001f3f087899 */ /* 0x000fe2000801140a */
[----:B------:R-:W-:Y:S01]  /*1a80*/  BSSY B0, `(.L_x_919) ;  /* 0x0000113000007945 */ /* 0x000fe20003800000 */
[----:B------:R-:W-:Y:S01]  /*1a90*/  IMAD.MOV.U32 R12, RZ, RZ, RZ ;  /* 0x000000ffff0c7224 */ /* 0x000fe200078e00ff */
[----:B------:R-:W-:-:S04]  /*1aa0*/  IADD3 R13, P1, R11, 0x10, RZ ;  /* 0x000000100b0d7810 */ /* 0x000fc80007f3e0ff */
[----:B------:R-:W-:Y:S01]  /*1ab0*/  ISETP.LT.U32.AND P0, PT, R13, UR10, PT ;  /* 0x0000000a0d007c0c */ /* 0x000fe2000bf01070 */
[----:B------:R-:W-:Y:S01]  /*1ac0*/  IMAD.X R10, RZ, RZ, R29, P1 ;  /* 0x000000ffff0a7224 */ /* 0x000fe200008e061d */
[----:B------:R-:W-:-:S04]  /*1ad0*/  IADD3 R16, P1, R6, R11, RZ ;  /* 0x0000000b06107210 */ /* 0x000fc80007f3e0ff */
[----:B------:R-:W-:Y:S01]  /*1ae0*/  ISETP.LT.AND.EX P0, PT, R10, UR8, PT, P0 ;  /* 0x000000080a007c0c */ /* 0x000fe2000bf01300 */
[----:B------:R-:W-:Y:S01]  /*1af0*/  ULDC.64 UR8, c[0x0][0x228] ;  /* 0x00008a0000087ab9 */ /* 0x000fe20000000a00 */
[----:B------:R-:W-:Y:S02]  /*1b00*/  IADD3.X R29, R0, R29, RZ, P1, !PT ;  /* 0x0000001d001d7210 */ /* 0x000fe40000ffe4ff */
[----:B------:R-:W-:-:S04]  /*1b10*/  SEL R13, R13, UR10, P0 ;  /* 0x0000000a0d0d7c07 */ /* 0x000fc80008000000 */
[----:B------:R-:W-:Y:S02]  /*1b20*/  ISETP.GE.U32.AND P0, PT, R16, R13, PT ;  /* 0x0000000d1000720c */ /* 0x000fe40003f06070 */
[----:B------:R-:W-:-:S04]  /*1b30*/  SHF.R.S32.HI R14, RZ, 0x1f, R13 ;  /* 0x0000001fff0e7819 */ /* 0x000fc8000001140d */
[----:B------:R-:W-:-:S13]  /*1b40*/  ISETP.GE.AND.EX P0, PT, R29, R14, PT, P0 ;  /* 0x0000000e1d00720c */ /* 0x000fda0003f06300 */
[----:B------:R-:W-:Y:S05]  /*1b50*/  @P0 BRA `(.L_x_920) ;  /* 0x0000001000140947 */ /* 0x000fea0003800000 */
[C---:B------:R-:W-:Y:S01]  /*1b60*/  SHF.L.U64.HI R15, R4.reuse, 0x3, R5 ;  /* 0x00000003040f7819 */ /* 0x040fe20000010205 */
[----:B------:R-:W-:Y:S01]  /*1b70*/  IMAD.SHL.U32 R17, R4, 0x8, RZ ;  /* 0x0000000804117824 */ /* 0x000fe200078e00ff */
[----:B------:R-:W-:-:S07]  /*1b80*/  MOV R12, RZ ;  /* 0x000000ff000c7202 */ /* 0x000fce0000000f00 */
.L_x_921:
[C---:B------:R-:W-:Y:S01]  /*1b90*/  IMAD.SHL.U32 R10, R16.reuse, 0x8, RZ ;  /* 0x00000008100a7824 */ /* 0x040fe200078e00ff */
[----:B------:R-:W-:-:S04]  /*1ba0*/  SHF.L.U64.HI R11, R16, 0x3, R29 ;  /* 0x00000003100b7819 */ /* 0x000fc8000001021d */
[C---:B------:R-:W-:Y:S02]  /*1bb0*/  IADD3 R20, P0, R10.reuse, UR4, RZ ;  /* 0x000000040a147c10 */ /* 0x040fe4000ff1e0ff */
[----:B------:R-:W-:Y:S02]  /*1bc0*/  IADD3 R18, P1, R10, UR6, RZ ;  /* 0x000000060a127c10 */ /* 0x000fe4000ff3e0ff */
[C---:B------:R-:W-:Y:S02]  /*1bd0*/  IADD3.X R21, R11.reuse, UR5, RZ, P0, !PT ;  /* 0x000000050b157c10 */ /* 0x040fe400087fe4ff */
[----:B------:R-:W-:-:S03]  /*1be0*/  IADD3.X R19, R11, UR7, RZ, P1, !PT ;  /* 0x000000070b137c10 */ /* 0x000fc60008ffe4ff */
[----:B------:R-:W2:Y:S04]  /*1bf0*/  LDG.E.64.CONSTANT R26, desc[UR14][R20.64] ;  /* 0x0000000e141a7981 */ /* 0x000ea8000c1e9b00 */
[----:B------:R-:W3:Y:S01]  /*1c00*/  LDG.E.64 R24, desc[UR14][R18.64] ;  /* 0x0000000e12187981 */ /* 0x000ee2000c1e1b00 */
[----:B------:R-:W-:-:S04]  /*1c10*/  IADD3 R10, P0, R10, UR8, RZ ;  /* 0x000000080a0a7c10 */ /* 0x000fc8000ff1e0ff */
[----:B------:R-:W-:-:S05]  /*1c20*/  IADD3.X R11, R11, UR9, RZ, P0, !PT ;  /* 0x000000090b0b7c10 */ /* 0x000fca00087fe4ff */
[----:B------:R-:W4:Y:S01]  /*1c30*/  LDG.E.64.CONSTANT R22, desc[UR14][R10.64] ;  /* 0x0000000e0a167981 */ /* 0x000f22000c1e9b00 */
[----:B------:R-:W-:-:S04]  /*1c40*/  IADD3 R16, P0, R4, R16, RZ ;  /* 0x0000001004107210 */ /* 0x000fc80007f1e0ff */
[----:B------:R-:W-:Y:S02]  /*1c50*/  IADD3.X R29, R5, R29, RZ, P0, !PT ;  /* 0x0000001d051d7210 */ /* 0x000fe400007fe4ff */
[----:B------:R-:W-:-:S04]  /*1c60*/  ISETP.GE.U32.AND P0, PT, R16, R13, PT ;  /* 0x0000000d1000720c */ /* 0x000fc80003f06070 */
[----:B------:R-:W-:Y:S01]  /*1c70*/  ISETP.GE.AND.EX P0, PT, R29, R14, PT, P0 ;  /* 0x0000000e1d00720c */ /* 0x000fe20003f06300 */
[C---:B--2---:R-:W-:Y:S01]  /*1c80*/  IMAD.U32 R28, R26.reuse, 0x10000, RZ ;  /* 0x000100001a1c7824 */ /* 0x044fe200078e00ff */
[----:B------:R-:W-:Y:S02]  /*1c90*/  PRMT R26, R26, 0x7632, R26 ;  /* 0x000076321a1a7816 */ /* 0x000fe4000000001a */
[C---:B---3--:R-:W-:Y:S02]  /*1ca0*/  SHF.L.U32 R31, R24.reuse, 0x10, RZ ;  /* 0x00000010181f7819 */ /* 0x048fe400000006ff */
[----:B------:R-:W-:Y:S01]  /*1cb0*/  PRMT R24, R24, 0x7632, R24 ;  /* 0x0000763218187816 */ /* 0x000fe20000000018 */
[----:B------:R-:W-:Y:S02]  /*1cc0*/  IMAD.U32 R26, R26, 0x10000, RZ ;  /* 0x000100001a1a7824 */ /* 0x000fe400078e00ff */
[----:B------:R-:W-:Y:S02]  /*1cd0*/  FADD.FTZ R28, R28, R31 ;  /* 0x0000001f1c1c7221 */ /* 0x000fe40000010000 */
[----:B------:R-:W-:Y:S01]  /*1ce0*/  IMAD.U32 R31, R24, 0x10000, RZ ;  /* 0x00010000181f7824 */ /* 0x000fe200078e00ff */
[C---:B------:R-:W-:Y:S01]  /*1cf0*/  SHF.L.U32 R24, R27.reuse, 0x10, RZ ;  /* 0x000000101b187819 */ /* 0x040fe200000006ff */
[----:B------:R-:W-:Y:S01]  /*1d00*/  FMUL.FTZ R28, R28, UR13 ;  /* 0x0000000d1c1c7c20 */ /* 0x000fe20008410000 */
[----:B------:R-:W-:Y:S01]  /*1d10*/  PRMT R27, R27, 0x7632, R27 ;  /* 0x000076321b1b7816 */ /* 0x000fe2000000001b */
[----:B------:R-:W-:Y:S01]  /*1d20*/  FADD.FTZ R26, R26, R31 ;  /* 0x0000001f1a1a7221 */ /* 0x000fe20000010000 */
[C---:B------:R-:W-:Y:S01]  /*1d30*/  IMAD.U32 R31, R25.reuse, 0x10000, RZ ;  /* 0x00010000191f7824 */ /* 0x040fe200078e00ff */
[----:B------:R-:W-:-:S02]  /*1d40*/  PRMT R25, R25, 0x7632, R25 ;  /* 0x0000763219197816 */ /* 0x000fc40000000019 */
[----:B------:R-:W-:Y:S01]  /*1d50*/  FMUL.FTZ R30, R26, UR13 ;  /* 0x0000000d1a1e7c20 */ /* 0x000fe20008410000 */
[----:B------:R-:W-:Y:S01]  /*1d60*/  FADD.FTZ R24, R24, R31 ;  /* 0x0000001f18187221 */ /* 0x000fe20000010000 */
[----:B------:R-:W0:Y:S01]  /*1d70*/  F2F.BF16.F32 R28, R28 ;  /* 0x0000001c001c7304 */ /* 0x000e220000202000 */
[----:B------:R-:W-:Y:S01]  /*1d80*/  SHF.L.U32 R26, R25, 0x10, RZ ;  /* 0x00000010191a7819 */ /* 0x000fe200000006ff */
[----:B------:R-:W-:Y:S02]  /*1d90*/  IMAD.U32 R27, R27, 0x10000, RZ ;  /* 0x000100001b1b7824 */ /* 0x000fe400078e00ff */
[----:B------:R-:W-:Y:S01]  /*1da0*/  FMUL.FTZ R24, R24, UR13 ;  /* 0x0000000d18187c20 */ /* 0x000fe20008410000 */
[C---:B----4-:R-:W-:Y:S01]  /*1db0*/  IMAD.U32 R25, R22.reuse, 0x10000, RZ ;  /* 0x0001000016197824 */ /* 0x050fe200078e00ff */
[----:B------:R-:W-:Y:S01]  /*1dc0*/  PRMT R22, R22, 0x7632, R22 ;  /* 0x0000763216167816 */ /* 0x000fe20000000016 */
[----:B------:R-:W-:Y:S01]  /*1dd0*/  FADD.FTZ R26, R27, R26 ;  /* 0x0000001a1b1a7221 */ /* 0x000fe20000010000 */
[C---:B------:R-:W-:Y:S01]  /*1de0*/  IMAD.U32 R31, R23.reuse, 0x10000, RZ ;  /* 0x00010000171f7824 */ /* 0x040fe200078e00ff */
[----:B------:R-:W1:Y:S01]  /*1df0*/  F2F.BF16.F32 R30, R30 ;  /* 0x0000001e001e7304 */ /* 0x000e620000202000 */
[----:B------:R-:W-:Y:S01]  /*1e00*/  SHF.L.U32 R27, R22, 0x10, RZ ;  /* 0x00000010161b7819 */ /* 0x000fe200000006ff */
[----:B------:R-:W-:Y:S01]  /*1e10*/  FMUL.FTZ R26, R26, UR13 ;  /* 0x0000000d1a1a7c20 */ /* 0x000fe20008410000 */
[----:B------:R-:W-:Y:S01]  /*1e20*/  PRMT R23, R23, 0x7632, R23 ;  /* 0x0000763217177816 */ /* 0x000fe20000000017 */
[----:B0-----:R-:W-:-:S04]  /*1e30*/  IMAD.U32 R28, R28, 0x10000, RZ ;  /* 0x000100001c1c7824 */ /* 0x001fc800078e00ff */
[----:B------:R-:W0:Y:S01]  /*1e40*/  F2F.BF16.F32 R24, R24 ;  /* 0x0000001800187304 */ /* 0x000e220000202000 */
[----:B------:R-:W-:Y:S02]  /*1e50*/  IMAD.U32 R23, R23, 0x10000, RZ ;  /* 0x0001000017177824 */ /* 0x000fe400078e00ff */
[----:B------:R-:W-:Y:S01]  /*1e60*/  FMUL.FTZ R25, R28, R25 ;  /* 0x000000191c197220 */ /* 0x000fe20000410000 */
[----:B-1----:R-:W-:-:S04]  /*1e70*/  IMAD.U32 R30, R30, 0x10000, RZ ;  /* 0x000100001e1e7824 */ /* 0x002fc800078e00ff */
        /* <DEDUP_REMOVED lines=9> */
[----:B------:R-:W0:Y:S01]  /*1f10*/  F2F.BF16.F32 R24, R24 ;  /* 0x0000001800187304 */ /* 0x000e220000202000 */
[----:B------:R-:W-:Y:S01]  /*1f20*/  FMNMX.FTZ R25, |R25|, R12, !PT ;  /* 0x0000000c19197209 */ /* 0x000fe20007810200 */
[----:B-1----:R-:W-:-:S06]  /*1f30*/  IMAD.U32 R12, R27, 0x10000, RZ ;  /* 0x000100001b0c7824 */ /* 0x002fcc00078e00ff */
[----:B------:R-:W1:Y:S01]  /*1f40*/  F2F.BF16.F32 R26, R26 ;  /* 0x0000001a001a7304 */ /* 0x000e620000202000 */
[----:B------:R-:W-:Y:S01]  /*1f50*/  FMNMX.FTZ R12, R25, |R12|, !PT ;  /* 0x4000000c190c7209 */ /* 0x000fe20007810000 */
[----:B0-----:R-:W-:-:S05]  /*1f60*/  IMAD.U32 R23, R24, 0x10000, RZ ;  /* 0x0001000018177824 */ /* 0x001fca00078e00ff */
[----:B------:R-:W-:Y:S01]  /*1f70*/  FMNMX.FTZ R12, R12, |R23|, !PT ;  /* 0x400000170c0c7209 */ /* 0x000fe20007810000 */
[----:B-1----:R-:W-:-:S05]  /*1f80*/  IMAD.U32 R23, R26, 0x10000, RZ ;  /* 0x000100001a177824 */ /* 0x002fca00078e00ff */
[----:B------:R-:W-:Y:S01]  /*1f90*/  FMNMX.FTZ R12, R12, |R23|, !PT ;  /* 0x400000170c0c7209 */ /* 0x000fe20007810000 */
[----:B------:R-:W-:Y:S06]  /*1fa0*/  @P0 BRA `(.L_x_920) ;  /* 0x0000000c00000947 */ /* 0x000fec0003800000 */
[-C--:B------:R-:W-:Y:S02]  /*1fb0*/  IADD3 R20, P0, R20, R17.reuse, RZ ;  /* 0x0000001114147210 */ /* 0x080fe40007f1e0ff */
[----:B------:R-:W-:-:S03]  /*1fc0*/  IADD3 R18, P1, R18, R17, RZ ;  /* 0x0000001112127210 */ /* 0x000fc60007f3e0ff */
[----:B------:R-:W-:Y:S01]  /*1fd0*/  IMAD.X R21, R21, 0x1, R15, P0 ;  /* 0x0000000115157824 */ /* 0x000fe200000e060f */
[----:B------:R-:W-:-:S04]  /*1fe0*/  IADD3.X R19, R19, R15, RZ, P1, !PT ;  /* 0x0000000f13137210 */ /* 0x000fc80000ffe4ff */
[----:B------:R-:W2:Y:S04]  /*1ff0*/  LDG.E.64.CONSTANT R26, desc[UR14][R20.64] ;  /* 0x0000000e141a7981 */ /* 0x000ea8000c1e9b00 */
[----:B------:R-:W3:Y:S01]  /*2000*/  LDG.E.64 R24, desc[UR14][R18.64] ;  /* 0x0000000e12187981 */ /* 0x000ee2000c1e1b00 */
[----:B------:R-:W-:-:S05]  /*2010*/  IADD3 R10, P0, R10, R17, RZ ;  /* 0x000000110a0a7210 */ /* 0x000fca0007f1e0ff */
[----:B------:R-:W-:-:S05]  /*2020*/  IMAD.X R11, R11, 0x1, R15, P0 ;  /* 0x000000010b0b7824 */ /* 0x000fca00000e060f */
        /* <DEDUP_REMOVED lines=47> */
[----:B------:R-:W-:Y:S01]  /*2320*/  FMNMX.FTZ R25, R12, |R25|, !PT ;  /* 0x400000190c197209 */ /* 0x000fe20007810000 */
        /* <DEDUP_REMOVED lines=79> */
[----:B------:R-:W-:-:S06]  /*2820*/  IMAD.X R11, R11, 0x1, R15, P0 ;  /* 0x000000010b0b7824 */ /* 0x000fcc00000e060f */
[----:B------:R-:W4:Y:S01]  /*2830*/  LDG.E.64.CONSTANT R10, desc[UR14][R10.64] ;  /* 0x0000000e0a0a7981 */ /* 0x000f22000c1e9b00 */
[----:B------:R-:W-:-:S04]  /*2840*/  IADD3 R16, P0, R4, R16, RZ ;  /* 0x0000001004107210 */ /* 0x000fc80007f1e0ff */
[----:B------:R-:W-:Y:S02]  /*2850*/  IADD3.X R29, R5, R29, RZ, P0, !PT ;  /* 0x0000001d051d7210 */ /* 0x000fe400007fe4ff */
[----:B------:R-:W-:-:S04]  /*2860*/  ISETP.GE.U32.AND P0, PT, R16, R13, PT ;  /* 0x0000000d1000720c */ /* 0x000fc80003f06070 */
[----:B------:R-:W-:Y:S01]  /*2870*/  ISETP.GE.AND.EX P0, PT, R29, R14, PT, P0 ;  /* 0x0000000e1d00720c */ /* 0x000fe20003f06300 */
[C---:B--2---:R-:W-:Y:S01]  /*2880*/  IMAD.U32 R24, R18.reuse, 0x10000, RZ ;  /* 0x0001000012187824 */ /* 0x044fe200078e00ff */
[----:B------:R-:W-:Y:S02]  /*2890*/  PRMT R18, R18, 0x7632, R18 ;  /* 0x0000763212127816 */ /* 0x000fe40000000012 */
[C---:B---3--:R-:W-:Y:S01]  /*28a0*/  PRMT R25, R20.reuse, 0x7632, R25 ;  /* 0x0000763214197816 */ /* 0x048fe20000000019 */
[C---:B------:R-:W-:Y:S01]  /*28b0*/  IMAD.U32 R23, R21.reuse, 0x10000, RZ ;  /* 0x0001000015177824 */ /* 0x040fe200078e00ff */
[----:B------:R-:W-:Y:S01]  /*28c0*/  SHF.L.U32 R27, R20, 0x10, RZ ;  /* 0x00000010141b7819 */ /* 0x000fe200000006ff */
[----:B------:R-:W-:Y:S01]  /*28d0*/  IMAD.U32 R18, R18, 0x10000, RZ ;  /* 0x0001000012127824 */ /* 0x000fe200078e00ff */
[----:B------:R-:W-:Y:S01]  /*28e0*/  PRMT R21, R21, 0x7632, R21 ;  /* 0x0000763215157816 */ /* 0x000fe20000000015 */
[----:B------:R-:W-:Y:S02]  /*28f0*/  IMAD.U32 R25, R25, 0x10000, RZ ;  /* 0x0001000019197824 */ /* 0x000fe400078e00ff */
[----:B------:R-:W-:Y:S01]  /*2900*/  FADD.FTZ R24, R24, R27 ;  /* 0x0000001b18187221 */ /* 0x000fe20000010000 */
[----:B------:R-:W-:Y:S01]  /*2910*/  SHF.L.U32 R20, R21, 0x10, RZ ;  /* 0x0000001015147819 */ /* 0x000fe200000006ff */
[----:B------:R-:W-:Y:S01]  /*2920*/  FADD.FTZ R25, R18, R25 ;  /* 0x0000001912197221 */ /* 0x000fe20000010000 */
[C---:B------:R-:W-:Y:S01]  /*2930*/  SHF.L.U32 R18, R19.reuse, 0x10, RZ ;  /* 0x0000001013127819 */ /* 0x040fe200000006ff */
[----:B------:R-:W-:Y:S01]  /*2940*/  FMUL.FTZ R24, R24, UR13 ;  /* 0x0000000d18187c20 */ /* 0x000fe20008410000 */
[----:B------:R-:W-:Y:S01]  /*2950*/  PRMT R19, R19, 0x7632, R19 ;  /* 0x0000763213137816 */ /* 0x000fe20000000013 */
[----:B------:R-:W-:Y:S01]  /*2960*/  FMUL.FTZ R25, R25, UR13 ;  /* 0x0000000d19197c20 */ /* 0x000fe20008410000 */
[----:B----4-:R-:W-:-:S02]  /*2970*/  IMAD.U32 R21, R10, 0x10000, RZ ;  /* 0x000100000a157824 */ /* 0x010fc400078e00ff */
[----:B------:R-:W-:Y:S01]  /*2980*/  FADD.FTZ R18, R18, R23 ;  /* 0x0000001712127221 */ /* 0x000fe20000010000 */
[----:B------:R-:W-:Y:S01]  /*2990*/  PRMT R10, R10, 0x7632, R10 ;  /* 0x000076320a0a7816 */ /* 0x000fe2000000000a */
[----:B------:R-:W0:Y:S01]  /*29a0*/  F2F.BF16.F32 R24, R24 ;  /* 0x0000001800187304 */ /* 0x000e220000202000 */
[----:B------:R-:W-:Y:S02]  /*29b0*/  IMAD.U32 R19, R19, 0x10000, RZ ;  /* 0x0001000013137824 */ /* 0x000fe400078e00ff */
[----:B------:R-:W-:Y:S01]  /*29c0*/  FMUL.FTZ R18, R18, UR13 ;  /* 0x0000000d12127c20 */ /* 0x000fe20008410000 */
[----:B------:R-:W-:Y:S01]  /*29d0*/  SHF.L.U32 R10, R10, 0x10, RZ ;  /* 0x000000100a0a7819 */ /* 0x000fe200000006ff */
[----:B------:R-:W-:-:S03]  /*29e0*/  FADD.FTZ R19, R19, R20 ;  /* 0x0000001413137221 */ /* 0x000fc60000010000 */
[----:B------:R-:W1:Y:S01]  /*29f0*/  F2F.BF16.F32 R25, R25 ;  /* 0x0000001900197304 */ /* 0x000e620000202000 */
[----:B------:R-:W-:Y:S01]  /*2a00*/  FMUL.FTZ R20, R19, UR13 ;  /* 0x0000000d13147c20 */ /* 0x000fe20008410000 */
[C---:B------:R-:W-:Y:S01]  /*2a10*/  IMAD.U32 R19, R11.reuse, 0x10000, RZ ;  /* 0x000100000b137824 */ /* 0x040fe200078e00ff */
        /* <DEDUP_REMOVED lines=24> */
[----:B------:R-:W-:Y:S06]  /*2ba0*/  @!P0 BRA `(.L_x_921) ;  /* 0xffffffec00f88947 */ /* 0x000fec000383ffff */
.L_x_920:
[----:B------:R-:W-:Y:S05]  /*2bb0*/  BSYNC B0 ;  /* 0x0000000000007941 */ /* 0x000fea0003800000 */
.L_x_919:
[----:B------:R-:W0:Y:S01]  /*2bc0*/  S2R R27, SR_TID.X ;  /* 0x00000000001b7919 */ /* 0x000e220000002100 */
[----:B------:R-:W1:Y:S01]  /*2bd0*/  S2UR UR9, SR_CgaCtaId ;  /* 0x00000000000979c3 */ /* 0x000e620000008800 */
[----:B------:R-:W-:Y:S01]  /*2be0*/  SHF.R.U32.HI R25, RZ, 0x5, R9 ;  /* 0x00000005ff197819 */ /* 0x000fe20000011609 */
[----:B------:R-:W-:-:S03]  /*2bf0*/  UMOV UR8, 0x400 ;  /* 0x0000040000087882 */ /* 0x000fc60000000000 */
[----:B------:R-:W-:-:S04]  /*2c00*/  IADD3 R17, P0, P1, R25, -0x1, R8 ;  /* 0xffffffff19117810 */ /* 0x000fc8000791e008 */
[----:B------:R-:W-:-:S04]  /*2c10*/  IADD3.X R16, RZ, -0x1, R7, P0, P1 ;  /* 0xffffffffff107810 */ /* 0x000fc800007e2407 */
[----:B------:R-:W-:Y:S01]  /*2c20*/  ISETP.NE.U32.AND P0, PT, R16, RZ, PT ;  /* 0x000000ff1000720c */ /* 0x000fe20003f05070 */
[----:B-1----:R-:W-:-:S06]  /*2c30*/  ULEA UR8, UR9, UR8, 0x18 ;  /* 0x0000000809087291 */ /* 0x002fcc000f8ec03f */
[C---:B0-----:R-:W-:Y:S02]  /*2c40*/  LEA R11, R27.reuse, UR8, 0x2 ;  /* 0x000000081b0b7c11 */ /* 0x041fe4000f8e10ff */
[----:B------:R-:W-:Y:S02]  /*2c50*/  SHF.R.U32.HI R29, RZ, 0x5, R27 ;  /* 0x00000005ff1d7819 */ /* 0x000fe4000001161b */
[----:B------:R-:W-:Y:S01]  /*2c60*/  LOP3.LUT R27, R27, 0x1f, RZ, 0xc0, !PT ;  /* 0x0000001f1b1b7812 */ /* 0x000fe200078ec0ff */
[----:B------:R0:W-:Y:S01]  /*2c70*/  STS [R11], R12 ;  /* 0x0000000c0b007388 */ /* 0x0001e20000000800 */
[----:B------:R-:W-:Y:S06]  /*2c80*/  BAR.SYNC.DEFER_BLOCKING 0x0 ;  /* 0x0000000000007b1d */ /* 0x000fec0000010000 */
[----:B------:R-:W-:Y:S05]  /*2c90*/  @!P0 BRA `(.L_x_922) ;  /* 0x0000000000108947 */ /* 0x000fea0003800000 */
[----:B------:R-:W-:Y:S01]  /*2ca0*/  IMAD.MOV.U32 R15, RZ, RZ, RZ ;  /* 0x000000ffff0f7224 */ /* 0x000fe200078e00ff */
[----:B------:R-:W-:-:S07]  /*2cb0*/  MOV R14, 0x2cd0 ;  /* 0x00002cd0000e7802 */ /* 0x000fce0000000f00 */
[----:B0-----:R-:W-:Y:S05]  /*2cc0*/  CALL.REL.NOINC `($__internal_6_$__cuda_sm20_div_s64) ;  /* 0x0000002400607944 */ /* 0x001fea0003c00000 */
[----:B------:R-:W-:Y:S05]  /*2cd0*/  BRA `(.L_x_923) ;  /* 0x00000000004c7947 */ /* 0x000fea0003800000 */
.L_x_922:
[----:B0-----:R-:W0:Y:S01]  /*2ce0*/  I2F.U32.RP R12, R25 ;  /* 0x00000019000c7306 */ /* 0x001e220000209000 */
[----:B------:R-:W-:Y:S01]  /*2cf0*/  IMAD.MOV R13, RZ, RZ, -R25 ;  /* 0x000000ffff0d7224 */ /* 0x000fe200078e0a19 */
[----:B------:R-:W-:-:S06]  /*2d00*/  ISETP.NE.U32.AND P2, PT, R25, RZ, PT ;  /* 0x000000ff1900720c */ /* 0x000fcc0003f45070 */
[----:B0-----:R-:W0:Y:S02]  /*2d10*/  MUFU.RCP R12, R12 ;  /* 0x0000000c000c7308 */ /* 0x001e240000001000 */
[----:B0-----:R-:W-:-:S06]  /*2d20*/  IADD3 R10, R12, 0xffffffe, RZ ;  /* 0x0ffffffe0c0a7810 */ /* 0x001fcc0007ffe0ff */
[----:B------:R0:W1:Y:S02]  /*2d30*/  F2I.FTZ.U32.TRUNC.NTZ R11, R10 ;  /* 0x0000000a000b7305 */ /* 0x000064000021f000 */
[----:B0-----:R-:W-:Y:S02]  /*2d40*/  IMAD.MOV.U32 R10, RZ, RZ, RZ ;  /* 0x000000ffff0a7224 */ /* 0x001fe400078e00ff */
[----:B-1----:R-:W-:-:S04]  /*2d50*/  IMAD R13, R13, R11, RZ ;  /* 0x0000000b0d0d7224 */ /* 0x002fc800078e02ff */
[----:B------:R-:W-:-:S06]  /*2d60*/  IMAD.HI.U32 R11, R11, R13, R10 ;  /* 0x0000000d0b0b7227 */ /* 0x000fcc00078e000a */
[----:B------:R-:W-:-:S05]  /*2d70*/  IMAD.HI.U32 R16, R11, R17, RZ ;  /* 0x000000110b107227 */ /* 0x000fca00078e00ff */
[----:B------:R-:W-:-:S05]  /*2d80*/  IADD3 R14, -R16, RZ, RZ ;  /* 0x000000ff100e7210 */ /* 0x000fca0007ffe1ff */
[----:B------:R-:W-:Y:S02]  /*2d90*/  IMAD R14, R25, R14, R17 ;  /* 0x0000000e190e7224 */ /* 0x000fe400078e0211 */
[----:B------:R-:W-:-:S03]  /*2da0*/  IMAD.MOV.U32 R17, RZ, RZ, RZ ;  /* 0x000000ffff117224 */ /* 0x000fc600078e00ff */
[----:B------:R-:W-:-:S13]  /*2db0*/  ISETP.GE.U32.AND P0, PT, R14, R25, PT ;  /* 0x000000190e00720c */ /* 0x000fda0003f06070 */
[----:B------:R-:W-:Y:S02]  /*2dc0*/  @P0 IMAD.IADD R14, R14, 0x1, -R25 ;  /* 0x000000010e0e0824 */ /* 0x000fe400078e0a19 */
[----:B------:R-:W-:-:S03]  /*2dd0*/  @P0 VIADD R16, R16, 0x1 ;  /* 0x0000000110100836 */ /* 0x000fc60000000000 */
[----:B------:R-:W-:-:S13]  /*2de0*/  ISETP.GE.U32.AND P1, PT, R14, R25, PT ;  /* 0x000000190e00720c */ /* 0x000fda0003f26070 */
[----:B------:R-:W-:Y:S02]  /*2df0*/  @P1 IADD3 R16, R16, 0x1, RZ ;  /* 0x0000000110101810 */ /* 0x000fe40007ffe0ff */
[----:B------:R-:W-:-:S07]  /*2e00*/  @!P2 LOP3.LUT R16, RZ, R25, RZ, 0x33, !PT ;  /* 0x00000019ff10a212 */ /* 0x000fce00078e33ff */
.L_x_923:
[----:B------:R-:W-:Y:S01]  /*2e10*/  ISETP.GE.U32.AND P0, PT, R16, 0x1, PT ;  /* 0x000000011000780c */ /* 0x000fe20003f06070 */
[----:B------:R-:W-:Y:S03]  /*2e20*/  BSSY B0, `(.L_x_924) ;  /* 0x00000c2000007945 */ /* 0x000fe60003800000 */
[----:B------:R-:W-:-:S13]  /*2e30*/  ISETP.GE.AND.EX P0, PT, R17, RZ, PT, P0 ;  /* 0x000000ff1100720c */ /* 0x000fda0003f06300 */
[----:B------:R-:W-:Y:S05]  /*2e40*/  @!P0 BRA `(.L_x_925) ;  /* 0x0000000800fc8947 */ /* 0x000fea0003800000 */
[----:B------:R-:W-:Y:S01]  /*2e50*/  IADD3 R10, P0, RZ, -R4, RZ ;  /* 0x80000004ff0a7210 */ /* 0x000fe20007f1e0ff */
[----:B------:R-:W-:Y:S01]  /*2e60*/  UMOV UR16, 0xffffffde ;  /* 0xffffffde00107882 */ /* 0x000fe20000000000 */
[----:B------:R-:W-:Y:S01]  /*2e70*/  UMOV UR17, 0xffffffff ;  /* 0xffffffff00117882 */ /* 0x000fe20000000000 */
[-C--:B------:R-:W-:Y:S01]  /*2e80*/  IMAD R19, R5, R29.reuse, RZ ;  /* 0x0000001d05137224 */ /* 0x080fe200078e02ff */
[----:B------:R-:W-:Y:S01]  /*2e90*/  IADD3 RZ, P1, R27, 0x1, RZ ;  /* 0x000000011bff7810 */ /* 0x000fe20007f3e0ff */
[--C-:B------:R-:W-:Y:S01]  /*2ea0*/  IMAD.X R14, RZ, RZ, ~R5.reuse, P0 ;  /* 0x000000ffff0e7224 */ /* 0x100fe200000e0e05 */
[----:B------:R-:W-:Y:S01]  /*2eb0*/  ULDC UR9, c[0x0][0x23c] ;  /* 0x00008f0000097ab9 */ /* 0x000fe20000000800 */
[----:B------:R-:W-:Y:S01]  /*2ec0*/  IMAD.WIDE.U32 R10, R29, R10, UR16 ;  /* 0x000000101d0a7e25 */ /* 0x000fe2000f8e000a */
[----:B------:R-:W-:Y:S01]  /*2ed0*/  HFMA2.MMA R33, -RZ, RZ, 0, 0 ;  /* 0x00000000ff217435 */ /* 0x000fe200000001ff */
[----:B------:R-:W-:Y:S02]  /*2ee0*/  IADD3.X R24, RZ, RZ, RZ, P1, !PT ;  /* 0x000000ffff187210 */ /* 0x000fe40000ffe4ff */
[----:B------:R-:W-:Y:S01]  /*2ef0*/  IMAD R15, R14, R29, RZ ;  /* 0x0000001d0e0f7224 */ /* 0x000fe200078e02ff */
[----:B------:R-:W-:Y:S01]  /*2f00*/  IADD3 R14, P0, -R27, R10, RZ ;  /* 0x0000000a1b0e7210 */ /* 0x000fe20007f1e1ff */
[----:B------:R-:W-:Y:S01]  /*2f10*/  IMAD.WIDE.U32 R12, R29, R4, R4 ;  /* 0x000000041d0c7225 */ /* 0x000fe200078e0004 */
[----:B------:R-:W-:-:S02]  /*2f20*/  LOP3.LUT R31, RZ, UR9, RZ, 0x33, !PT ;  /* 0x00000009ff1f7c12 */ /* 0x000fc4000f8e33ff */
[----:B------:R-:W-:Y:S01]  /*2f30*/  IADD3.X R15, R11, -0x1, R15, P0, !PT ;  /* 0xffffffff0b0f7810 */ /* 0x000fe200007fe40f */
[----:B------:R-:W-:Y:S01]  /*2f40*/  IMAD.WIDE.U32 R10, R4, R25, RZ ;  /* 0x00000019040a7225 */ /* 0x000fe200078e00ff */
[----:B------:R-:W-:Y:S02]  /*2f50*/  IADD3 R13, R13, R19, RZ ;  /* 0x000000130d0d7210 */ /* 0x000fe40007ffe0ff */
[----:B------:R-:W-:Y:S01]  /*2f60*/  IADD3 RZ, P0, R27, 0x2, RZ ;  /* 0x000000021bff7810 */ /* 0x000fe20007f1e0ff */
[----:B------:R-:W-:Y:S01]  /*2f70*/  IMAD R19, R5, R25, RZ ;  /* 0x0000001905137224 */ /* 0x000fe200078e02ff */
[----:B------:R-:W-:Y:S01]  /*2f80*/  LOP3.LUT R12, RZ, R12, RZ, 0x33, !PT ;  /* 0x0000000cff0c7212 */ /* 0x000fe200078e33ff */
[----:B------:R-:W-:Y:S01]  /*2f90*/  IMAD.MOV.U32 R35, RZ, RZ, RZ ;  /* 0x000000ffff237224 */ /* 0x000fe200078e00ff */
[----:B------:R-:W-:Y:S01]  /*2fa0*/  LOP3.LUT R13, RZ, R13, RZ, 0x33, !PT ;  /* 0x0000000dff0d7212 */ /* 0x000fe200078e33ff */
[----:B------:R-:W-:Y:S02]  /*2fb0*/  IMAD.MOV.U32 R30, RZ, RZ, RZ ;  /* 0x000000ffff1e7224 */ /* 0x000fe400078e00ff */
[----:B------:R-:W-:-:S02]  /*2fc0*/  IMAD.IADD R28, R11, 0x1, R19 ;  /* 0x000000010b1c7824 */ /* 0x000fc400078e0213 */
[----:B------:R-:W-:-:S07]  /*2fd0*/  IMAD.X R26, RZ, RZ, RZ, P0 ;  /* 0x000000ffff1a7224 */ /* 0x000fce00000e06ff */
.L_x_933:
[----:B------:R-:W-:Y:S01]  /*2fe0*/  IADD3 R23, P0, RZ, -R10, RZ ;  /* 0x8000000aff177210 */ /* 0x000fe20007f1e0ff */
[----:B------:R-:W-:Y:S01]  /*2ff0*/  ULOP3.LUT UR9, URZ, UR11, URZ, 0x33, !UPT ;  /* 0x0000000b3f097292 */ /* 0x000fe2000f8e333f */
[----:B------:R-:W-:Y:S01]  /*3000*/  SHF.R.S32.HI R22, RZ, 0x1f, R33 ;  /* 0x0000001fff167819 */ /* 0x000fe20000011421 */
[----:B------:R-:W-:Y:S01]  /*3010*/  BSSY B1, `(.L_x_926) ;  /* 0x000009c000017945 */ /* 0x000fe20003800000 */
[----:B---3--:R-:W-:Y:S01]  /*3020*/  MOV R19, RZ ;  /* 0x000000ff00137202 */ /* 0x008fe20000000f00 */
[----:B------:R-:W-:Y:S02]  /*3030*/  IMAD.X R39, RZ, RZ, ~R28, P0 ;  /* 0x000000ffff277224 */ /* 0x000fe400000e0e1c */
[-C--:B012---:R-:W-:Y:S02]  /*3040*/  IMAD R18, R30, R23.reuse, RZ ;  /* 0x000000171e127224 */ /* 0x087fe400078e02ff */
[----:B----4-:R-:W-:-:S04]  /*3050*/  IMAD.WIDE.U32 R20, R35, R23, R12 ;  /* 0x0000001723147225 */ /* 0x010fc800078e000c */
[----:B------:R-:W-:Y:S01]  /*3060*/  IMAD R39, R35, R39, R18 ;  /* 0x0000002723277224 */ /* 0x000fe200078e0212 */
[----:B------:R-:W-:Y:S01]  /*3070*/  ISETP.GT.U32.AND P1, PT, R20, R31, PT ;  /* 0x0000001f1400720c */ /* 0x000fe20003f24070 */
[----:B------:R-:W-:Y:S02]  /*3080*/  IMAD.MOV.U32 R18, RZ, RZ, R29 ;  /* 0x000000ffff127224 */ /* 0x000fe400078e001d */
[----:B------:R-:W-:Y:S02]  /*3090*/  IMAD.IADD R37, R39, 0x1, R21 ;  /* 0x0000000127257824 */ /* 0x000fe400078e0215 */
[----:B------:R-:W-:-:S03]  /*30a0*/  IMAD.WIDE.U32 R18, R25, R33, R18 ;  /* 0x0000002119127225 */ /* 0x000fc600078e0012 */
[----:B------:R-:W-:Y:S01]  /*30b0*/  ISETP.GT.AND.EX P1, PT, R37, UR9, PT, P1 ;  /* 0x0000000925007c0c */ /* 0x000fe2000bf24310 */
[----:B------:R-:W-:Y:S01]  /*30c0*/  IMAD R21, R22, R25, RZ ;  /* 0x0000001916157224 */ /* 0x000fe200078e02ff */
[----:B------:R-:W-:Y:S01]  /*30d0*/  ISETP.GE.U32.AND P0, PT, R18, R8, PT ;  /* 0x000000081200720c */ /* 0x000fe20003f06070 */
[----:B------:R-:W-:Y:S01]  /*30e0*/  IMAD.WIDE.U32 R22, R35, R23, R14 ;  /* 0x0000001723167225 */ /* 0x000fe200078e000e */
[----:B------:R-:W-:-:S03]  /*30f0*/  SEL R37, R37, UR9, P1 ;  /* 0x0000000925257c07 */ /* 0x000fc60008800000 */
        /* <DEDUP_REMOVED lines=16> */
[----:B------:R-:W-:Y:S01]  /*3200*/  ISETP.LT.AND.EX P0, PT, R22, UR11, PT, P0 ;  /* 0x0000000b16007c0c */ /* 0x000fe2000bf01300 */
[----:B------:R-:W-:Y:S01]  /*3210*/  IMAD.X R40, RZ, RZ, R19, P1 ;  /* 0x000000ffff287224 */ /* 0x000fe200008e0613 */
[----:B------:R-:W-:Y:S02]  /*3220*/  IADD3 R34, P2, R32, 0x20, RZ ;  /* 0x0000002020227810 */ /* 0x000fe40007f5e0ff */
[----:B------:R-:W-:Y:S02]  /*3230*/  SEL R23, R23, UR9, P0 ;  /* 0x0000000917177c07 */ /* 0x000fe40008000000 */
[----:B------:R-:W-:Y:S02]  /*3240*/  SEL R22, R22, UR11, P0 ;  /* 0x0000000b16167c07 */ /* 0x000fe40008000000 */
[----:B------:R-:W-:Y:S02]  /*3250*/  IADD3.X R39, RZ, R40, RZ, P2, !PT ;  /* 0x00000028ff277210 */ /* 0x000fe400017fe4ff */
[----:B------:R-:W-:-:S02]  /*3260*/  ISETP.GE.U32.AND P0, PT, R34, R23, PT ;  /* 0x000000172200720c */ /* 0x000fc40003f06070 */
[----:B------:R-:W-:Y:S02]  /*3270*/  LEA R18, R32, UR8, 0x2 ;  /* 0x0000000820127c11 */ /* 0x000fe4000f8e10ff */
[----:B------:R-:W-:-:S13]  /*3280*/  ISETP.GE.AND.EX P0, PT, R39, R22, PT, P0 ;  /* 0x000000162700720c */ /* 0x000fda0003f06300 */
[----:B------:R-:W-:Y:S05]  /*3290*/  @P0 BRA `(.L_x_929) ;  /* 0x0000000000f80947 */ /* 0x000fea0003800000 */
[C---:B------:R-:W-:Y:S01]  /*32a0*/  SHF.R.U64 R38, R36.reuse, 0x5, R37 ;  /* 0x0000000524267819 */ /* 0x040fe20000001225 */
[----:B------:R-:W-:Y:S01]  /*32b0*/  BSSY B3, `(.L_x_930) ;  /* 0x0000024000037945 */ /* 0x000fe20003800000 */
[----:B------:R-:W-:-:S03]  /*32c0*/  ISETP.GE.U32.AND P0, PT, R36, 0x60, PT ;  /* 0x000000602400780c */ /* 0x000fc60003f06070 */
[----:B------:R-:W-:Y:S01]  /*32d0*/  VIADD R38, R38, 0x1 ;  /* 0x0000000126267836 */ /* 0x000fe20000000000 */
[----:B------:R-:W-:Y:S01]  /*32e0*/  ISETP.GE.U32.AND.EX P0, PT, R37, RZ, PT, P0 ;  /* 0x000000ff2500720c */ /* 0x000fe20003f06100 */
[----:B------:R-:W-:Y:S01]  /*32f0*/  IMAD.MOV.U32 R37, RZ, RZ, R39 ;  /* 0x000000ffff257224 */ /* 0x000fe200078e0027 */
[----:B------:R-:W-:Y:S02]  /*3300*/  MOV R39, R32 ;  /* 0x0000002000277202 */ /* 0x000fe40000000f00 */
[----:B------:R-:W-:-:S04]  /*3310*/  LOP3.LUT R38, R38, 0x3, RZ, 0xc0, !PT ;  /* 0x0000000326267812 */ /* 0x000fc800078ec0ff */
[----:B------:R-:W-:-:S04]  /*3320*/  ISETP.NE.U32.AND P1, PT, R38, RZ, PT ;  /* 0x000000ff2600720c */ /* 0x000fc80003f25070 */
[----:B------:R-:W-:-:S13]  /*3330*/  ISETP.NE.AND.EX P1, PT, RZ, RZ, PT, P1 ;  /* 0x000000ffff00720c */ /* 0x000fda0003f25310 */
[----:B------:R-:W-:Y:S05]  /*3340*/  @!P1 BRA `(.L_x_931) ;  /* 0x0000000000689947 */ /* 0x000fea0003800000 */
[----:B------:R-:W-:Y:S01]  /*3350*/  LDS R36, [R18] ;  /* 0x0000000012247984 */ /* 0x000fe20000000800 */
[----:B------:R-:W-:Y:S01]  /*3360*/  ISETP.NE.U32.AND P1, PT, R38, 0x1, PT ;  /* 0x000000012600780c */ /* 0x000fe20003f25070 */
[----:B------:R-:W-:Y:S02]  /*3370*/  IMAD.MOV.U32 R39, RZ, RZ, R34 ;  /* 0x000000ffff277224 */ /* 0x000fe400078e0022 */
[----:B------:R-:W0:Y:S01]  /*3380*/  LDS R37, [R18+0x80] ;  /* 0x0000800012257984 */ /* 0x000e220000000800 */
[----:B------:R-:W-:Y:S02]  /*3390*/  ISETP.NE.AND.EX P1, PT, RZ, RZ, PT, P1 ;  /* 0x000000ffff00720c */ /* 0x000fe40003f25310 */
[----:B0-----:R-:W-:Y:S02]  /*33a0*/  FMNMX.FTZ R41, R36, R37, !PT ;  /* 0x0000002524297209 */ /* 0x001fe40007810000 */
[----:B------:R-:W-:-:S03]  /*33b0*/  IADD3 R36, P2, R32, 0x40, RZ ;  /* 0x0000004020247810 */ /* 0x000fc60007f5e0ff */
[----:B------:R0:W-:Y:S01]  /*33c0*/  STS [R18], R41 ;  /* 0x0000002912007388 */ /* 0x0001e20000000800 */
[----:B------:R-:W-:Y:S01]  /*33d0*/  MOV R34, R36 ;  /* 0x0000002400227202 */ /* 0x000fe20000000f00 */
[----:B------:R-:W-:-:S04]  /*33e0*/  IMAD.X R37, RZ, RZ, R40, P2 ;  /* 0x000000ffff257224 */ /* 0x000fc800010e0628 */
[----:B------:R-:W-:Y:S05]  /*33f0*/  @!P1 BRA `(.L_x_931) ;  /* 0x00000000003c9947 */ /* 0x000fea0003800000 */
[----:B------:R-:W-:Y:S01]  /*3400*/  ISETP.NE.U32.AND P1, PT, R38, 0x2, PT ;  /* 0x000000022600780c */ /* 0x000fe20003f25070 */
[----:B------:R-:W1:Y:S01]  /*3410*/  LDS R34, [R18+0x100] ;  /* 0x0001000012227984 */ /* 0x000e620000000800 */
[----:B------:R-:W-:Y:S01]  /*3420*/  IADD3 R42, P2, R32, 0x60, RZ ;  /* 0x00000060202a7810 */ /* 0x000fe20007f5e0ff */
[----:B------:R-:W-:Y:S01]  /*3430*/  IMAD.MOV.U32 R39, RZ, RZ, R36 ;  /* 0x000000ffff277224 */ /* 0x000fe200078e0024 */
[----:B------:R-:W-:-:S13]  /*3440*/  ISETP.NE.AND.EX P1, PT, RZ, RZ, PT, P1 ;  /* 0x000000ffff00720c */ /* 0x000fda0003f25310 */
[----:B------:R-:W0:Y:S01]  /*3450*/  @P1 LDS R37, [R18+0x180] ;  /* 0x0001800012251984 */ /* 0x000e220000000800 */
[--C-:B------:R-:W-:Y:S01]  /*3460*/  @P1 IMAD.MOV.U32 R39, RZ, RZ, R42.reuse ;  /* 0x000000ffff271224 */ /* 0x100fe200078e002a */
[----:B-1----:R-:W-:Y:S01]  /*3470*/  FMNMX.FTZ R38, R41, R34, !PT ;  /* 0x0000002229267209 */ /* 0x002fe20007810000 */
[----:B------:R-:W-:Y:S01]  /*3480*/  IMAD.MOV.U32 R34, RZ, RZ, R42 ;  /* 0x000000ffff227224 */ /* 0x000fe200078e002a */
[----:B------:R-:W-:-:S03]  /*3490*/  @P1 IADD3 R34, P3, R32, 0x80, RZ ;  /* 0x0000008020221810 */ /* 0x000fc60007f7e0ff */
[----:B------:R1:W-:Y:S01]  /*34a0*/  STS [R18], R38 ;  /* 0x0000002612007388 */ /* 0x0003e20000000800 */
[----:B0-----:R-:W-:Y:S02]  /*34b0*/  @P1 FMNMX.FTZ R41, R38, R37, !PT ;  /* 0x0000002526291209 */ /* 0x001fe40007810000 */
[----:B------:R-:W-:Y:S01]  /*34c0*/  IADD3.X R37, RZ, R40, RZ, P2, !PT ;  /* 0x00000028ff257210 */ /* 0x000fe200017fe4ff */
[----:B------:R-:W-:Y:S02]  /*34d0*/  @P1 IMAD.X R37, RZ, RZ, R40, P3 ;  /* 0x000000ffff251224 */ /* 0x000fe400018e0628 */
[----:B------:R1:W-:Y:S05]  /*34e0*/  @P1 STS [R18], R41 ;  /* 0x0000002912001388 */ /* 0x0003ea0000000800 */
.L_x_931:
[----:B------:R-:W-:Y:S05]  /*34f0*/  BSYNC B3 ;  /* 0x0000000000037941 */ /* 0x000fea0003800000 */
.L_x_930:
[----:B------:R-:W-:Y:S05]  /*3500*/  @!P0 BRA `(.L_x_929) ;  /* 0x00000000005c8947 */ /* 0x000fea0003800000 */
[----:B01----:R0:W1:Y:S01]  /*3510*/  LDS R41, [R18] ;  /* 0x0000000012297984 */ /* 0x0030620000000800 */
[----:B------:R-:W-:-:S04]  /*3520*/  LEA R32, R34, UR8, 0x2 ;  /* 0x0000000822207c11 */ /* 0x000fc8000f8e10ff */
[----:B------:R-:W-:-:S07]  /*3530*/  IADD3 R32, R32, 0x180, RZ ;  /* 0x0000018020207810 */ /* 0x000fce0007ffe0ff */
.L_x_932:
[----:B------:R-:W-:-:S05]  /*3540*/  LEA R39, R39, UR8, 0x2 ;  /* 0x0000000827277c11 */ /* 0x000fca000f8e10ff */
[----:B--2---:R2:W1:Y:S02]  /*3550*/  LDS R36, [R39+0x80] ;  /* 0x0000800027247984 */ /* 0x0044640000000800 */
[C---:B--2---:R-:W-:Y:S01]  /*3560*/  VIADD R39, R34.reuse, 0x60 ;  /* 0x0000006022277836 */ /* 0x044fe20000000000 */
[----:B------:R-:W-:-:S05]  /*3570*/  IADD3 R34, P0, R34, 0x80, RZ ;  /* 0x0000008022227810 */ /* 0x000fca0007f1e0ff */
[----:B------:R-:W-:Y:S01]  /*3580*/  IMAD.X R37, RZ, RZ, R37, P0 ;  /* 0x000000ffff257224 */ /* 0x000fe200000e0625 */
[----:B------:R-:W-:-:S04]  /*3590*/  ISETP.GE.U32.AND P0, PT, R34, R23, PT ;  /* 0x000000172200720c */ /* 0x000fc80003f06070 */
[----:B------:R-:W-:Y:S02]  /*35a0*/  ISETP.GE.AND.EX P0, PT, R37, R22, PT, P0 ;  /* 0x000000162500720c */ /* 0x000fe40003f06300 */
[----:B-1----:R-:W-:-:S05]  /*35b0*/  FMNMX.FTZ R43, R36, R41, !PT ;  /* 0x00000029242b7209 */ /* 0x002fca0007810000 */
[----:B------:R-:W-:Y:S04]  /*35c0*/  STS [R18], R43 ;  /* 0x0000002b12007388 */ /* 0x000fe80000000800 */
[----:B------:R-:W1:Y:S02]  /*35d0*/  LDS R36, [R32+-0x100] ;  /* 0xffff000020247984 */ /* 0x000e640000000800 */
[----:B-1----:R-:W-:-:S05]  /*35e0*/  FMNMX.FTZ R45, R43, R36, !PT ;  /* 0x000000242b2d7209 */ /* 0x002fca0007810000 */
[----:B------:R-:W-:Y:S04]  /*35f0*/  STS [R18], R45 ;  /* 0x0000002d12007388 */ /* 0x000fe80000000800 */
[----:B------:R-:W1:Y:S02]  /*3600*/  LDS R36, [R32+-0x80] ;  /* 0xffff800020247984 */ /* 0x000e640000000800 */
[----:B-1----:R-:W-:-:S05]  /*3610*/  FMNMX.FTZ R36, R45, R36, !PT ;  /* 0x000000242d247209 */ /* 0x002fca0007810000 */
[----:B------:R-:W-:Y:S04]  /*3620*/  STS [R18], R36 ;  /* 0x0000002412007388 */ /* 0x000fe80000000800 */
[----:B------:R1:W2:Y:S02]  /*3630*/  LDS R41, [R32] ;  /* 0x0000000020297984 */ /* 0x0002a40000000800 */
[----:B-1----:R-:W-:Y:S02]  /*3640*/  IADD3 R32, R32, 0x200, RZ ;  /* 0x0000020020207810 */ /* 0x002fe40007ffe0ff */
[----:B--2---:R-:W-:-:S05]  /*3650*/  FMNMX.FTZ R41, R36, R41, !PT ;  /* 0x0000002924297209 */ /* 0x004fca0007810000 */
[----:B------:R2:W-:Y:S01]  /*3660*/  STS [R18], R41 ;  /* 0x0000002912007388 */ /* 0x0005e20000000800 */
[----:B------:R-:W-:Y:S05]  /*3670*/  @!P0 BRA `(.L_x_932) ;  /* 0xfffffffc00b08947 */ /* 0x000fea000383ffff */
.L_x_929:
[----:B------:R-:W-:Y:S05]  /*3680*/  BSYNC B2 ;  /* 0x0000000000027941 */ /* 0x000fea0003800000 */
.L_x_928:
        /* <DEDUP_REMOVED lines=11> */
[----:B------:R-:W-:-:S04]  /*3740*/  ISETP.GE.U32.AND P1, PT, R22, R19, PT ;  /* 0x000000131600720c */ /* 0x000fc80003f26070 */
[----:B------:R-:W-:-:S05]  /*3750*/  ISETP.GE.AND.EX P1, PT, R32, R21, PT, P1 ;  /* 0x000000152000720c */ /* 0x000fca0003f26310 */
[----:B------:R-:W-:Y:S04]  /*3760*/  @!P0 LDS R20, [R18] ;  /* 0x0000000012148984 */ /* 0x000fe80000000800 */
[----:B------:R-:W3:Y:S02]  /*3770*/  @!P0 LDS R23, [R18+0x80] ;  /* 0x0000800012178984 */ /* 0x000ee40000000800 */
[----:B---3--:R-:W-:-:S05]  /*3780*/  @!P0 FMNMX.FTZ R23, R20, R23, !PT ;  /* 0x0000001714178209 */ /* 0x008fca0007810000 */
[----:B------:R-:W-:Y:S01]  /*3790*/  @!P0 STS [R18], R23 ;  /* 0x0000001712008388 */ /* 0x000fe20000000800 */
[----:B------:R-:W-:-:S03]  /*37a0*/  IADD3 R22, P0, R27, 0x8, RZ ;  /* 0x000000081b167810 */ /* 0x000fc60007f1e0ff */
[----:B------:R-:W-:Y:S01]  /*37b0*/  @!P1 LDS R20, [R18] ;  /* 0x0000000012149984 */ /* 0x000fe20000000800 */
[----:B------:R-:W-:Y:S02]  /*37c0*/  IADD3.X R32, RZ, RZ, RZ, P0, !PT ;  /* 0x000000ffff207210 */ /* 0x000fe400007fe4ff */
[----:B------:R-:W-:Y:S01]  /*37d0*/  ISETP.GE.U32.AND P0, PT, R22, R19, PT ;  /* 0x000000131600720c */ /* 0x000fe20003f06070 */
[----:B------:R-:W3:Y:S03]  /*37e0*/  @!P1 LDS R37, [R18+0x40] ;  /* 0x0000400012259984 */ /* 0x000ee60000000800 */
[----:B------:R-:W-:Y:S02]  /*37f0*/  ISETP.GE.AND.EX P0, PT, R32, R21, PT, P0 ;  /* 0x000000152000720c */ /* 0x000fe40003f06300 */
[----:B---3--:R-:W-:-:S05]  /*3800*/  @!P1 FMNMX.FTZ R37, R20, R37, !PT ;  /* 0x0000002514259209 */ /* 0x008fca0007810000 */
[----:B------:R-:W-:Y:S01]  /*3810*/  @!P1 STS [R18], R37 ;  /* 0x0000002512009388 */ /* 0x000fe20000000800 */
[----:B------:R-:W-:-:S05]  /*3820*/  IADD3 R22, P1, R27, 0x4, RZ ;  /* 0x000000041b167810 */ /* 0x000fca0007f3e0ff */
[----:B------:R-:W-:Y:S01]  /*3830*/  @!P0 LDS R20, [R18] ;  /* 0x0000000012148984 */ /* 0x000fe20000000800 */
[----:B------:R-:W-:Y:S01]  /*3840*/  IMAD.X R32, RZ, RZ, RZ, P1 ;  /* 0x000000ffff207224 */ /* 0x000fe200008e06ff */
[----:B------:R-:W-:Y:S02]  /*3850*/  ISETP.GE.U32.AND P1, PT, R22, R19, PT ;  /* 0x000000131600720c */ /* 0x000fe40003f26070 */
[----:B------:R-:W3:Y:S01]  /*3860*/  @!P0 LDS R39, [R18+0x20] ;  /* 0x0000200012278984 */ /* 0x000ee20000000800 */
[----:B------:R-:W-:Y:S01]  /*3870*/  VIADD R22, R27, 0x2 ;  /* 0x000000021b167836 */ /* 0x000fe20000000000 */
[----:B------:R-:W-:Y:S02]  /*3880*/  ISETP.GE.AND.EX P1, PT, R32, R21, PT, P1 ;  /* 0x000000152000720c */ /* 0x000fe40003f26310 */
[----:B---3--:R-:W-:-:S05]  /*3890*/  @!P0 FMNMX.FTZ R39, R20, R39, !PT ;  /* 0x0000002714278209 */ /* 0x008fca0007810000 */
[----:B------:R-:W-:Y:S01]  /*38a0*/  @!P0 STS [R18], R39 ;  /* 0x0000002712008388 */ /* 0x000fe20000000800 */
[----:B------:R-:W-:Y:S02]  /*38b0*/  ISETP.GE.U32.AND P0, PT, R22, R19, PT ;  /* 0x000000131600720c */ /* 0x000fe40003f06070 */
[----:B------:R-:W-:-:S03]  /*38c0*/  IADD3 R22, R27, 0x1, RZ ;  /* 0x000000011b167810 */ /* 0x000fc60007ffe0ff */
        /* <DEDUP_REMOVED lines=16> */
.L_x_927:
[----:B------:R-:W-:Y:S05]  /*39d0*/  BSYNC B1 ;  /* 0x0000000000017941 */ /* 0x000fea0003800000 */
.L_x_926:
[----:B------:R-:W-:Y:S01]  /*39e0*/  VIADD R33, R33, 0x1 ;  /* 0x0000000121217836 */ /* 0x000fe20000000000 */
[----:B------:R-:W-:-:S04]  /*39f0*/  IADD3 R35, P1, R35, 0x1, RZ ;  /* 0x0000000123237810 */ /* 0x000fc80007f3e0ff */
[----:B------:R-:W-:Y:S01]  /*3a00*/  ISETP.GT.U32.AND P0, PT, R16, R33, PT ;  /* 0x000000211000720c */ /* 0x000fe20003f04070 */
[----:B------:R-:W-:-:S03]  /*3a10*/  IMAD.X R30, RZ, RZ, R30, P1 ;  /* 0x000000ffff1e7224 */ /* 0x000fc600008e061e */
[----:B------:R-:W-:-:S13]  /*3a20*/  ISETP.GT.AND.EX P0, PT, R17, RZ, PT, P0 ;  /* 0x000000ff1100720c */ /* 0x000fda0003f04300 */
[----:B------:R-:W-:Y:S05]  /*3a30*/  @P0 BRA `(.L_x_933) ;  /* 0xfffffff400680947 */ /* 0x000fea000383ffff */
.L_x_925:
[----:B------:R-:W-:Y:S05]  /*3a40*/  BSYNC B0 ;  /* 0x0000000000007941 */ /* 0x000fea0003800000 */
.L_x_924:
[C---:B------:R-:W-:Y:S01]  /*3a50*/  SHF.L.U32 R11, R2.reuse, 0x4, RZ ;  /* 0x00000004020b7819 */ /* 0x040fe200000006ff */
[----:B------:R-:W-:Y:S01]  /*3a60*/  ULDC UR9, c[0x0][0x23c] ;  /* 0x00008f0000097ab9 */ /* 0x000fe20000000800 */
[----:B------:R-:W-:Y:S01]  /*3a70*/  SHF.L.U64.HI R5, R2, 0x4, R3 ;  /* 0x0000000402057819 */ /* 0x000fe20000010203 */
[----:B------:R-:W-:Y:S01]  /*3a80*/  USHF.R.S32.HI UR12, URZ, 0x2, UR9 ;  /* 0x000000023f0c7899 */ /* 0x000fe20008011409 */
[----:B------:R-:W-:Y:S01]  /*3a90*/  BAR.SYNC.DEFER_BLOCKING 0x0 ;  /* 0x0000000000007b1d */ /* 0x000fe20000010000 */
[----:B------:R-:W-:Y:S02]  /*3aa0*/  IADD3 R4, P1, R11, 0x10, RZ ;  /* 0x000000100b047810 */ /* 0x000fe40007f3e0ff */
[----:B------:R-:W-:Y:S02]  /*3ab0*/  USHF.R.S32.HI UR9, URZ, 0x1f, UR12 ;  /* 0x0000001f3f097899 */ /* 0x000fe4000801140c */
[----:B------:R-:W-:Y:S01]  /*3ac0*/  ISETP.LT.U32.AND P0, PT, R4, UR12, PT ;  /* 0x0000000c04007c0c */ /* 0x000fe2000bf01070 */
[----:B------:R-:W-:Y:S01]  /*3ad0*/  IMAD.X R10, RZ, RZ, R5, P1 ;  /* 0x000000ffff0a7224 */ /* 0x000fe200008e0605 */
[----:B------:R-:W-:Y:S01]  /*3ae0*/  BSSY B0, `(.L_x_934) ;  /* 0x0000020000007945 */ /* 0x000fe20003800000 */
[----:B------:R-:W5:Y:S03]  /*3af0*/  S2R R17, SR_TID.X ;  /* 0x0000000000117919 */ /* 0x000f660000002100 */
[----:B------:R-:W-:-:S02]  /*3b00*/  ISETP.LT.AND.EX P1, PT, R10, UR9, PT, P0 ;  /* 0x000000090a007c0c */ /* 0x000fc4000bf21300 */
        /* <DEDUP_REMOVED lines=21> */
[----:B------:R-:W-:-:S05]  /*3c60*/  IMAD R11, R7, UR9, RZ ;  /* 0x00000009070b7c24 */ /* 0x000fca000f8e02ff */
[----:B------:R-:W-:Y:S02]  /*3c70*/  IADD3 R3, R3, R11, RZ ;  /* 0x0000000b03037210 */ /* 0x000fe40007ffe0ff */
[----:B--2---:R-:W-:Y:S02]  /*3c80*/  @P0 FMNMX.FTZ R0, R0, R5, PT ;  /* 0x0000000500000209 */ /* 0x004fe40003810000 */
[----:B------:R-:W-:-:S03]  /*3c90*/  LEA R4, P0, R2, UR10, 0x2 ;  /* 0x0000000a02047c11 */ /* 0x000fc6000f8010ff */
[----:B------:R-:W-:Y:S01]  /*3ca0*/  FMUL.FTZ R0, R0, 0.0078740157186985015869 ;  /* 0x3c01020400007820 */ /* 0x000fe20000410000 */
[----:B------:R-:W-:-:S04]  /*3cb0*/  LEA.HI.X R5, R2, UR11, R3, 0x2, P0 ;  /* 0x0000000b02057c11 */ /* 0x000fc800080f1403 */
[----:B------:R-:W-:-:S05]  /*3cc0*/  FMNMX.FTZ R3, R0, 1.1920928955078125e-07, !PT ;  /* 0x3400000000037809 */ /* 0x000fca0007810000 */
[----:B------:R0:W-:Y:S02]  /*3cd0*/  STG.E desc[UR14][R4.64], R3 ;  /* 0x0000000304007986 */ /* 0x0001e4000c10190e */
.L_x_935:
[----:B------:R-:W-:Y:S05]  /*3ce0*/  BSYNC B0 ;  /* 0x0000000000007941 */ /* 0x000fea0003800000 */
.L_x_934:
[----:B------:R-:W-:Y:S06]  /*3cf0*/  BAR.SYNC.DEFER_BLOCKING 0x0 ;  /* 0x0000000000007b1d */ /* 0x000fec0000010000 */
[----:B------:R-:W-:Y:S05]  /*3d00*/  @P1 EXIT ;  /* 0x000000000000194d */ /* 0x000fea0003800000 */
[----:B------:R-:W5:Y:S01]  /*3d10*/  S2UR UR16, SR_CTAID.X ;  /* 0x00000000001079c3 */ /* 0x000f620000002500 */
[----:B------:R-:W-:Y:S01]  /*3d20*/  ULDC UR10, c[0x0][0x23c] ;  /* 0x00008f00000a7ab9 */ /* 0x000fe20000000800 */
[----:B------:R-:W-:Y:S01]  /*3d30*/  ULDC.64 UR8, c[0x0][0x210] ;  /* 0x0000840000087ab9 */ /* 0x000fe20000000a00 */
[----:B------:R-:W-:Y:S02]  /*3d40*/  USHF.R.S32.HI UR11, URZ, 0x1f, UR10 ;  /* 0x0000001f3f0b7899 */ /* 0x000fe4000801140a */
[----:B-----5:R-:W-:Y:S02]  /*3d50*/  UIMAD.WIDE.U32 UR8, UR16, UR10, UR8 ;  /* 0x0000000a100872a5 */ /* 0x020fe4000f8e0008 */
[----:B------:R-:W-:Y:S01]  /*3d60*/  IMAD R7, R7, UR16, RZ ;  /* 0x0000001007077c24 */ /* 0x000fe2000f8e02ff */
[----:B------:R-:W-:Y:S02]  /*3d70*/  UIMAD UR10, UR11, UR16, URZ ;  /* 0x000000100b0a72a4 */ /* 0x000fe4000f8e023f */
[----:B0-----:R-:W-:-:S02]  /*3d80*/  IMAD.WIDE.U32 R2, R8, UR16, RZ ;  /* 0x0000001008027c25 */ /* 0x001fc4000f8e00ff */
[----:B------:R-:W-:Y:S02]  /*3d90*/  UIADD3 UR10, UR10, UR9, URZ ;  /* 0x000000090a0a7290 */ /* 0x000fe4000fffe03f */
[----:B------:R-:W-:Y:S01]  /*3da0*/  MOV R5, UR9 ;  /* 0x0000000900057c02 */ /* 0x000fe20008000f00 */
[----:B------:R-:W-:Y:S02]  /*3db0*/  IMAD.IADD R0, R7, 0x1, R3 ;  /* 0x0000000107007824 */ /* 0x000fe400078e0203 */
[----:B------:R-:W-:Y:S02]  /*3dc0*/  IMAD.U32 R4, RZ, RZ, UR8 ;  /* 0x00000008ff047e24 */ /* 0x000fe4000f8e00ff */
[----:B------:R-:W-:-:S07]  /*3dd0*/  IMAD.U32 R5, RZ, RZ, UR10 ;  /* 0x0000000aff057e24 */ /* 0x000fce000f8e00ff */
.L_x_936:
[----:B------:R-:W-:Y:S01]  /*3de0*/  HFMA2.MMA R12, -RZ, RZ, 0, 4.76837158203125e-07 ;  /* 0x00000008ff0c7435 */ /* 0x000fe200000001ff */
[----:B-123--:R-:W-:Y:S01]  /*3df0*/  IMAD.MOV.U32 R18, RZ, RZ, 0x8 ;  /* 0x00000008ff127424 */ /* 0x00efe200078e00ff */
[----:B------:R-:W0:Y:S03]  /*3e00*/  LDC.64 R10, c[0x0][0x228] ;  /* 0x00008a00ff0a7b82 */ /* 0x000e260000000a00 */
[----:B------:R-:W-:-:S05]  /*3e10*/  IMAD.WIDE.U32 R18, R17, R18, UR4 ;  /* 0x0000000411127e25 */ /* 0x000fca000f8e0012 */
[----:B------:R-:W-:Y:S01]  /*3e20*/  IMAD.WIDE.U32 R12, R17, R12, UR6 ;  /* 0x00000006110c7e25 */ /* 0x000fe2000f8e000c */
[----:B------:R-:W2:Y:S01]  /*3e30*/  LDG.E.64.CONSTANT R18, desc[UR14][R18.64] ;  /* 0x0000000e12127981 */ /* 0x000ea2000c1e9b00 */
[----:B------:R-:W1:Y:S03]  /*3e40*/  LDC.64 R6, c[0x0][0x218] ;  /* 0x00008600ff067b82 */ /* 0x000e660000000a00 */
[----:B------:R-:W3:Y:S01]  /*3e50*/  LDG.E.64 R22, desc[UR14][R12.64] ;  /* 0x0000000e0c167981 */ /* 0x000ee2000c1e1b00 */
[----:B----4-:R-:W-:-:S04]  /*3e60*/  SHF.R.U32.HI R20, RZ, 0x4, R17 ;  /* 0x00000004ff147819 */ /* 0x010fc80000011611 */
[----:B------:R-:W-:Y:S01]  /*3e70*/  LOP3.LUT R25, R20, 0x3ffffff, RZ, 0xc0, !PT ;  /* 0x03ffffff14197812 */ /* 0x000fe200078ec0ff */
[----:B0-----:R-:W-:-:S06]  /*3e80*/  IMAD.WIDE.U32 R14, R17, 0x8, R10 ;  /* 0x00000008110e7825 */ /* 0x001fcc00078e000a */
[----:B------:R-:W4:Y:S01]  /*3e90*/  LDG.E.64.CONSTANT R14, desc[UR14][R14.64] ;  /* 0x0000000e0e0e7981 */ /* 0x000f22000c1e9b00 */
[----:B--2---:R-:W-:Y:S02]  /*3ea0*/  IMAD.U32 R8, R18, 0x10000, RZ ;  /* 0x0001000012087824 */ /* 0x004fe400078e00ff */
[----:B---3--:R-:W-:Y:S01]  /*3eb0*/  IMAD.U32 R21, R22, 0x10000, RZ ;  /* 0x0001000016157824 */ /* 0x008fe200078e00ff */
[----:B------:R-:W-:-:S03]  /*3ec0*/  PRMT R16, R19, 0x7632, R16 ;  /* 0x0000763213107816 */ /* 0x000fc60000000010 */
[----:B------:R-:W-:Y:S01]  /*3ed0*/  FADD.FTZ R21, R8, R21 ;  /* 0x0000001508157221 */ /* 0x000fe20000010000 */
[----:B------:R-:W-:Y:S02]  /*3ee0*/  PRMT R8, R18, 0x7632, R8 ;  /* 0x0000763212087816 */ /* 0x000fe40000000008 */
[----:B------:R-:W-:Y:S02]  /*3ef0*/  SHF.L.U32 R18, R19, 0x10, RZ ;  /* 0x0000001013127819 */ /* 0x000fe400000006ff */
[----:B------:R-:W-:Y:S02]  /*3f00*/  PRMT R19, R22, 0x7632, R19 ;  /* 0x0000763216137816 */ /* 0x000fe40000000013 */
[C---:B------:R-:W-:Y:S01]  /*3f10*/  PRMT R20, R23.reuse, 0x7632, R20 ;  /* 0x0000763217147816 */ /* 0x040fe20000000014 */
[----:B------:R-:W-:Y:S01]  /*3f20*/  IMAD.U32 R23, R23, 0x10000, RZ ;  /* 0x0001000017177824 */ /* 0x000fe200078e00ff */
[----:B------:R-:W-:Y:S01]  /*3f30*/  SHF.L.U32 R19, R19, 0x10, RZ ;  /* 0x0000001013137819 */ /* 0x000fe200000006ff */
[----:B------:R-:W-:Y:S01]  /*3f40*/  IMAD.U32 R8, R8, 0x10000, RZ ;  /* 0x0001000008087824 */ /* 0x000fe200078e00ff */
[----:B------:R-:W-:Y:S01]  /*3f50*/  IADD3 R22, P0, R25, R2, RZ ;  /* 0x0000000219167210 */ /* 0x000fe20007f1e0ff */
[----:B------:R-:W-:-:S02]  /*3f60*/  IMAD.U32 R16, R16, 0x10000, RZ ;  /* 0x0001000010107824 */ /* 0x000fc400078e00ff */
[----:B------:R-:W-:Y:S02]  /*3f70*/  IMAD.U32 R25, R20, 0x10000, RZ ;  /* 0x0001000014197824 */ /* 0x000fe400078e00ff */
[----:B------:R-:W-:Y:S01]  /*3f80*/  FADD.FTZ R23, R18, R23 ;  /* 0x0000001712177221 */ /* 0x000fe20000010000 */
[----:B------:R-:W-:Y:S01]  /*3f90*/  FADD.FTZ R8, R8, R19 ;  /* 0x0000001308087221 */ /* 0x000fe20000010000 */
[----:B------:R-:W-:Y:S01]  /*3fa0*/  IADD3.X R19, RZ, R0, RZ, P0, !PT ;  /* 0x00000000ff137210 */ /* 0x000fe200007fe4ff */
[----:B------:R-:W-:Y:S01]  /*3fb0*/  FADD.FTZ R16, R16, R25 ;  /* 0x0000001910107221 */ /* 0x000fe20000010000 */
[----:B-1----:R-:W-:Y:S02]  /*3fc0*/  LEA R18, P0, R22, R6, 0x2 ;  /* 0x0000000616127211 */ /* 0x002fe400078010ff */
[----:B------:R-:W-:Y:S02]  /*3fd0*/  F2FP.BF16.F32.PACK_AB R24, R8, R21 ;  /* 0x000000150818723e */ /* 0x000fe400000010ff */
[----:B------:R-:W-:-:S02]  /*3fe0*/  F2FP.BF16.F32.PACK_AB R25, R16, R23 ;  /* 0x000000171019723e */ /* 0x000fc400000010ff */
[----:B------:R-:W-:-:S03]  /*3ff0*/  LEA.HI.X R19, R22, R7, R19, 0x2, P0 ;  /* 0x0000000716137211 */ /* 0x000fc600000f1413 */
[----:B------:R0:W-:Y:S04]  /*4000*/  STG.E.64 desc[UR14][R12.64], R24 ;  /* 0x000000180c007986 */ /* 0x0001e8000c101b0e */
[----:B------:R1:W2:Y:S01]  /*4010*/  LDG.E R18, desc[UR14][R18.64] ;  /* 0x0000000e12127981 */ /* 0x0002a2000c1e1900 */
[----:B------:R-:W-:Y:S01]  /*4020*/  FMUL.FTZ R22, R23, UR13 ;  /* 0x0000000d17167c20 */ /* 0x000fe20008410000 */
[----:B------:R-:W-:Y:S01]  /*4030*/  FMUL.FTZ R21, R21, UR13 ;  /* 0x0000000d15157c20 */ /* 0x000fe20008410000 */
[----:B------:R-:W-:-:S04]  /*4040*/  FMUL.FTZ R20, R8, UR13 ;  /* 0x0000000d08147c20 */ /* 0x000fc80008410000 */
[----:B------:R-:W3:Y:S08]  /*4050*/  F2F.BF16.F32 R22, R22 ;  /* 0x0000001600167304 */ /* 0x000ef00000202000 */
[----:B------:R-:W5:Y:S08]  /*4060*/  F2F.BF16.F32 R21, R21 ;  /* 0x0000001500157304 */ /* 0x000f700000202000 */
[----:B------:R-:W1:Y:S01]  /*4070*/  F2F.BF16.F32 R20, R20 ;  /* 0x0000001400147304 */ /* 0x000e620000202000 */
[----:B------:R-:W-:Y:S01]  /*4080*/  FMUL.FTZ R16, R16, UR13 ;  /* 0x0000000d10107c20 */ /* 0x000fe20008410000 */
[----:B----4-:R-:W-:Y:S01]  /*4090*/  IMAD.U32 R23, R14, 0x10000, RZ ;  /* 0x000100000e177824 */ /* 0x010fe200078e00ff */
[----:B0-----:R-:W-:Y:S01]  /*40a0*/  SHF.L.U32 R13, R15, 0x10, RZ ;  /* 0x000000100f0d7819 */ /* 0x001fe200000006ff */
[----:B---3--:R-:W-:Y:S01]  /*40b0*/  IMAD.U32 R12, R22, 0x10000, RZ ;  /* 0x00010000160c7824 */ /* 0x008fe200078e00ff */
[----:B------:R-:W-:Y:S01]  /*40c0*/  PRMT R14, R14, 0x7632, R14 ;  /* 0x000076320e0e7816 */ /* 0x000fe2000000000e */
[----:B-----5:R-:W-:-:S02]  /*40d0*/  IMAD.U32 R8, R21, 0x10000, RZ ;  /* 0x0001000015087824 */ /* 0x020fc400078e00ff */
[----:B------:R-:W0:Y:S01]  /*40e0*/  F2F.BF16.F32 R16, R16 ;  /* 0x0000001000107304 */ /* 0x000e220000202000 */
[----:B------:R-:W-:Y:S01]  /*40f0*/  FMUL.FTZ R12, R12, R13 ;  /* 0x0000000d0c0c7220 */ /* 0x000fe20000410000 */
[----:B------:R-:W-:Y:S02]  /*4100*/  IMAD.U32 R13, R14, 0x10000, RZ ;  /* 0x000100000e0d7824 */ /* 0x000fe400078e00ff */
[----:B------:R-:W-:Y:S01]  /*4110*/  FMUL.FTZ R8, R8, R23 ;  /* 0x0000001708087220 */ /* 0x000fe20000410000 */
[----:B-1----:R-:W-:-:S05]  /*4120*/  SHF.L.U32 R20, R20, 0x10, RZ ;  /* 0x0000001014147819 */ /* 0x002fca00000006ff */
[----:B------:R-:W-:Y:S01]  /*4130*/  FMUL.FTZ R20, R20, R13 ;  /* 0x0000000d14147220 */ /* 0x000fe20000410000 */
[----:B------:R-:W1:Y:S01]  /*4140*/  F2F.BF16.F32 R8, R8 ;  /* 0x0000000800087304 */ /* 0x000e620000202000 */
[----:B------:R-:W-:Y:S02]  /*4150*/  PRMT R15, R15, 0x7632, R15 ;  /* 0x000076320f0f7816 */ /* 0x000fe4000000000f */
[----:B0-----:R-:W-:-:S05]  /*4160*/  SHF.L.U32 R16, R16, 0x10, RZ ;  /* 0x0000001010107819 */ /* 0x001fca00000006ff */
[----:B------:R-:W0:Y:S01]  /*4170*/  F2F.BF16.F32 R20, R20 ;  /* 0x0000001400147304 */ /* 0x000e220000202000 */
[----:B------:R-:W-:-:S07]  /*4180*/  IMAD.U32 R15, R15, 0x10000, RZ ;  /* 0x000100000f0f7824 */ /* 0x000fce00078e00ff */
[----:B------:R-:W3:Y:S01]  /*4190*/  F2F.BF16.F32 R12, R12 ;  /* 0x0000000c000c7304 */ /* 0x000ee20000202000 */
[----:B------:R-:W-:Y:S01]  /*41a0*/  FMUL.FTZ R16, R16, R15 ;  /* 0x0000000f10107220 */ /* 0x000fe20000410000 */
[----:B-1----:R-:W-:Y:S02]  /*41b0*/  IMAD.U32 R13, R8, 0x10000, RZ ;  /* 0x00010000080d7824 */ /* 0x002fe400078e00ff */
[----:B0-----:R-:W-:-:S04]  /*41c0*/  IMAD.U32 R15, R20, 0x10000, RZ ;  /* 0x00010000140f7824 */ /* 0x001fc800078e00ff */
[----:B------:R-:W-:Y:S01]  /*41d0*/  F2F.BF16.F32 R16, R16 ;  /* 0x0000001000107304 */ /* 0x000fe20000202000 */
[----:B---3--:R-:W-:-:S07]  /*41e0*/  SHF.L.U32 R19, R12, 0x10, RZ ;  /* 0x000000100c137819 */ /* 0x008fce00000006ff */
[----:B--2---:R-:W0:Y:S02]  /*41f0*/  MUFU.RCP R18, R18 ;  /* 0x0000001200127308 */ /* 0x004e240000001000 */
[C---:B0-----:R-:W-:Y:S01]  /*4200*/  FMUL.FTZ R13, R18.reuse, R13 ;  /* 0x0000000d120d7220 */ /* 0x041fe20000410000 */
[C---:B------:R-:W-:Y:S01]  /*4210*/  FMUL.FTZ R15, R18.reuse, R15 ;  /* 0x0000000f120f7220 */ /* 0x040fe20000410000 */
[----:B------:R-:W-:-:S04]  /*4220*/  FMUL.FTZ R14, R18, R19 ;  /* 0x00000013120e7220 */ /* 0x000fc80000410000 */
[----:B------:R-:W-:Y:S01]  /*4230*/  F2I.S8.NTZ R8, R15 ;  /* 0x0000000f00087305 */ /* 0x000fe20000202100 */
[----:B------:R-:W-:-:S07]  /*4240*/  SHF.L.U32 R19, R16, 0x10, RZ ;  /* 0x0000001010137819 */ /* 0x000fce00000006ff */
[----:B------:R-:W0:Y:S01]  /*4250*/  F2I.S8.NTZ R13, R13 ;  /* 0x0000000d000d7305 */ /* 0x000e220000202100 */
[----:B------:R-:W-:-:S07]  /*4260*/  FMUL.FTZ R18, R18, R19 ;  /* 0x0000001312127220 */ /* 0x000fce0000410000 */
[----:B------:R-:W1:Y:S01]  /*4270*/  F2I.S8.NTZ R14, R14 ;  /* 0x0000000e000e7305 */ /* 0x000e620000202100 */
[----:B0-----:R-:W-:-:S07]  /*4280*/  PRMT R19, R8, 0x7604, R13 ;  /* 0x0000760408137816 */ /* 0x001fce000000000d */
[----:B------:R-:W0:Y:S01]  /*4290*/  F2I.S8.NTZ R18, R18 ;  /* 0x0000001200127305 */ /* 0x000e220000202100 */
[----:B-1----:R-:W-:Y:S01]  /*42a0*/  PRMT R21, R14, 0x7054, R19 ;  /* 0x000070540e157816 */ /* 0x002fe20000000013 */
[----:B------:R-:W-:-:S05]  /*42b0*/  IMAD.IADD R19, R9, 0x1, R17 ;  /* 0x0000000109137824 */ /* 0x000fca00078e0211 */
[----:B------:R-:W-:Y:S01]  /*42c0*/  ISETP.GE.U32.AND P0, PT, R19, UR12, PT ;  /* 0x0000000c13007c0c */ /* 0x000fe2000bf06070 */
[----:B------:R-:W-:Y:S01]  /*42d0*/  IMAD.WIDE.U32 R12, R17, 0x4, R4 ;  /* 0x00000004110c7825 */ /* 0x000fe200078e0004 */
[----:B0-----:R-:W-:-:S05]  /*42e0*/  PRMT R21, R18, 0x654, R21 ;  /* 0x0000065412157816 */ /* 0x001fca0000000015 */
[----:B------:R0:W-:Y:S06]  /*42f0*/  STG.E desc[UR14][R12.64], R21 ;  /* 0x000000150c007986 */ /* 0x0001ec000c10190e */
[----:B------:R-:W-:Y:S05]  /*4300*/  @P0 EXIT ;  /* 0x000000000000094d */ /* 0x000fea0003800000 */
[----:B------:R-:W-:Y:S01]  /*4310*/  MOV R16, 0x8 ;  /* 0x0000000800107802 */ /* 0x000fe20000000f00 */
[----:B0-----:R-:W-:-:S04]  /*4320*/  IMAD.MOV.U32 R12, RZ, RZ, 0x8 ;  /* 0x00000008ff0c7424 */ /* 0x001fc800078e00ff */
[----:B------:R-:W-:-:S04]  /*4330*/  IMAD.WIDE.U32 R16, R19, R16, UR4 ;  /* 0x0000000413107e25 */ /* 0x000fc8000f8e0010 */
[C---:B------:R-:W-:Y:S02]  /*4340*/  IMAD.WIDE.U32 R12, R19.reuse, R12, UR6 ;  /* 0x00000006130c7e25 */ /* 0x040fe4000f8e000c */
[----:B------:R-:W2:Y:S04]  /*4350*/  LDG.E.64.CONSTANT R16, desc[UR14][R16.64] ;  /* 0x0000000e10107981 */ /* 0x000ea8000c1e9b00 */
[----:B------:R-:W3:Y:S01]  /*4360*/  LDG.E.64 R24, desc[UR14][R12.64] ;  /* 0x0000000e0c187981 */ /* 0x000ee2000c1e1b00 */
[----:B------:R-:W-:Y:S01]  /*4370*/  SHF.R.U32.HI R22, RZ, 0x4, R19 ;  /* 0x00000004ff167819 */ /* 0x000fe20000011613 */
[----:B------:R-:W-:-:S03]  /*4380*/  IMAD.WIDE.U32 R14, R19, 0x8, R10 ;  /* 0x00000008130e7825 */ /* 0x000fc600078e000a */
[----:B------:R-:W-:-:S03]  /*4390*/  LOP3.LUT R27, R22, 0x3ffffff, RZ, 0xc0, !PT ;  /* 0x03ffffff161b7812 */ /* 0x000fc600078ec0ff */
[----:B------:R-:W4:Y:S01]  /*43a0*/  LDG.E.64.CONSTANT R14, desc[UR14][R14.64] ;  /* 0x0000000e0e0e7981 */ /* 0x000f22000c1e9b00 */
[----:B------:R-:W-:-:S04]  /*43b0*/  IADD3 R27, P0, R27, R2, RZ ;  /* 0x000000021b1b7210 */ /* 0x000fc80007f1e0ff */
[----:B------:R-:W-:Y:S02]  /*43c0*/  IADD3.X R22, RZ, R0, RZ, P0, !PT ;  /* 0x00000000ff167210 */ /* 0x000fe400007fe4ff */
[----:B--2---:R-:W-:Y:S01]  /*43d0*/  SHF.L.U32 R8, R16, 0x10, RZ ;  /* 0x0000001010087819 */ /* 0x004fe200000006ff */
[----:B---3--:R-:W-:Y:S01]  /*43e0*/  IMAD.U32 R21, R24, 0x10000, RZ ;  /* 0x0001000018157824 */ /* 0x008fe200078e00ff */
[----:B------:R-:W-:-:S03]  /*43f0*/  PRMT R18, R17, 0x7632, R18 ;  /* 0x0000763211127816 */ /* 0x000fc60000000012 */
[----:B------:R-:W-:Y:S01]  /*4400*/  FADD.FTZ R21, R8, R21 ;  /* 0x0000001508157221 */ /* 0x000fe20000010000 */
[----:B------:R-:W-:Y:S02]  /*4410*/  PRMT R8, R16, 0x7632, R8 ;  /* 0x0000763210087816 */ /* 0x000fe40000000008 */
[----:B------:R-:W-:Y:S02]  /*4420*/  SHF.L.U32 R20, R17, 0x10, RZ ;  /* 0x0000001011147819 */ /* 0x000fe400000006ff */
[----:B------:R-:W-:Y:S02]  /*4430*/  PRMT R16, R24, 0x7632, R16 ;  /* 0x0000763218107816 */ /* 0x000fe40000000010 */
[C---:B------:R-:W-:Y:S02]  /*4440*/  PRMT R17, R25.reuse, 0x7632, R17 ;  /* 0x0000763219117816 */ /* 0x040fe40000000011 */
[----:B------:R-:W-:Y:S01]  /*4450*/  SHF.L.U32 R8, R8, 0x10, RZ ;  /* 0x0000001008087819 */ /* 0x000fe200000006ff */
[----:B------:R-:W-:Y:S01]  /*4460*/  IMAD.U32 R23, R16, 0x10000, RZ ;  /* 0x0001000010177824 */ /* 0x000fe200078e00ff */
[----:B------:R-:W-:Y:S01]  /*4470*/  SHF.L.U32 R18, R18, 0x10, RZ ;  /* 0x0000001012127819 */ /* 0x000fe200000006ff */
[----:B------:R-:W-:-:S02]  /*4480*/  IMAD.U32 R25, R25, 0x10000, RZ ;  /* 0x0001000019197824 */ /* 0x000fc400078e00ff */
[----:B------:R-:W-:Y:S02]  /*4490*/  IMAD.U32 R17, R17, 0x10000, RZ ;  /* 0x0001000011117824 */ /* 0x000fe400078e00ff */
[----:B------:R-:W-:Y:S01]  /*44a0*/  FADD.FTZ R8, R8, R23 ;  /* 0x0000001708087221 */ /* 0x000fe20000010000 */
[----:B------:R-:W-:Y:S01]  /*44b0*/  FADD.FTZ R20, R20, R25 ;  /* 0x0000001914147221 */ /* 0x000fe20000010000 */
[C---:B------:R-:W-:Y:S01]  /*44c0*/  LEA R16, P0, R27.reuse, R6, 0x2 ;  /* 0x000000061b107211 */ /* 0x040fe200078010ff */
[----:B------:R-:W-:Y:S02]  /*44d0*/  FADD.FTZ R23, R18, R17 ;  /* 0x0000001112177221 */ /* 0x000fe40000010000 */
[----:B------:R-:W-:Y:S02]  /*44e0*/  F2FP.BF16.F32.PACK_AB R26, R8, R21 ;  /* 0x00000015081a723e */ /* 0x000fe400000010ff */
[----:B------:R-:W-:Y:S02]  /*44f0*/  LEA.HI.X R17, R27, R7, R22, 0x2, P0 ;  /* 0x000000071b117211 */ /* 0x000fe400000f1416 */
[----:B------:R-:W-:-:S05]  /*4500*/  F2FP.BF16.F32.PACK_AB R27, R23, R20 ;  /* 0x00000014171b723e */ /* 0x000fca00000010ff */
[----:B------:R0:W-:Y:S04]  /*4510*/  STG.E.64 desc[UR14][R12.64], R26 ;  /* 0x0000001a0c007986 */ /* 0x0001e8000c101b0e */
[----:B------:R1:W2:Y:S01]  /*4520*/  LDG.E R16, desc[UR14][R16.64] ;  /* 0x0000000e10107981 */ /* 0x0002a2000c1e1900 */
[----:B------:R-:W-:Y:S01]  /*4530*/  FMUL.FTZ R20, R20, UR13 ;  /* 0x0000000d14147c20 */ /* 0x000fe20008410000 */
[----:B------:R-:W-:Y:S01]  /*4540*/  FMUL.FTZ R21, R21, UR13 ;  /* 0x0000000d15157c20 */ /* 0x000fe20008410000 */
[----:B------:R-:W-:-:S04]  /*4550*/  FMUL.FTZ R18, R8, UR13 ;  /* 0x0000000d08127c20 */ /* 0x000fc80008410000 */
[----:B------:R-:W0:Y:S08]  /*4560*/  F2F.BF16.F32 R20, R20 ;  /* 0x0000001400147304 */ /* 0x000e300000202000 */
[----:B------:R-:W3:Y:S08]  /*4570*/  F2F.BF16.F32 R21, R21 ;  /* 0x0000001500157304 */ /* 0x000ef00000202000 */
[----:B------:R-:W5:Y:S01]  /*4580*/  F2F.BF16.F32 R18, R18 ;  /* 0x0000001200127304 */ /* 0x000f620000202000 */
[----:B------:R-:W-:Y:S01]  /*4590*/  FMUL.FTZ R23, R23, UR13 ;  /* 0x0000000d17177c20 */ /* 0x000fe20008410000 */
[----:B----4-:R-:W-:Y:S01]  /*45a0*/  IMAD.U32 R25, R14, 0x10000, RZ ;  /* 0x000100000e197824 */ /* 0x010fe200078e00ff */
[----:B0-----:R-:W-:Y:S01]  /*45b0*/  SHF.L.U32 R12, R20, 0x10, RZ ;  /* 0x00000010140c7819 */ /* 0x001fe200000006ff */
[----:B------:R-:W-:Y:S01]  /*45c0*/  IMAD.U32 R13, R15, 0x10000, RZ ;  /* 0x000100000f0d7824 */ /* 0x000fe200078e00ff */
[----:B------:R-:W-:-:S02]  /*45d0*/  PRMT R14, R14, 0x7632, R14 ;  /* 0x000076320e0e7816 */ /* 0x000fc4000000000e */
[----:B---3--:R-:W-:Y:S01]  /*45e0*/  SHF.L.U32 R8, R21, 0x10, RZ ;  /* 0x0000001015087819 */ /* 0x008fe200000006ff */
[----:B------:R-:W0:Y:S01]  /*45f0*/  F2F.BF16.F32 R23, R23 ;  /* 0x0000001700177304 */ /* 0x000e220000202000 */
[----:B------:R-:W-:Y:S01]  /*4600*/  FMUL.FTZ R12, R12, R13 ;  /* 0x0000000d0c0c7220 */ /* 0x000fe20000410000 */
[----:B------:R-:W-:Y:S02]  /*4610*/  IMAD.U32 R13, R14, 0x10000, RZ ;  /* 0x000100000e0d7824 */ /* 0x000fe400078e00ff */
[----:B------:R-:W-:Y:S01]  /*4620*/  FMUL.FTZ R8, R8, R25 ;  /* 0x0000001908087220 */ /* 0x000fe20000410000 */
[----:B-----5:R-:W-:-:S05]  /*4630*/  SHF.L.U32 R18, R18, 0x10, RZ ;  /* 0x0000001012127819 */ /* 0x020fca00000006ff */
[----:B------:R-:W-:Y:S01]  /*4640*/  FMUL.FTZ R18, R18, R13 ;  /* 0x0000000d12127220 */ /* 0x000fe20000410000 */
[----:B------:R-:W3:Y:S01]  /*4650*/  F2F.BF16.F32 R8, R8 ;  /* 0x0000000800087304 */ /* 0x000ee20000202000 */
[----:B------:R-:W-:Y:S02]  /*4660*/  PRMT R15, R15, 0x7632, R15 ;  /* 0x000076320f0f7816 */ /* 0x000fe4000000000f */
[----:B0-----:R-:W-:-:S05]  /*4670*/  SHF.L.U32 R23, R23, 0x10, RZ ;  /* 0x0000001017177819 */ /* 0x001fca00000006ff */
[----:B------:R-:W0:Y:S01]  /*4680*/  F2F.BF16.F32 R18, R18 ;  /* 0x0000001200127304 */ /* 0x000e220000202000 */
[----:B------:R-:W-:-:S07]  /*4690*/  IMAD.U32 R14, R15, 0x10000, RZ ;  /* 0x000100000f0e7824 */ /* 0x000fce00078e00ff */
[----:B------:R-:W1:Y:S01]  /*46a0*/  F2F.BF16.F32 R12, R12 ;  /* 0x0000000c000c7304 */ /* 0x000e620000202000 */
[----:B------:R-:W-:Y:S01]  /*46b0*/  FMUL.FTZ R23, R23, R14 ;  /* 0x0000000e17177220 */ /* 0x000fe20000410000 */
[----:B---3--:R-:W-:Y:S02]  /*46c0*/  IMAD.U32 R13, R8, 0x10000, RZ ;  /* 0x00010000080d7824 */ /* 0x008fe400078e00ff */
[----:B0-----:R-:W-:-:S04]  /*46d0*/  IMAD.U32 R15, R18, 0x10000, RZ ;  /* 0x00010000120f7824 */ /* 0x001fc800078e00ff */
[----:B------:R-:W-:Y:S01]  /*46e0*/  F2F.BF16.F32 R23, R23 ;  /* 0x0000001700177304 */ /* 0x000fe20000202000 */
[----:B-1----:R-:W-:-:S07]  /*46f0*/  SHF.L.U32 R17, R12, 0x10, RZ ;  /* 0x000000100c117819 */ /* 0x002fce00000006ff */
        /* <DEDUP_REMOVED lines=55> */
[----:B------:R-:W0:Y:S01]  /*4a70*/  F2F.BF16.F32 R20, R20 ;  /* 0x0000001400147304 */ /* 0x000e220000202000 */
[----:B------:R-:W-:-:S07]  /*4a80*/  FMUL.FTZ R23, R23, UR13 ;  /* 0x0000000d17177c20 */ /* 0x000fce0008410000 */
[----:B------:R-:W3:Y:S08]  /*4a90*/  F2F.BF16.F32 R21, R21 ;  /* 0x0000001500157304 */ /* 0x000ef00000202000 */
[----:B------:R-:W5:Y:S01]  /*4aa0*/  F2F.BF16.F32 R16, R16 ;  /* 0x0000001000107304 */ /* 0x000f620000202000 */
[----:B----4-:R-:W-:Y:S01]  /*4ab0*/  IMAD.U32 R25, R14, 0x10000, RZ ;  /* 0x000100000e197824 */ /* 0x010fe200078e00ff */
[----:B0-----:R-:W-:Y:S01]  /*4ac0*/  SHF.L.U32 R12, R20, 0x10, RZ ;  /* 0x00000010140c7819 */ /* 0x001fe200000006ff */
[----:B------:R-:W-:Y:S01]  /*4ad0*/  IMAD.U32 R13, R15, 0x10000, RZ ;  /* 0x000100000f0d7824 */ /* 0x000fe200078e00ff */
[----:B------:R-:W-:-:S04]  /*4ae0*/  PRMT R14, R14, 0x7632, R14 ;  /* 0x000076320e0e7816 */ /* 0x000fc8000000000e */
[----:B------:R-:W0:Y:S01]  /*4af0*/  F2F.BF16.F32 R23, R23 ;  /* 0x0000001700177304 */ /* 0x000e220000202000 */
[----:B---3--:R-:W-:Y:S01]  /*4b00*/  SHF.L.U32 R8, R21, 0x10, RZ ;  /* 0x0000001015087819 */ /* 0x008fe200000006ff */
[----:B------:R-:W-:Y:S01]  /*4b10*/  FMUL.FTZ R12, R12, R13 ;  /* 0x0000000d0c0c7220 */ /* 0x000fe20000410000 */
[----:B------:R-:W-:Y:S01]  /*4b20*/  IMAD.U32 R13, R14, 0x10000, RZ ;  /* 0x000100000e0d7824 */ /* 0x000fe200078e00ff */
[----:B-----5:R-:W-:Y:S02]  /*4b30*/  SHF.L.U32 R16, R16, 0x10, RZ ;  /* 0x0000001010107819 */ /* 0x020fe400000006ff */
[----:B------:R-:W-:Y:S01]  /*4b40*/  FMUL.FTZ R8, R8, R25 ;  /* 0x0000001908087220 */ /* 0x000fe20000410000 */
[----:B------:R-:W-:Y:S02]  /*4b50*/  PRMT R15, R15, 0x7632, R15 ;  /* 0x000076320f0f7816 */ /* 0x000fe4000000000f */
[----:B------:R-:W-:-:S03]  /*4b60*/  FMUL.FTZ R16, R16, R13 ;  /* 0x0000000d10107220 */ /* 0x000fc60000410000 */
[----:B------:R-:W3:Y:S01]  /*4b70*/  F2F.BF16.F32 R8, R8 ;  /* 0x0000000800087304 */ /* 0x000ee20000202000 */
[----:B0-----:R-:W-:Y:S01]  /*4b80*/  SHF.L.U32 R23, R23, 0x10, RZ ;  /* 0x0000001017177819 */ /* 0x001fe200000006ff */
[----:B------:R-:W-:-:S06]  /*4b90*/  IMAD.U32 R14, R15, 0x10000, RZ ;  /* 0x000100000f0e7824 */ /* 0x000fcc00078e00ff */
[----:B------:R-:W0:Y:S01]  /*4ba0*/  F2F.BF16.F32 R16, R16 ;  /* 0x0000001000107304 */ /* 0x000e220000202000 */
[----:B------:R-:W-:-:S07]  /*4bb0*/  FMUL.FTZ R14, R23, R14 ;  /* 0x0000000e170e7220 */ /* 0x000fce0000410000 */
[----:B------:R-:W1:Y:S01]  /*4bc0*/  F2F.BF16.F32 R12, R12 ;  /* 0x0000000c000c7304 */ /* 0x000e620000202000 */
[----:B---3--:R-:W-:-:S07]  /*4bd0*/  IMAD.U32 R13, R8, 0x10000, RZ ;  /* 0x00010000080d7824 */ /* 0x008fce00078e00ff */
[----:B------:R-:W3:Y:S01]  /*4be0*/  F2F.BF16.F32 R14, R14 ;  /* 0x0000000e000e7304 */ /* 0x000ee20000202000 */
[----:B0-----:R-:W-:Y:S01]  /*4bf0*/  IMAD.U32 R15, R16, 0x10000, RZ ;  /* 0x00010000100f7824 */ /* 0x001fe200078e00ff */
[----:B-1----:R-:W-:Y:S02]  /*4c00*/  SHF.L.U32 R19, R12, 0x10, RZ ;  /* 0x000000100c137819 */ /* 0x002fe400000006ff */
[----:B---3--:R-:W-:-:S04]  /*4c10*/  SHF.L.U32 R21, R14, 0x10, RZ ;  /* 0x000000100e157819 */ /* 0x008fc800000006ff */
[----:B--2---:R-:W0:Y:S02]  /*4c20*/  MUFU.RCP R18, R18 ;  /* 0x0000001200127308 */ /* 0x004e240000001000 */
[C---:B0-----:R-:W-:Y:S01]  /*4c30*/  FMUL.FTZ R13, R18.reuse, R13 ;  /* 0x0000000d120d7220 */ /* 0x041fe20000410000 */
[----:B------:R-:W-:-:S05]  /*4c40*/  FMUL.FTZ R15, R18, R15 ;  /* 0x0000000f120f7220 */ /* 0x000fca0000410000 */
[----:B------:R-:W-:Y:S01]  /*4c50*/  F2I.S8.NTZ R8, R15 ;  /* 0x0000000f00087305 */ /* 0x000fe20000202100 */
[----:B------:R-:W-:-:S07]  /*4c60*/  FMUL.FTZ R19, R18, R19 ;  /* 0x0000001312137220 */ /* 0x000fce0000410000 */
[----:B------:R-:W0:Y:S01]  /*4c70*/  F2I.S8.NTZ R13, R13 ;  /* 0x0000000d000d7305 */ /* 0x000e220000202100 */
[----:B------:R-:W-:-:S07]  /*4c80*/  FMUL.FTZ R21, R18, R21 ;  /* 0x0000001512157220 */ /* 0x000fce0000410000 */
[----:B------:R-:W1:Y:S01]  /*4c90*/  F2I.S8.NTZ R19, R19 ;  /* 0x0000001300137305 */ /* 0x000e620000202100 */
[----:B0-----:R-:W-:-:S07]  /*4ca0*/  PRMT R8, R8, 0x7604, R13 ;  /* 0x0000760408087816 */ /* 0x001fce000000000d */
[----:B------:R-:W0:Y:S01]  /*4cb0*/  F2I.S8.NTZ R21, R21 ;  /* 0x0000001500157305 */ /* 0x000e220000202100 */
[----:B------:R-:W-:-:S04]  /*4cc0*/  IMAD.WIDE.U32 R12, R17, 0x4, R4 ;  /* 0x00000004110c7825 */ /* 0x000fc800078e0004 */
[----:B------:R-:W-:Y:S01]  /*4cd0*/  IMAD.IADD R17, R17, 0x1, R9 ;  /* 0x0000000111117824 */ /* 0x000fe200078e0209 */
[----:B-1----:R-:W-:-:S04]  /*4ce0*/  PRMT R8, R19, 0x7054, R8 ;  /* 0x0000705413087816 */ /* 0x002fc80000000008 */
[----:B------:R-:W-:Y:S02]  /*4cf0*/  ISETP.GE.U32.AND P0, PT, R17, UR12, PT ;  /* 0x0000000c11007c0c */ /* 0x000fe4000bf06070 */
[----:B0-----:R-:W-:-:S05]  /*4d00*/  PRMT R23, R21, 0x654, R8 ;  /* 0x0000065415177816 */ /* 0x001fca0000000008 */
[----:B------:R0:W-:Y:S06]  /*4d10*/  STG.E desc[UR14][R12.64], R23 ;  /* 0x000000170c007986 */ /* 0x0001ec000c10190e */
[----:B------:R-:W-:Y:S05]  /*4d20*/  @P0 EXIT ;  /* 0x000000000000094d */ /* 0x000fea0003800000 */
[----:B------:R-:W-:Y:S01]  /*4d30*/  HFMA2.MMA R14, -RZ, RZ, 0, 4.76837158203125e-07 ;  /* 0x00000008ff0e7435 */ /* 0x000fe200000001ff */
[----:B0-----:R-:W-:-:S04]  /*4d40*/  IMAD.MOV.U32 R12, RZ, RZ, 0x8 ;  /* 0x00000008ff0c7424 */ /* 0x001fc800078e00ff */
[----:B------:R-:W-:-:S05]  /*4d50*/  IMAD.WIDE.U32 R12, R17, R12, UR6 ;  /* 0x00000006110c7e25 */ /* 0x000fca000f8e000c */
[C---:B------:R-:W-:Y:S01]  /*4d60*/  IMAD.WIDE.U32 R14, R17.reuse, R14, UR4 ;  /* 0x00000004110e7e25 */ /* 0x040fe2000f8e000e */
[----:B------:R-:W2:Y:S05]  /*4d70*/  LDG.E.64 R22, desc[UR14][R12.64] ;  /* 0x0000000e0c167981 */ /* 0x000eaa000c1e1b00 */
[----:B------:R-:W3:Y:S01]  /*4d80*/  LDG.E.64.CONSTANT R14, desc[UR14][R14.64] ;  /* 0x0000000e0e0e7981 */ /* 0x000ee2000c1e9b00 */
[----:B------:R-:W-:Y:S01]  /*4d90*/  IMAD.WIDE.U32 R10, R17, 0x8, R10 ;  /* 0x00000008110a7825 */ /* 0x000fe200078e000a */
[----:B------:R-:W-:-:S04]  /*4da0*/  SHF.R.U32.HI R20, RZ, 0x4, R17 ;  /* 0x00000004ff147819 */ /* 0x000fc80000011611 */
[----:B------:R-:W-:Y:S01]  /*4db0*/  LOP3.LUT R25, R20, 0x3ffffff, RZ, 0xc0, !PT ;  /* 0x03ffffff14197812 */ /* 0x000fe200078ec0ff */
[----:B------:R-:W4:Y:S03]  /*4dc0*/  LDG.E.64.CONSTANT R10, desc[UR14][R10.64] ;  /* 0x0000000e0a0a7981 */ /* 0x000f26000c1e9b00 */
[----:B------:R-:W-:-:S04]  /*4dd0*/  IADD3 R25, P0, R25, R2, RZ ;  /* 0x0000000219197210 */ /* 0x000fc80007f1e0ff */
[----:B------:R-:W-:Y:S01]  /*4de0*/  LEA R6, P1, R25, R6, 0x2 ;  /* 0x0000000619067211 */ /* 0x000fe200078210ff */
[----:B--2---:R-:W-:Y:S01]  /*4df0*/  IMAD.U32 R19, R22, 0x10000, RZ ;  /* 0x0001000016137824 */ /* 0x004fe200078e00ff */
[----:B---3--:R-:W-:Y:S02]  /*4e00*/  SHF.L.U32 R8, R14, 0x10, RZ ;  /* 0x000000100e087819 */ /* 0x008fe400000006ff */
[C---:B------:R-:W-:Y:S02]  /*4e10*/  PRMT R16, R15.reuse, 0x7632, R16 ;  /* 0x000076320f107816 */ /* 0x040fe40000000010 */
[----:B------:R-:W-:Y:S01]  /*4e20*/  SHF.L.U32 R18, R15, 0x10, RZ ;  /* 0x000000100f127819 */ /* 0x000fe200000006ff */
[----:B------:R-:W-:Y:S01]  /*4e30*/  FADD.FTZ R19, R8, R19 ;  /* 0x0000001308137221 */ /* 0x000fe20000010000 */
[----:B------:R-:W-:Y:S02]  /*4e40*/  PRMT R8, R14, 0x7632, R8 ;  /* 0x000076320e087816 */ /* 0x000fe40000000008 */
[----:B------:R-:W-:-:S02]  /*4e50*/  PRMT R14, R22, 0x7632, R14 ;  /* 0x00007632160e7816 */ /* 0x000fc4000000000e */
[C---:B------:R-:W-:Y:S01]  /*4e60*/  PRMT R15, R23.reuse, 0x7632, R15 ;  /* 0x00007632170f7816 */ /* 0x040fe2000000000f */
[----:B------:R-:W-:Y:S01]  /*4e70*/  IMAD.U32 R23, R23, 0x10000, RZ ;  /* 0x0001000017177824 */ /* 0x000fe200078e00ff */
[----:B------:R-:W-:Y:S01]  /*4e80*/  SHF.L.U32 R8, R8, 0x10, RZ ;  /* 0x0000001008087819 */ /* 0x000fe200000006ff */
[----:B------:R-:W-:Y:S01]  /*4e90*/  IMAD.U32 R21, R14, 0x10000, RZ ;  /* 0x000100000e157824 */ /* 0x000fe200078e00ff */
[----:B------:R-:W-:Y:S01]  /*4ea0*/  SHF.L.U32 R16, R16, 0x10, RZ ;  /* 0x0000001010107819 */ /* 0x000fe200000006ff */
[----:B------:R-:W-:Y:S02]  /*4eb0*/  IMAD.U32 R15, R15, 0x10000, RZ ;  /* 0x000100000f0f7824 */ /* 0x000fe400078e00ff */
[----:B------:R-:W-:Y:S01]  /*4ec0*/  FADD.FTZ R18, R18, R23 ;  /* 0x0000001712127221 */ /* 0x000fe20000010000 */
[----:B------:R-:W-:Y:S01]  /*4ed0*/  FADD.FTZ R8, R8, R21 ;  /* 0x0000001508087221 */ /* 0x000fe20000010000 */
[----:B------:R-:W-:Y:S01]  /*4ee0*/  FADD.FTZ R15, R16, R15 ;  /* 0x0000000f100f7221 */ /* 0x000fe20000010000 */
[----:B------:R-:W-:-:S03]  /*4ef0*/  IADD3.X R14, RZ, R0, RZ, P0, !PT ;  /* 0x00000000ff0e7210 */ /* 0x000fc600007fe4ff */
[----:B------:R-:W-:Y:S02]  /*4f00*/  F2FP.BF16.F32.PACK_AB R22, R8, R19 ;  /* 0x000000130816723e */ /* 0x000fe400000010ff */
[----:B------:R-:W-:Y:S02]  /*4f10*/  F2FP.BF16.F32.PACK_AB R23, R15, R18 ;  /* 0x000000120f17723e */ /* 0x000fe400000010ff */
[----:B------:R-:W-:-:S03]  /*4f20*/  LEA.HI.X R7, R25, R7, R14, 0x2, P1 ;  /* 0x0000000719077211 */ /* 0x000fc600008f140e */
[----:B------:R0:W-:Y:S04]  /*4f30*/  STG.E.64 desc[UR14][R12.64], R22 ;  /* 0x000000160c007986 */ /* 0x0001e8000c101b0e */
[----:B------:R1:W2:Y:S01]  /*4f40*/  LDG.E R6, desc[UR14][R6.64] ;  /* 0x0000000e06067981 */ /* 0x0002a2000c1e1900 */
[----:B------:R-:W-:Y:S01]  /*4f50*/  FMUL.FTZ R18, R18, UR13 ;  /* 0x0000000d12127c20 */ /* 0x000fe20008410000 */
[----:B------:R-:W-:Y:S01]  /*4f60*/  FMUL.FTZ R19, R19, UR13 ;  /* 0x0000000d13137c20 */ /* 0x000fe20008410000 */
[----:B------:R-:W-:-:S04]  /*4f70*/  FMUL.FTZ R14, R8, UR13 ;  /* 0x0000000d080e7c20 */ /* 0x000fc80008410000 */
[----:B------:R-:W1:Y:S01]  /*4f80*/  F2F.BF16.F32 R18, R18 ;  /* 0x0000001200127304 */ /* 0x000e620000202000 */
[----:B------:R-:W-:-:S07]  /*4f90*/  FMUL.FTZ R15, R15, UR13 ;  /* 0x0000000d0f0f7c20 */ /* 0x000fce0008410000 */
[----:B------:R-:W3:Y:S08]  /*4fa0*/  F2F.BF16.F32 R19, R19 ;  /* 0x0000001300137304 */ /* 0x000ef00000202000 */
[----:B------:R-:W5:Y:S01]  /*4fb0*/  F2F.BF16.F32 R14, R14 ;  /* 0x0000000e000e7304 */ /* 0x000f620000202000 */
[----:B----4-:R-:W-:Y:S01]  /*4fc0*/  IMAD.U32 R21, R10, 0x10000, RZ ;  /* 0x000100000a157824 */ /* 0x010fe200078e00ff */
[----:B-1----:R-:W-:-:S06]  /*4fd0*/  SHF.L.U32 R7, R18, 0x10, RZ ;  /* 0x0000001012077819 */ /* 0x002fcc00000006ff */
[----:B------:R-:W1:Y:S01]  /*4fe0*/  F2F.BF16.F32 R15, R15 ;  /* 0x0000000f000f7304 */ /* 0x000e620000202000 */
[----:B0-----:R-:W-:Y:S01]  /*4ff0*/  IMAD.U32 R12, R11, 0x10000, RZ ;  /* 0x000100000b0c7824 */ /* 0x001fe200078e00ff */
[----:B------:R-:W-:Y:S02]  /*5000*/  PRMT R10, R10, 0x7632, R10 ;  /* 0x000076320a0a7816 */ /* 0x000fe4000000000a */
[----:B---3--:R-:W-:Y:S01]  /*5010*/  SHF.L.U32 R8, R19, 0x10, RZ ;  /* 0x0000001013087819 */ /* 0x008fe200000006ff */
[----:B------:R-:W-:Y:S01]  /*5020*/  FMUL.FTZ R12, R7, R12 ;  /* 0x0000000c070c7220 */ /* 0x000fe20000410000 */
[----:B------:R-:W-:Y:S01]  /*5030*/  PRMT R11, R11, 0x7632, R11 ;  /* 0x000076320b0b7816 */ /* 0x000fe2000000000b */
[----:B------:R-:W-:Y:S01]  /*5040*/  IMAD.U32 R7, R10, 0x10000, RZ ;  /* 0x000100000a077824 */ /* 0x000fe200078e00ff */
[----:B-----5:R-:W-:Y:S01]  /*5050*/  SHF.L.U32 R14, R14, 0x10, RZ ;  /* 0x000000100e0e7819 */ /* 0x020fe200000006ff */
[----:B------:R-:W-:Y:S02]  /*5060*/  FMUL.FTZ R8, R8, R21 ;  /* 0x0000001508087220 */ /* 0x000fe40000410000 */
[----:B------:R-:W-:-:S02]  /*5070*/  IMAD.U32 R10, R11, 0x10000, RZ ;  /* 0x000100000b0a7824 */ /* 0x000fc400078e00ff */
[----:B------:R-:W-:Y:S01]  /*5080*/  FMUL.FTZ R14, R14, R7 ;  /* 0x000000070e0e7220 */ /* 0x000fe20000410000 */
[----:B-1----:R-:W-:Y:S01]  /*5090*/  SHF.L.U32 R15, R15, 0x10, RZ ;  /* 0x000000100f0f7819 */ /* 0x002fe200000006ff */
[----:B------:R-:W0:Y:S04]  /*50a0*/  F2F.BF16.F32 R8, R8 ;  /* 0x0000000800087304 */ /* 0x000e280000202000 */
[----:B------:R-:W-:-:S04]  /*50b0*/  FMUL.FTZ R10, R15, R10 ;  /* 0x0000000a0f0a7220 */ /* 0x000fc80000410000 */
[----:B------:R-:W1:Y:S08]  /*50c0*/  F2F.BF16.F32 R14, R14 ;  /* 0x0000000e000e7304 */ /* 0x000e700000202000 */
[----:B------:R-:W3:Y:S08]  /*50d0*/  F2F.BF16.F32 R12, R12 ;  /* 0x0000000c000c7304 */ /* 0x000ef00000202000 */
[----:B------:R-:W4:Y:S01]  /*50e0*/  F2F.BF16.F32 R10, R10 ;  /* 0x0000000a000a7304 */ /* 0x000f220000202000 */
[----:B0-----:R-:W-:-:S02]  /*50f0*/  IMAD.U32 R7, R8, 0x10000, RZ ;  /* 0x0001000008077824 */ /* 0x001fc400078e00ff */
[----:B-1----:R-:W-:Y:S01]  /*5100*/  IMAD.U32 R11, R14, 0x10000, RZ ;  /* 0x000100000e0b7824 */ /* 0x002fe200078e00ff */
[----:B---3--:R-:W-:Y:S02]  /*5110*/  SHF.L.U32 R13, R12, 0x10, RZ ;  /* 0x000000100c0d7819 */ /* 0x008fe400000006ff */
[----:B----4-:R-:W-:Y:S02]  /*5120*/  SHF.L.U32 R15, R10, 0x10, RZ ;  /* 0x000000100a0f7819 */ /* 0x010fe400000006ff */
[----:B--2---:R-:W0:Y:S02]  /*5130*/  MUFU.RCP R6, R6 ;  /* 0x0000000600067308 */ /* 0x004e240000001000 */
[C---:B0-----:R-:W-:Y:S01]  /*5140*/  FMUL.FTZ R7, R6.reuse, R7 ;  /* 0x0000000706077220 */ /* 0x041fe20000410000 */
[C---:B------:R-:W-:Y:S01]  /*5150*/  FMUL.FTZ R11, R6.reuse, R11 ;  /* 0x0000000b060b7220 */ /* 0x040fe20000410000 */
[C---:B------:R-:W-:Y:S01]  /*5160*/  FMUL.FTZ R13, R6.reuse, R13 ;  /* 0x0000000d060d7220 */ /* 0x040fe20000410000 */
[----:B------:R-:W-:-:S03]  /*5170*/  FMUL.FTZ R15, R6, R15 ;  /* 0x0000000f060f7220 */ /* 0x000fc60000410000 */
[----:B------:R-:W-:Y:S08]  /*5180*/  F2I.S8.NTZ R8, R11 ;  /* 0x0000000b00087305 */ /* 0x000ff00000202100 */
[----:B------:R-:W0:Y:S08]  /*5190*/  F2I.S8.NTZ R7, R7 ;  /* 0x0000000700077305 */ /* 0x000e300000202100 */
[----:B------:R-:W1:Y:S08]  /*51a0*/  F2I.S8.NTZ R13, R13 ;  /* 0x0000000d000d7305 */ /* 0x000e700000202100 */
[----:B------:R-:W2:Y:S01]  /*51b0*/  F2I.S8.NTZ R15, R15 ;  /* 0x0000000f000f7305 */ /* 0x000ea20000202100 */
[----:B0-----:R-:W-:Y:S01]  /*51c0*/  PRMT R8, R8, 0x7604, R7 ;  /* 0x0000760408087816 */ /* 0x001fe20000000007 */
[----:B------:R-:W-:-:S03]  /*51d0*/  IMAD.WIDE.U32 R6, R17, 0x4, R4 ;  /* 0x0000000411067825 */ /* 0x000fc600078e0004 */
[----:B-1----:R-:W-:Y:S01]  /*51e0*/  PRMT R8, R13, 0x7054, R8 ;  /* 0x000070540d087816 */ /* 0x002fe20000000008 */
[----:B------:R-:W-:-:S03]  /*51f0*/  IMAD.IADD R17, R17, 0x1, R9 ;  /* 0x0000000111117824 */ /* 0x000fc600078e0209 */
[----:B--2---:R-:W-:-:S05]  /*5200*/  PRMT R19, R15, 0x654, R8 ;  /* 0x000006540f137816 */ /* 0x004fca0000000008 */
[----:B------:R0:W-:Y:S01]  /*5210*/  STG.E desc[UR14][R6.64], R19 ;  /* 0x0000001306007986 */ /* 0x0001e2000c10190e */
[----:B------:R-:W-:-:S13]  /*5220*/  ISETP.GE.U32.AND P0, PT, R17, UR12, PT ;  /* 0x0000000c11007c0c */ /* 0x000fda000bf06070 */
[----:B0-----:R-:W-:Y:S05]  /*5230*/  @!P0 BRA `(.L_x_936) ;  /* 0xffffffe800e88947 */ /* 0x001fea000383ffff */
[----:B------:R-:W-:Y:S05]  /*5240*/  EXIT ;  /* 0x000000000000794d */ /* 0x000fea0003800000 */
        .weak           $__internal_6_$__cuda_sm20_div_s64
        .type           $__internal_6_$__cuda_sm20_div_s64,@function
        .size           $__internal_6_$__cuda_sm20_div_s64,(.L_x_3303 - $__internal_6_$__cuda_sm20_div_s64)
$__internal_6_$__cuda_sm20_div_s64:
        /* <DEDUP_REMOVED lines=14> */
[----:B------:R-:W-:-:S03]  /*5330*/  IMAD.HI.U32 R18, R12, R21, RZ ;  /* 0x000000150c127227 */ /* 0x000fc600078e00ff */
[----:B------:R-:W-:Y:S01]  /*5340*/  IADD3.X R23, RZ, ~R19, RZ, P0, !PT ;  /* 0x80000013ff177210 */ /* 0x000fe200007fe4ff */
[----:B------:R-:W-:-:S04]  /*5350*/  IMAD.MOV.U32 R19, RZ, RZ, R12 ;  /* 0x000000ffff137224 */ /* 0x000fc800078e000c */
[----:B------:R-:W-:-:S04]  /*5360*/  IMAD.WIDE.U32 R18, P0, R12, R23, R18 ;  /* 0x000000170c127225 */ /* 0x000fc80007800012 */
[C---:B------:R-:W-:Y:S02]  /*5370*/  IMAD R31, R13.reuse, R23, RZ ;  /* 0x000000170d1f7224 */ /* 0x040fe400078e02ff */
[----:B------:R-:W-:-:S04]  /*5380*/  IMAD.HI.U32 R18, P1, R13, R21, R18 ;  /* 0x000000150d127227 */ /* 0x000fc80007820012 */
[----:B------:R-:W-:Y:S01]  /*5390*/  IMAD.HI.U32 R23, R13, R23, RZ ;  /* 0x000000170d177227 */ /* 0x000fe200078e00ff */
[----:B------:R-:W-:-:S04]  /*53a0*/  IADD3 R19, P2, R31, R18, RZ ;  /* 0x000000121f137210 */ /* 0x000fc80007f5e0ff */
[----:B------:R-:W-:Y:S01]  /*53b0*/  IADD3.X R18, R23, R13, RZ, P0, !PT ;  /* 0x0000000d17127210 */ /* 0x000fe200007fe4ff */
[----:B------:R-:W-:-:S03]  /*53c0*/  IMAD.WIDE.U32 R12, R19, R10, RZ ;  /* 0x0000000a130c7225 */ /* 0x000fc600078e00ff */
[----:B------:R-:W-:Y:S01]  /*53d0*/  IADD3.X R21, RZ, RZ, R18, P2, P1 ;  /* 0x000000ffff157210 */ /* 0x000fe200017e2412 */
[----:B------:R-:W-:Y:S01]  /*53e0*/  IMAD R13, R19, R11, R13 ;  /* 0x0000000b130d7224 */ /* 0x000fe200078e020d */
[----:B------:R-:W-:Y:S02]  /*53f0*/  IADD3 R23, P0, RZ, -R12, RZ ;  /* 0x8000000cff177210 */ /* 0x000fe40007f1e0ff */
[----:B------:R-:W-:Y:S01]  /*5400*/  IADD3 R12, P4, RZ, -R17, RZ ;  /* 0x80000011ff0c7210 */ /* 0x000fe20007f9e0ff */
[----:B------:R-:W-:Y:S02]  /*5410*/  IMAD R13, R21, R10, R13 ;  /* 0x0000000a150d7224 */ /* 0x000fe400078e020d */
[----:B------:R-:W-:-:S04]  /*5420*/  IMAD.HI.U32 R18, R19, R23, RZ ;  /* 0x0000001713127227 */ /* 0x000fc800078e00ff */
[----:B------:R-:W-:-:S04]  /*5430*/  IMAD.X R20, RZ, RZ, ~R13, P0 ;  /* 0x000000ffff147224 */ /* 0x000fc800000e0e0d */
[----:B------:R-:W-:-:S04]  /*5440*/  IMAD.WIDE.U32 R18, P0, R19, R20, R18 ;  /* 0x0000001413127225 */ /* 0x000fc80007800012 */
[C---:B------:R-:W-:Y:S02]  /*5450*/  IMAD R13, R21.reuse, R20, RZ ;  /* 0x00000014150d7224 */ /* 0x040fe400078e02ff */
[----:B------:R-:W-:Y:S01]  /*5460*/  IMAD.HI.U32 R18, P1, R21, R23, R18 ;  /* 0x0000001715127227 */ /* 0x000fe20007820012 */
[----:B------:R-:W-:-:S03]  /*5470*/  SEL R23, R12, R17, !P3 ;  /* 0x000000110c177207 */ /* 0x000fc60005800000 */
[----:B------:R-:W-:Y:S01]  /*5480*/  IMAD.HI.U32 R20, R21, R20, RZ ;  /* 0x0000001415147227 */ /* 0x000fe200078e00ff */
[----:B------:R-:W-:Y:S02]  /*5490*/  IADD3 R17, P2, R13, R18, RZ ;  /* 0x000000120d117210 */ /* 0x000fe40007f5e0ff */
[-C--:B------:R-:W-:Y:S01]  /*54a0*/  IADD3.X R13, RZ, ~R16.reuse, RZ, P4, !PT ;  /* 0x80000010ff0d7210 */ /* 0x080fe200027fe4ff */
[----:B------:R-:W-:Y:S02]  /*54b0*/  IMAD.X R21, R20, 0x1, R21, P0 ;  /* 0x0000000114157824 */ /* 0x000fe400000e0615 */
[----:B------:R-:W-:Y:S01]  /*54c0*/  IMAD.HI.U32 R12, R17, R23, RZ ;  /* 0x00000017110c7227 */ /* 0x000fe200078e00ff */
[----:B------:R-:W-:Y:S02]  /*54d0*/  SEL R18, R13, R16, !P3 ;  /* 0x000000100d127207 */ /* 0x000fe40005800000 */
[----:B------:R-:W-:Y:S02]  /*54e0*/  MOV R13, RZ ;  /* 0x000000ff000d7202 */ /* 0x000fe40000000f00 */
[----:B------:R-:W-:-:S02]  /*54f0*/  IADD3.X R21, RZ, RZ, R21, P2, P1 ;  /* 0x000000ffff157210 */ /* 0x000fc400017e2415 */
        /* <DEDUP_REMOVED lines=15> */
[----:B------:R-:W-:Y:S01]  /*55f0*/  IADD3 R13, P1, R23, -R10, RZ ;  /* 0x8000000a170d7210 */ /* 0x000fe20007f3e0ff */
[----:B------:R-:W-:-:S03]  /*5600*/  IMAD.X R18, RZ, RZ, R17, P2 ;  /* 0x000000ffff127224 */ /* 0x000fc600010e0611 */
        /* <DEDUP_REMOVED lines=9> */
[-C--:B------:R-:W-:Y:S02]  /*56a0*/  IADD3.X R17, RZ, R12.reuse, RZ, P2, !PT ;  /* 0x0000000cff117210 */ /* 0x080fe400017fe4ff */
[----:B------:R-:W-:Y:S02]  /*56b0*/  SEL R10, R10, R19, P0 ;  /* 0x000000130a0a7207 */ /* 0x000fe40000000000 */
[----:B------:R-:W-:-:S02]  /*56c0*/  SEL R17, R17, R12, P0 ;  /* 0x0000000c11117207 */ /* 0x000fc40000000000 */
[-C--:B------:R-:W-:Y:S02]  /*56d0*/  IADD3 R11, P2, RZ, -R10.reuse, RZ ;  /* 0x8000000aff0b7210 */ /* 0x080fe40007f5e0ff */
[----:B------:R-:W-:Y:S02]  /*56e0*/  ISETP.NE.U32.AND P0, PT, R25, RZ, PT ;  /* 0x000000ff1900720c */ /* 0x000fe40003f05070 */
[----:B------:R-:W-:Y:S01]  /*56f0*/  ISETP.GE.AND P1, PT, R16, RZ, PT ;  /* 0x000000ff1000720c */ /* 0x000fe20003f26270 */
[----:B------:R-:W-:Y:S01]  /*5700*/  IMAD.X R12, RZ, RZ, ~R17, P2 ;  /* 0x000000ffff0c7224 */ /* 0x000fe200010e0e11 */
[----:B------:R-:W-:Y:S01]  /*5710*/  ISETP.NE.AND.EX P0, PT, R15, RZ, PT, P0 ;  /* 0x000000ff0f00720c */ /* 0x000fe20003f05300 */
[----:B------:R-:W-:Y:S01]  /*5720*/  HFMA2.MMA R15, -RZ, RZ, 0, 0 ;  /* 0x00000000ff0f7435 */ /* 0x000fe200000001ff */
[----:B------:R-:W-:Y:S02]  /*5730*/  SEL R16, R11, R10, !P1 ;  /* 0x0000000a0b107207 */ /* 0x000fe40004800000 */
[----:B------:R-:W-:-:S02]  /*5740*/  SEL R17, R12, R17, !P1 ;  /* 0x000000110c117207 */ /* 0x000fc40004800000 */
[----:B------:R-:W-:Y:S02]  /*5750*/  SEL R16, R16, 0xffffffff, P0 ;  /* 0xffffffff10107807 */ /* 0x000fe40000000000 */
[----:B------:R-:W-:Y:S01]  /*5760*/  SEL R17, R17, 0xffffffff, P0 ;  /* 0xffffffff11117807 */ /* 0x000fe20000000000 */
[----:B------:R-:W-:Y:S06]  /*5770*/  RET.REL.NODEC R14 `(_ZN4vllm31rms_norm_per_block_quant_kernelIN3c108BFloat16EaLb1ELb0ELi64EEEvPT0_PfPKT_S8_PKffiiPS6_l) ;  /* 0xffffffa80e207950 */ /* 0x000fec0003c3ffff */
.L_x_937:
        /* <DEDUP_REMOVED lines=16> */
.L_x_3303:


//--------------------- .text._ZN4vllm31rms_norm_per_block_quant_kernelIN3c108BFloat16ENS1_13Float8_e4m3fnELb1ELb0ELi64EEEvPT0_PfPKT_S9_PKffiiPS7_l --------------------------
	.section	.text._ZN4vllm31rms_norm_per_block_quant_kernelIN3c108BFloat16ENS1_13Float8_e4m3fnELb1ELb0ELi64EEEvPT0_PfPKT_S9_PKffiiPS7_l,"ax",@progbits
	.align	128
        .global         _ZN4vllm31rms_norm_per_block_quant_kernelIN3c108BFloat16ENS1_13Float8_e4m3fnELb1ELb0ELi64EEEvPT0_PfPKT_S9_PKffiiPS7_l
        .type           _ZN4vllm31rms_norm_per_block_quant_kernelIN3c108BFloat16ENS1_13Float8_e4m3fnELb1ELb0ELi64EEEvPT0_PfPKT_S9_PKffiiPS7_l,@function
        .size           _ZN4vllm31rms_norm_per_block_quant_kernelIN3c108BFloat16ENS1_13Float8_e4m3fnELb1ELb0ELi64EEEvPT0_PfPKT_S9_PKffiiPS7_l,(.L_x_3304 - _ZN4vllm31rms_norm_per_block_quant_kernelIN3c108BFloat16ENS1_13Float8_e4m3fnELb1ELb0ELi64EEEvPT0_PfPKT_S9_PKffiiPS7_l)
        .other          _ZN4vllm31rms_norm_per_block_quant_kernelIN3c108BFloat16ENS1_13Float8_e4m3fnELb1ELb0ELi64EEEvPT0_PfPKT_S9_PKffiiPS7_l,@"STO_CUDA_ENTRY STV_DEFAULT"
_ZN4vllm31rms_norm_per_block_quant_kernelIN3c108BFloat16ENS1_13Float8_e4m3fnELb1ELb0ELi64EEEvPT0_PfPKT_S9_PKffiiPS7_l:
.text._ZN4vllm31rms_norm_per_block_quant_kernelIN3c108BFloat16ENS1_13Float8_e4m3fnELb1ELb0ELi64EEEvPT0_PfPKT_S9_PKffiiPS7_l:
        /* <DEDUP_REMOVED lines=27> */
.L_x_940:
[----:B------:R-:W-:Y:S02]  /*01b0*/  IMAD.MOV.U32 R4, RZ, RZ, 0x8 ;  /* 0x00000008ff047424 */ /* 0x000fe400078e00ff */
[----:B------:R-:W-:Y:S02]  /*01c0*/  IMAD.MOV.U32 R6, RZ, RZ, 0x8 ;  /* 0x00000008ff067424 */ /* 0x000fe400078e00ff */
[----:B------:R-:W-:-:S04]  /*01d0*/  IMAD.WIDE.U32 R4, R9, R4, UR4 ;  /* 0x0000000409047e25 */ /* 0x000fc8000f8e0004 */
[----:B------:R-:W-:Y:S02]  /*01e0*/  IMAD.WIDE.U32 R6, R9, R6, UR6 ;  /* 0x0000000609067e25 */ /* 0x000fe4000f8e0006 */
[----:B------:R-:W2:Y:S04]  /*01f0*/  LDG.E.64.CONSTANT R4, desc[UR14][R4.64] ;  /* 0x0000000e04047981 */ /* 0x000ea8000c1e9b00 */
[----:B------:R-:W3:Y:S01]  /*0200*/  LDG.E.64 R6, desc[UR14][R6.64] ;  /* 0x0000000e06067981 */ /* 0x000ee2000c1e1b00 */
[C---:B--2---:R-:W-:Y:S01]  /*0210*/  IMAD.U32 R10, R4.reuse, 0x10000, RZ ;  /* 0x00010000040a7824 */ /* 0x044fe200078e00ff */
[----:B------:R-:W-:Y:S01]  /*0220*/  PRMT R8, R4, 0x7632, R8 ;  /* 0x0000763204087816 */ /* 0x000fe20000000008 */
[----:B------:R-:W-:Y:S02]  /*0230*/  IMAD.U32 R4, R5, 0x10000, RZ ;  /* 0x0001000005047824 */ /* 0x000fe400078e00ff */
[C---:B---3--:R-:W-:Y:S01]  /*0240*/  IMAD.U32 R13, R6.reuse, 0x10000, RZ ;  /* 0x00010000060d7824 */ /* 0x048fe200078e00ff */
[----:B------:R-:W-:-:S02]  /*0250*/  PRMT R12, R6, 0x7632, R12 ;  /* 0x00007632060c7816 */ /* 0x000fc4000000000c */
[----:B------:R-:W-:Y:S01]  /*0260*/  SHF.L.U32 R11, R8, 0x10, RZ ;  /* 0x00000010080b7819 */ /* 0x000fe200000006ff */
[----:B------:R-:W-:Y:S01]  /*0270*/  FADD.FTZ R10, R10, R13 ;  /* 0x0000000d0a0a7221 */ /* 0x000fe20000010000 */
[----:B0-----:R-:W-:Y:S01]  /*0280*/  IMAD.IADD R13, R2, 0x1, R9 ;  /* 0x00000001020d7824 */ /* 0x001fe200078e0209 */
[----:B------:R-:W-:Y:S01]  /*0290*/  PRMT R8, R5, 0x7632, R8 ;  /* 0x0000763205087816 */ /* 0x000fe20000000008 */
[----:B------:R-:W-:Y:S01]  /*02a0*/  IMAD.U32 R12, R12, 0x10000, RZ ;  /* 0x000100000c0c7824 */ /* 0x000fe200078e00ff */
[C---:B------:R-:W-:Y:S01]  /*02b0*/  PRMT R5, R7.reuse, 0x7632, R5 ;  /* 0x0000763207057816 */ /* 0x040fe20000000005 */
[----:B------:R-:W-:Y:S01]  /*02c0*/  IMAD.U32 R7, R7, 0x10000, RZ ;  /* 0x0001000007077824 */ /* 0x000fe200078e00ff */
[----:B------:R-:W-:Y:S01]  /*02d0*/  ISETP.GE.U32.AND P0, PT, R13, UR9, PT ;  /* 0x000000090d007c0c */ /* 0x000fe2000bf06070 */
[----:B------:R-:W-:Y:S01]  /*02e0*/  FADD.FTZ R11, R11, R12 ;  /* 0x0000000c0b0b7221 */ /* 0x000fe20000010000 */
[----:B------:R-:W-:Y:S01]  /*02f0*/  FFMA.FTZ R10, R10, R10, R3 ;  /* 0x0000000a0a0a7223 */ /* 0x000fe20000010003 */
[----:B------:R-:W-:-:S02]  /*0300*/  IMAD.U32 R8, R8, 0x10000, RZ ;  /* 0x0001000008087824 */ /* 0x000fc400078e00ff */
[----:B------:R-:W-:Y:S01]  /*0310*/  FADD.FTZ R4, R4, R7 ;  /* 0x0000000704047221 */ /* 0x000fe20000010000 */
[----:B------:R-:W-:Y:S02]  /*0320*/  IMAD.U32 R5, R5, 0x10000, RZ ;  /* 0x0001000005057824 */ /* 0x000fe400078e00ff */
[----:B------:R-:W-:Y:S02]  /*0330*/  FFMA.FTZ R11, R11, R11, R10 ;  /* 0x0000000b0b0b7223 */ /* 0x000fe4000001000a */
[----:B------:R-:W-:Y:S02]  /*0340*/  FADD.FTZ R5, R8, R5 ;  /* 0x0000000508057221 */ /* 0x000fe40000010000 */
[----:B------:R-:W-:-:S04]  /*0350*/  FFMA.FTZ R4, R4, R4, R11 ;  /* 0x0000000404047223 */ /* 0x000fc8000001000b */
[----:B------:R-:W-:Y:S01]  /*0360*/  FFMA.FTZ R3, R5, R5, R4 ;  /* 0x0000000505037223 */ /* 0x000fe20000010004 */
[----:B------:R-:W-:Y:S06]  /*0370*/  @P0 BRA `(.L_x_939) ;  /* 0x00000004005c0947 */ /* 0x000fec0003800000 */
[----:B------:R-:W-:Y:S01]  /*0380*/  HFMA2.MMA R4, -RZ, RZ, 0, 4.76837158203125e-07 ;  /* 0x00000008ff047435 */ /* 0x000fe200000001ff */
[----:B------:R-:W-:-:S04]  /*0390*/  IMAD.MOV.U32 R6, RZ, RZ, 0x8 ;  /* 0x00000008ff067424 */ /* 0x000fc800078e00ff */
[----:B------:R-:W-:-:S05]  /*03a0*/  IMAD.WIDE.U32 R6, R13, R6, UR6 ;  /* 0x000000060d067e25 */ /* 0x000fca000f8e0006 */
[C---:B------:R-:W-:Y:S01]  /*03b0*/  IMAD.WIDE.U32 R4, R13.reuse, R4, UR4 ;  /* 0x000000040d047e25 */ /* 0x040fe2000f8e0004 */
[----:B------:R-:W2:Y:S05]  /*03c0*/  LDG.E.64 R6, desc[UR14][R6.64] ;  /* 0x0000000e06067981 */ /* 0x000eaa000c1e1b00 */
[----:B------:R-:W3:Y:S01]  /*03d0*/  LDG.E.64.CONSTANT R4, desc[UR14][R4.64] ;  /* 0x0000000e04047981 */ /* 0x000ee2000c1e9b00 */
[----:B------:R-:W-:-:S05]  /*03e0*/  IMAD.IADD R13, R13, 0x1, R2 ;  /* 0x000000010d0d7824 */ /* 0x000fca00078e0202 */
[----:B------:R-:W-:Y:S02]  /*03f0*/  ISETP.GE.U32.AND P0, PT, R13, UR9, PT ;  /* 0x000000090d007c0c */ /* 0x000fe4000bf06070 */
[C---:B--2---:R-:W-:Y:S01]  /*0400*/  PRMT R11, R6.reuse, 0x7632, R11 ;  /* 0x00007632060b7816 */ /* 0x044fe2000000000b */
[----:B------:R-:W-:Y:S01]  /*0410*/  IMAD.U32 R12, R6, 0x10000, RZ ;  /* 0x00010000060c7824 */ /* 0x000fe200078e00ff */
[C---:B---3--:R-:W-:Y:S01]  /*0420*/  PRMT R8, R4.reuse, 0x7632, R8 ;  /* 0x0000763204087816 */ /* 0x048fe20000000008 */
[----:B------:R-:W-:Y:S02]  /*0430*/  IMAD.U32 R9, R4, 0x10000, RZ ;  /* 0x0001000004097824 */ /* 0x000fe400078e00ff */
[----:B------:R-:W-:Y:S02]  /*0440*/  IMAD.U32 R11, R11, 0x10000, RZ ;  /* 0x000100000b0b7824 */ /* 0x000fe400078e00ff */
[----:B------:R-:W-:Y:S02]  /*0450*/  IMAD.U32 R10, R8, 0x10000, RZ ;  /* 0x00010000080a7824 */ /* 0x000fe400078e00ff */
[----:B------:R-:W-:Y:S01]  /*0460*/  FADD.FTZ R12, R9, R12 ;  /* 0x0000000c090c7221 */ /* 0x000fe20000010000 */
[C---:B------:R-:W-:Y:S01]  /*0470*/  PRMT R8, R5.reuse, 0x7632, R8 ;  /* 0x0000763205087816 */ /* 0x040fe20000000008 */
[----:B------:R-:W-:Y:S01]  /*0480*/  IMAD.U32 R4, R5, 0x10000, RZ ;  /* 0x0001000005047824 */ /* 0x000fe200078e00ff */
[C---:B------:R-:W-:Y:S01]  /*0490*/  PRMT R5, R7.reuse, 0x7632, R5 ;  /* 0x0000763207057816 */ /* 0x040fe20000000005 */
[----:B------:R-:W-:Y:S01]  /*04a0*/  FADD.FTZ R10, R10, R11 ;  /* 0x0000000b0a0a7221 */ /* 0x000fe20000010000 */
[----:B------:R-:W-:Y:S01]  /*04b0*/  SHF.L.U32 R7, R7, 0x10, RZ ;  /* 0x0000001007077819 */ /* 0x000fe200000006ff */
[----:B------:R-:W-:Y:S01]  /*04c0*/  FFMA.FTZ R3, R12, R12, R3 ;  /* 0x0000000c0c037223 */ /* 0x000fe20000010003 */
[----:B------:R-:W-:-:S02]  /*04d0*/  IMAD.U32 R8, R8, 0x10000, RZ ;  /* 0x0001000008087824 */ /* 0x000fc400078e00ff */
        /* <DEDUP_REMOVED lines=18> */
[----:B---3--:R-:W-:Y:S01]  /*0600*/  PRMT R11, R6, 0x7632, R11 ;  /* 0x00007632060b7816 */ /* 0x008fe2000000000b */
[----:B------:R-:W-:Y:S01]  /*0610*/  IMAD.U32 R10, R8, 0x10000, RZ ;  /* 0x00010000080a7824 */ /* 0x000fe200078e00ff */
[----:B------:R-:W-:Y:S02]  /*0620*/  SHF.L.U32 R12, R6, 0x10, RZ ;  /* 0x00000010060c7819 */ /* 0x000fe400000006ff */
[----:B------:R-:W-:Y:S01]  /*0630*/  PRMT R8, R5, 0x7632, R8 ;  /* 0x0000763205087816 */ /* 0x000fe20000000008 */
[----:B------:R-:W-:Y:S01]  /*0640*/  IMAD.U32 R11, R11, 0x10000, RZ ;  /* 0x000100000b0b7824 */ /* 0x000fe200078e00ff */
[----:B------:R-:W-:Y:S01]  /*0650*/  PRMT R5, R7, 0x7632, R5 ;  /* 0x0000763207057816 */ /* 0x000fe20000000005 */
[----:B------:R-:W-:Y:S01]  /*0660*/  FADD.FTZ R12, R9, R12 ;  /* 0x0000000c090c7221 */ /* 0x000fe20000010000 */
[----:B------:R-:W-:-:S02]  /*0670*/  IMAD.U32 R7, R7, 0x10000, RZ ;  /* 0x0001000007077824 */ /* 0x000fc400078e00ff */
[----:B------:R-:W-:Y:S01]  /*0680*/  FADD.FTZ R10, R10, R11 ;  /* 0x0000000b0a0a7221 */ /* 0x000fe20000010000 */
[----:B------:R-:W-:Y:S01]  /*0690*/  SHF.L.U32 R5, R5, 0x10, RZ ;  /* 0x0000001005057819 */ /* 0x000fe200000006ff */
[----:B------:R-:W-:Y:S01]  /*06a0*/  FFMA.FTZ R3, R12, R12, R3 ;  /* 0x0000000c0c037223 */ /* 0x000fe20000010003 */
        /* <DEDUP_REMOVED lines=10> */
[----:B------:R-:W-:Y:S02]  /*0750*/  IMAD.WIDE.U32 R6, R13, R6, UR6 ;  /* 0x000000060d067e25 */ /* 0x000fe4000f8e0006 */
[----:B------:R-:W2:Y:S04]  /*0760*/  LDG.E.64.CONSTANT R4, desc[UR14][R4.64] ;  /* 0x0000000e04047981 */ /* 0x000ea8000c1e9b00 */
[----:B------:R-:W3:Y:S01]  /*0770*/  LDG.E.64 R6, desc[UR14][R6.64] ;  /* 0x0000000e06067981 */ /* 0x000ee2000c1e1b00 */
[C---:B--2---:R-:W-:Y:S01]  /*0780*/  IMAD.U32 R9, R4.reuse, 0x10000, RZ ;  /* 0x0001000004097824 */ /* 0x044fe200078e00ff */
[----:B------:R-:W-:Y:S02]  /*0790*/  PRMT R8, R4, 0x7632, R8 ;  /* 0x0000763204087816 */ /* 0x000fe40000000008 */
[C---:B------:R-:W-:Y:S01]  /*07a0*/  SHF.L.U32 R4, R5.reuse, 0x10, RZ ;  /* 0x0000001005047819 */ /* 0x040fe200000006ff */
[C---:B---3--:R-:W-:Y:S01]  /*07b0*/  IMAD.U32 R12, R6.reuse, 0x10000, RZ ;  /* 0x00010000060c7824 */ /* 0x048fe200078e00ff */
[----:B------:R-:W-:Y:S01]  /*07c0*/  PRMT R11, R6, 0x7632, R11 ;  /* 0x00007632060b7816 */ /* 0x000fe2000000000b */
[----:B------:R-:W-:Y:S01]  /*07d0*/  IMAD.U32 R10, R8, 0x10000, RZ ;  /* 0x00010000080a7824 */ /* 0x000fe200078e00ff */
[----:B------:R-:W-:Y:S01]  /*07e0*/  PRMT R8, R5, 0x7632, R8 ;  /* 0x0000763205087816 */ /* 0x000fe20000000008 */
[----:B------:R-:W-:Y:S01]  /*07f0*/  FADD.FTZ R12, R9, R12 ;  /* 0x0000000c090c7221 */ /* 0x000fe20000010000 */
[----:B------:R-:W-:Y:S01]  /*0800*/  IMAD.IADD R9, R13, 0x1, R2 ;  /* 0x000000010d097824 */ /* 0x000fe200078e0202 */
[----:B------:R-:W-:Y:S01]  /*0810*/  PRMT R5, R7, 0x7632, R5 ;  /* 0x0000763207057816 */ /* 0x000fe20000000005 */
[----:B------:R-:W-:-:S02]  /*0820*/  IMAD.U32 R11, R11, 0x10000, RZ ;  /* 0x000100000b0b7824 */ /* 0x000fc400078e00ff */
[----:B------:R-:W-:Y:S01]  /*0830*/  FFMA.FTZ R3, R12, R12, R3 ;  /* 0x0000000c0c037223 */ /* 0x000fe20000010003 */
[----:B------:R-:W-:Y:S01]  /*0840*/  IMAD.U32 R7, R7, 0x10000, RZ ;  /* 0x0001000007077824 */ /* 0x000fe200078e00ff */
[----:B------:R-:W-:Y:S01]  /*0850*/  ISETP.GE.U32.AND P0, PT, R9, UR9, PT ;  /* 0x0000000909007c0c */ /* 0x000fe2000bf06070 */
[----:B------:R-:W-:Y:S01]  /*0860*/  FADD.FTZ R10, R10, R11 ;  /* 0x0000000b0a0a7221 */ /* 0x000fe20000010000 */
[----:B------:R-:W-:Y:S02]  /*0870*/  IMAD.U32 R8, R8, 0x10000, RZ ;  /* 0x0001000008087824 */ /* 0x000fe400078e00ff */
[----:B------:R-:W-:Y:S01]  /*0880*/  FADD.FTZ R4, R4, R7 ;  /* 0x0000000704047221 */ /* 0x000fe20000010000 */
[----:B------:R-:W-:Y:S02]  /*0890*/  IMAD.U32 R5, R5, 0x10000, RZ ;  /* 0x0001000005057824 */ /* 0x000fe400078e00ff */
[----:B------:R-:W-:Y:S02]  /*08a0*/  FFMA.FTZ R3, R10, R10, R3 ;  /* 0x0000000a0a037223 */ /* 0x000fe40000010003 */
[----:B------:R-:W-:-:S02]  /*08b0*/  FADD.FTZ R5, R8, R5 ;  /* 0x0000000508057221 */ /* 0x000fc40000010000 */
[----:B------:R-:W-:-:S04]  /*08c0*/  FFMA.FTZ R4, R4, R4, R3 ;  /* 0x0000000404047223 */ /* 0x000fc80000010003 */
[----:B------:R-:W-:Y:S01]  /*08d0*/  FFMA.FTZ R3, R5, R5, R4 ;  /* 0x0000000505037223 */ /* 0x000fe20000010004 */
[----:B------:R-:W-:Y:S06]  /*08e0*/  @!P0 BRA `(.L_x_940) ;  /* 0xfffffff800308947 */ /* 0x000fec000383ffff */
.L_x_939:
[----:B------:R-:W-:Y:S05]  /*08f0*/  BSYNC B0 ;  /* 0x0000000000007941 */ /* 0x000fea0003800000 */
.L_x_938:
        /* <DEDUP_REMOVED lines=19> */
[----:B------:R-:W-:-:S04]  /*0a30*/  @!P1 MOV R3, 0x400 ;  /* 0x0000040000039802 */ /* 0x000fc80000000f00 */
[----:B------:R-:W-:Y:S01]  /*0a40*/  @!P1 IADD3 R3, R3, 0x1000, RZ ;  /* 0x0000100003039810 */ /* 0x000fe20007ffe0ff */
        /* <DEDUP_REMOVED lines=88> */
.L_x_942:
        /* <DEDUP_REMOVED lines=23> */
.L_x_945:
[----:B------:R-:W-:Y:S05]  /*1140*/  BSYNC B1 ;  /* 0x0000000000017941 */ /* 0x000fea0003800000 */
.L_x_944:
        /* <DEDUP_REMOVED lines=45> */
.L_x_943:
[----:B------:R-:W-:Y:S05]  /*1420*/  BSYNC B0 ;  /* 0x0000000000007941 */ /* 0x000fea0003800000 */
.L_x_941:
        /* <DEDUP_REMOVED lines=11> */
.L_x_947:
[----:B------:R-:W-:Y:S05]  /*14e0*/  BSYNC B0 ;  /* 0x0000000000007941 */ /* 0x000fea0003800000 */
.L_x_946:
        /* <DEDUP_REMOVED lines=13> */
[----:B------:R-:W-:Y:S01]  /*15c0*/  IMAD.MOV.U32 R17, RZ, RZ, R9 ;  /* 0x000000ffff117224 */ /* 0x000fe200078e0009 */
[----:B------:R-:W-:Y:S01]  /*15d0*/  MOV R15, R7 ;  /* 0x00000007000f7202 */ /* 0x000fe20000000f00 */
[----:B------:R-:W-:Y:S01]  /*15e0*/  IMAD.MOV.U32 R16, RZ, RZ, RZ ;  /* 0x000000ffff107224 */ /* 0x000fe200078e00ff */
[----:B------:R-:W-:Y:S01]  /*15f0*/  MOV R14, 0x1620 ;  /* 0x00001620000e7802 */ /* 0x000fe20000000f00 */
[----:B------:R-:W-:-:S07]  /*1600*/  IMAD.MOV.U32 R25, RZ, RZ, R8 ;  /* 0x000000ffff197224 */ /* 0x000fce00078e0008 */
[----:B------:R-:W-:Y:S05]  /*1610*/  CALL.REL.NOINC `($__internal_7_$__cuda_sm20_div_s64) ;  /* 0x0000004c00507944 */ /* 0x000fea0003c00000 */
[----:B------:R-:W-:Y:S02]  /*1620*/  IMAD.MOV.U32 R4, RZ, RZ, R16 ;  /* 0x000000ffff047224 */ /* 0x000fe400078e0010 */
[----:B------:R-:W-:Y:S01]  /*1630*/  IMAD.MOV.U32 R5, RZ, RZ, R17 ;  /* 0x000000ffff057224 */ /* 0x000fe200078e0011 */
[----:B------:R-:W-:Y:S06]  /*1640*/  BRA `(.L_x_949) ;  /* 0x00000000004c7947 */ /* 0x000fec0003800000 */
.L_x_948:
[----:B------:R-:W0:Y:S01]  /*1650*/  I2F.U32.RP R0, R8 ;  /* 0x0000000800007306 */ /* 0x000e220000209000 */
[----:B------:R-:W-:Y:S01]  /*1660*/  IMAD.MOV R5, RZ, RZ, -R8 ;  /* 0x000000ffff057224 */ /* 0x000fe200078e0a08 */
[----:B------:R-:W-:-:S06]  /*1670*/  ISETP.NE.U32.AND P2, PT, R8, RZ, PT ;  /* 0x000000ff0800720c */ /* 0x000fcc0003f45070 */
[----:B0-----:R-:W0:Y:S02]  /*1680*/  MUFU.RCP R0, R0 ;  /* 0x0000000000007308 */ /* 0x001e240000001000 */
[----:B0-----:R-:W-:-:S06]  /*1690*/  VIADD R2, R0, 0xffffffe ;  /* 0x0ffffffe00027836 */ /* 0x001fcc0000000000 */
[----:B------:R0:W1:Y:S02]  /*16a0*/  F2I.FTZ.U32.TRUNC.NTZ R3, R2 ;  /* 0x0000000200037305 */ /* 0x000064000021f000 */
[----:B0-----:R-:W-:Y:S02]  /*16b0*/  IMAD.MOV.U32 R2, RZ, RZ, RZ ;  /* 0x000000ffff027224 */ /* 0x001fe400078e00ff */
[----:B-1----:R-:W-:-:S04]  /*16c0*/  IMAD R5, R5, R3, RZ ;  /* 0x0000000305057224 */ /* 0x002fc800078e02ff */
[----:B------:R-:W-:-:S04]  /*16d0*/  IMAD.HI.U32 R4, R3, R5, R2 ;  /* 0x0000000503047227 */ /* 0x000fc800078e0002 */
[----:B------:R-:W-:Y:S02]  /*16e0*/  IMAD.MOV.U32 R5, RZ, RZ, RZ ;  /* 0x000000ffff057224 */ /* 0x000fe400078e00ff */
        /* <DEDUP_REMOVED lines=9> */
.L_x_949:
        /* <DEDUP_REMOVED lines=9> */
[----:B------:R-:W-:Y:S05]  /*1810*/  CALL.REL.NOINC `($__internal_7_$__cuda_sm20_div_s64) ;  /* 0x0000004800d07944 */ /* 0x000fea0003c00000 */
[----:B------:R-:W-:Y:S01]  /*1820*/  IADD3 R13, P0, RZ, -R16, RZ ;  /* 0x80000010ff0d7210 */ /* 0x000fe20007f1e0ff */
[----:B------:R-:W-:-:S04]  /*1830*/  IMAD.MOV.U32 R3, RZ, RZ, RZ ;  /* 0x000000ffff037224 */ /* 0x000fc800078e00ff */
[----:B------:R-:W-:Y:S02]  /*1840*/  IMAD.X R11, RZ, RZ, ~R17, P0 ;  /* 0x000000ffff0b7224 */ /* 0x000fe400000e0e11 */
[----:B------:R-:W-:-:S04]  /*1850*/  IMAD.WIDE.U32 R2, R4, R13, R2 ;  /* 0x0000000d04027225 */ /* 0x000fc800078e0002 */
[----:B------:R-:W-:Y:S02]  /*1860*/  IMAD R11, R11, R4, RZ ;  /* 0x000000040b0b7224 */ /* 0x000fe400078e02ff */
[----:B------:R-:W-:Y:S02]  /*1870*/  IMAD.MOV.U32 R6, RZ, RZ, R2 ;  /* 0x000000ffff067224 */ /* 0x000fe400078e0002 */
[----:B------:R-:W-:Y:S02]  /*1880*/  IMAD R11, R5, R13, R11 ;  /* 0x0000000d050b7224 */ /* 0x000fe400078e020b */
[----:B------:R-:W-:Y:S02]  /*1890*/  IMAD.MOV.U32 R2, RZ, RZ, R16 ;  /* 0x000000ffff027224 */ /* 0x000fe400078e0010 */
[----:B------:R-:W-:Y:S02]  /*18a0*/  IMAD.IADD R0, R3, 0x1, R11 ;  /* 0x0000000103007824 */ /* 0x000fe400078e020b */
[----:B------:R-:W-:Y:S01]  /*18b0*/  IMAD.MOV.U32 R3, RZ, RZ, R17 ;  /* 0x000000ffff037224 */ /* 0x000fe200078e0011 */
[----:B------:R-:W-:Y:S06]  /*18c0*/  BRA `(.L_x_952) ;  /* 0x00000000005c7947 */ /* 0x000fec0003800000 */
.L_x_951:
[----:B------:R-:W1:Y:S01]  /*18d0*/  I2F.U32.RP R0, R4 ;  /* 0x0000000400007306 */ /* 0x000e620000209000 */
[----:B------:R-:W-:-:S07]  /*18e0*/  ISETP.NE.U32.AND P2, PT, R4, RZ, PT ;  /* 0x000000ff0400720c */ /* 0x000fce0003f45070 */
[----:B-1----:R-:W1:Y:S02]  /*18f0*/  MUFU.RCP R0, R0 ;  /* 0x0000000000007308 */ /* 0x002e640000001000 */
[----:B-1----:R-:W-:Y:S01]  /*1900*/  IADD3 R10, R0, 0xffffffe, RZ ;  /* 0x0ffffffe000a7810 */ /* 0x002fe20007ffe0ff */
[----:B------:R-:W-:-:S05]  /*1910*/  IMAD.MOV.U32 R0, RZ, RZ, RZ ;  /* 0x000000ffff007224 */ /* 0x000fca00078e00ff */
[----:B------:R1:W2:Y:S02]  /*1920*/  F2I.FTZ.U32.TRUNC.NTZ R11, R10 ;  /* 0x0000000a000b7305 */ /* 0x0002a4000021f000 */
[----:B-1----:R-:W-:Y:S02]  /*1930*/  IMAD.MOV.U32 R10, RZ, RZ, RZ ;  /* 0x000000ffff0a7224 */ /* 0x002fe400078e00ff */
[----:B--2---:R-:W-:-:S04]  /*1940*/  IMAD.MOV R3, RZ, RZ, -R11 ;  /* 0x000000ffff037224 */ /* 0x004fc800078e0a0b */
[----:B------:R-:W-:-:S04]  /*1950*/  IMAD R3, R3, R4, RZ ;  /* 0x0000000403037224 */ /* 0x000fc800078e02ff */
[----:B------:R-:W-:-:S06]  /*1960*/  IMAD.HI.U32 R11, R11, R3, R10 ;  /* 0x000000030b0b7227 */ /* 0x000fcc00078e000a */
[----:B0-----:R-:W-:-:S04]  /*1970*/  IMAD.HI.U32 R11, R11, R2, RZ ;  /* 0x000000020b0b7227 */ /* 0x001fc800078e00ff */
[----:B------:R-:W-:-:S04]  /*1980*/  IMAD.MOV R3, RZ, RZ, -R11 ;  /* 0x000000ffff037224 */ /* 0x000fc800078e0a0b */
[----:B------:R-:W-:-:S05]  /*1990*/  IMAD R3, R4, R3, R2 ;  /* 0x0000000304037224 */ /* 0x000fca00078e0202 */
[----:B------:R-:W-:-:S13]  /*19a0*/  ISETP.GE.U32.AND P0, PT, R3, R4, PT ;  /* 0x000000040300720c */ /* 0x000fda0003f06070 */
[----:B------:R-:W-:Y:S02]  /*19b0*/  @P0 IMAD.IADD R3, R3, 0x1, -R4 ;  /* 0x0000000103030824 */ /* 0x000fe400078e0a04 */
[----:B------:R-:W-:-:S03]  /*19c0*/  @P0 VIADD R11, R11, 0x1 ;  /* 0x000000010b0b0836 */ /* 0x000fc60000000000 */
[----:B------:R-:W-:-:S13]  /*19d0*/  ISETP.GE.U32.AND P1, PT, R3, R4, PT ;  /* 0x000000040300720c */ /* 0x000fda0003f26070 */
[----:B------:R-:W-:Y:S01]  /*19e0*/  @P1 VIADD R11, R11, 0x1 ;  /* 0x000000010b0b1836 */ /* 0x000fe20000000000 */
[----:B------:R-:W-:-:S04]  /*19f0*/  @!P2 LOP3.LUT R11, RZ, R4, RZ, 0x33, !PT ;  /* 0x00000004ff0ba212 */ /* 0x000fc800078e33ff */
[----:B------:R-:W-:-:S05]  /*1a00*/  IADD3 R3, -R11, RZ, RZ ;  /* 0x000000ff0b037210 */ /* 0x000fca0007ffe1ff */
[----:B------:R-:W-:Y:S02]  /*1a10*/  IMAD R6, R4, R3, R2 ;  /* 0x0000000304067224 */ /* 0x000fe400078e0202 */
[----:B------:R-:W-:Y:S02]  /*1a20*/  IMAD.MOV.U32 R2, RZ, RZ, R11 ;  /* 0x000000ffff027224 */ /* 0x000fe400078e000b */
[----:B------:R-:W-:-:S07]  /*1a30*/  IMAD.MOV.U32 R3, RZ, RZ, RZ ;  /* 0x000000ffff037224 */ /* 0x000fce00078e00ff */
.L_x_952:
[----:B------:R-:W-:Y:S05]  /*1a40*/  BSYNC B0 ;  /* 0x0000000000007941 */ /* 0x000fea0003800000 */
.L_x_950:
[C---:B------:R-:W-:Y:S01]  /*1a50*/  IMAD.SHL.U32 R11, R2.reuse, 0x10, RZ ;  /* 0x00000010020b7824 */ /* 0x040fe200078e00ff */
[----:B------:R-:W-:Y:S01]  /*1a60*/  SHF.L.U64.HI R29, R2, 0x4, R3 ;  /* 0x00000004021d7819 */ /* 0x000fe20000010203 */
[----:B------:R-:W-:Y:S01]  /*1a70*/  USHF.R.S32.HI UR10, URZ, 0x1f, UR9 ;  /* 0x0000001f3f0a7899 */ /* 0x000fe20008011409 */
[----:B------:R-:W-:Y:S01]  /*1a80*/  BSSY B0, `(.L_x_953) ;  /* 0x0000113000007945 */ /* 0x000fe20003800000 */
[----:B------:R-:W-:Y:S01]  /*1a90*/  HFMA2.MMA R12, -RZ, RZ, 0, 0 ;  /* 0x00000000ff0c7435 */ /* 0x000fe200000001ff */
[----:B------:R-:W-:-:S04]  /*1aa0*/  IADD3 R13, P1, R11, 0x10, RZ ;  /* 0x000000100b0d7810 */ /* 0x000fc80007f3e0ff */
[----:B------:R-:W-:Y:S01]  /*1ab0*/  ISETP.LT.U32.AND P0, PT, R13, UR9, PT ;  /* 0x000000090d007c0c */ /* 0x000fe2000bf01070 */
[----:B------:R-:W-:Y:S01]  /*1ac0*/  IMAD.X R10, RZ, RZ, R29, P1 ;  /* 0x000000ffff0a7224 */ /* 0x000fe200008e061d */
[----:B------:R-:W-:-:S04]  /*1ad0*/  IADD3 R16, P1, R6, R11, RZ ;  /* 0x0000000b06107210 */ /* 0x000fc80007f3e0ff */
[----:B------:R-:W-:Y:S01]  /*1ae0*/  ISETP.LT.AND.EX P0, PT, R10, UR10, PT, P0 ;  /* 0x0000000a0a007c0c */ /* 0x000fe2000bf01300 */
[----:B------:R-:W-:Y:S01]  /*1af0*/  IMAD.X R29, R0, 0x1, R29, P1 ;  /* 0x00000001001d7824 */ /* 0x000fe200008e061d */
[----:B------:R-:W-:Y:S02]  /*1b00*/  ULDC.64 UR10, c[0x0][0x228] ;  /* 0x00008a00000a7ab9 */ /* 0x000fe40000000a00 */
        /* <DEDUP_REMOVED lines=8> */
.L_x_955:
        /* <DEDUP_REMOVED lines=11> */
[----:B------:R-:W-:-:S05]  /*1c40*/  IADD3 R16, P0, R4, R16, RZ ;  /* 0x0000001004107210 */ /* 0x000fca0007f1e0ff */
[----:B------:R-:W-:Y:S01]  /*1c50*/  IMAD.X R29, R5, 0x1, R29, P0 ;  /* 0x00000001051d7824 */ /* 0x000fe200000e061d */
[----:B------:R-:W-:-:S04]  /*1c60*/  ISETP.GE.U32.AND P0, PT, R16, R13, PT ;  /* 0x0000000d1000720c */ /* 0x000fc80003f06070 */
[----:B------:R-:W-:Y:S01]  /*1c70*/  ISETP.GE.AND.EX P0, PT, R29, R14, PT, P0 ;  /* 0x0000000e1d00720c */ /* 0x000fe20003f06300 */
[C---:B--2---:R-:W-:Y:S01]  /*1c80*/  IMAD.U32 R28, R26.reuse, 0x10000, RZ ;  /* 0x000100001a1c7824 */ /* 0x044fe200078e00ff */
[----:B------:R-:W-:Y:S01]  /*1c90*/  PRMT R26, R26, 0x7632, R26 ;  /* 0x000076321a1a7816 */ /* 0x000fe2000000001a */
[C---:B---3--:R-:W-:Y:S01]  /*1ca0*/  IMAD.U32 R31, R24.reuse, 0x10000, RZ ;  /* 0x00010000181f7824 */ /* 0x048fe200078e00ff */
[----:B------:R-:W-:-:S03]  /*1cb0*/  PRMT R24, R24, 0x7632, R24 ;  /* 0x0000763218187816 */ /* 0x000fc60000000018 */
[----:B------:R-:W-:Y:S02]  /*1cc0*/  IMAD.U32 R26, R26, 0x10000, RZ ;  /* 0x000100001a1a7824 */ /* 0x000fe400078e00ff */
[----:B------:R-:W-:Y:S01]  /*1cd0*/  FADD.FTZ R28, R28, R31 ;  /* 0x0000001f1c1c7221 */ /* 0x000fe20000010000 */
[----:B------:R-:W-:Y:S01]  /*1ce0*/  SHF.L.U32 R31, R24, 0x10, RZ ;  /* 0x00000010181f7819 */ /* 0x000fe200000006ff */
[C---:B------:R-:W-:Y:S01]  /*1cf0*/  IMAD.U32 R24, R27.reuse, 0x10000, RZ ;  /* 0x000100001b187824 */ /* 0x040fe200078e00ff */
[----:B------:R-:W-:Y:S01]  /*1d00*/  PRMT R27, R27, 0x7632, R27 ;  /* 0x000076321b1b7816 */ /* 0x000fe2000000001b */
[----:B------:R-:W-:Y:S02]  /*1d10*/  FMUL.FTZ R28, R28, UR13 ;  /* 0x0000000d1c1c7c20 */ /* 0x000fe40008410000 */
[----:B------:R-:W-:Y:S01]  /*1d20*/  FADD.FTZ R26, R26, R31 ;  /* 0x0000001f1a1a7221 */ /* 0x000fe20000010000 */
[C---:B------:R-:W-:Y:S01]  /*1d30*/  IMAD.U32 R31, R25.reuse, 0x10000, RZ ;  /* 0x00010000191f7824 */ /* 0x040fe200078e00ff */
[----:B------:R-:W-:Y:S01]  /*1d40*/  PRMT R25, R25, 0x7632, R25 ;  /* 0x0000763219197816 */ /* 0x000fe20000000019 */
[----:B------:R-:W-:Y:S01]  /*1d50*/  IMAD.U32 R27, R27, 0x10000, RZ ;  /* 0x000100001b1b7824 */ /* 0x000fe200078e00ff */
[----:B------:R-:W0:Y:S01]  /*1d60*/  F2F.BF16.F32 R28, R28 ;  /* 0x0000001c001c7304 */ /* 0x000e220000202000 */
[----:B------:R-:W-:Y:S01]  /*1d70*/  FADD.FTZ R24, R24, R31 ;  /* 0x0000001f18187221 */ /* 0x000fe20000010000 */
[----:B------:R-:W-:Y:S01]  /*1d80*/  FMUL.FTZ R30, R26, UR13 ;  /* 0x0000000d1a1e7c20 */ /* 0x000fe20008410000 */
[----:B------:R-:W-:-:S02]  /*1d90*/  IMAD.U32 R26, R25, 0x10000, RZ ;  /* 0x00010000191a7824 */ /* 0x000fc400078e00ff */
[----:B------:R-:W-:Y:S01]  /*1da0*/  FMUL.FTZ R24, R24, UR13 ;  /* 0x0000000d18187c20 */ /* 0x000fe20008410000 */
[C---:B----4-:R-:W-:Y:S02]  /*1db0*/  IMAD.U32 R25, R22.reuse, 0x10000, RZ ;  /* 0x0001000016197824 */ /* 0x050fe400078e00ff */
[----:B------:R-:W-:Y:S01]  /*1dc0*/  FADD.FTZ R26, R27, R26 ;  /* 0x0000001a1b1a7221 */ /* 0x000fe20000010000 */
[----:B------:R-:W1:Y:S01]  /*1dd0*/  F2F.BF16.F32 R30, R30 ;  /* 0x0000001e001e7304 */ /* 0x000e620000202000 */
[----:B------:R-:W-:Y:S01]  /*1de0*/  PRMT R22, R22, 0x7632, R22 ;  /* 0x0000763216167816 */ /* 0x000fe20000000016 */
[C---:B------:R-:W-:Y:S02]  /*1df0*/  IMAD.U32 R31, R23.reuse, 0x10000, RZ ;  /* 0x00010000171f7824 */ /* 0x040fe400078e00ff */
[----:B------:R-:W-:Y:S01]  /*1e00*/  FMUL.FTZ R26, R26, UR13 ;  /* 0x0000000d1a1a7c20 */ /* 0x000fe20008410000 */
[----:B------:R-:W-:Y:S02]  /*1e10*/  PRMT R23, R23, 0x7632, R23 ;  /* 0x0000763217177816 */ /* 0x000fe40000000017 */
[----:B------:R-:W-:Y:S01]  /*1e20*/  SHF.L.U32 R27, R22, 0x10, RZ ;  /* 0x00000010161b7819 */ /* 0x000fe200000006ff */
[----:B0-----:R-:W-:Y:S01]  /*1e30*/  IMAD.U32 R28, R28, 0x10000, RZ ;  /* 0x000100001c1c7824 */ /* 0x001fe200078e00ff */
[----:B------:R-:W0:Y:S01]  /*1e40*/  F2F.BF16.F32 R24, R24 ;  /* 0x0000001800187304 */ /* 0x000e220000202000 */
[----:B------:R-:W-:-:S02]  /*1e50*/  IMAD.U32 R23, R23, 0x10000, RZ ;  /* 0x0001000017177824 */ /* 0x000fc400078e00ff */
[----:B------:R-:W-:Y:S01]  /*1e60*/  FMUL.FTZ R25, R28, R25 ;  /* 0x000000191c197220 */ /* 0x000fe20000410000 */
        /* <DEDUP_REMOVED lines=11> */
[----:B------:R-:W-:Y:S02]  /*1f20*/  FMNMX.FTZ R25, |R25|, R12, !PT ;  /* 0x0000000c19197209 */ /* 0x000fe40007810200 */
[----:B-1----:R-:W-:-:S05]  /*1f30*/  SHF.L.U32 R12, R27, 0x10, RZ ;  /* 0x000000101b0c7819 */ /* 0x002fca00000006ff */
        /* <DEDUP_REMOVED lines=9> */
[--C-:B------:R-:W-:Y:S02]  /*1fd0*/  IMAD.X R21, R21, 0x1, R15.reuse, P0 ;  /* 0x0000000115157824 */ /* 0x100fe400000e060f */
[----:B------:R-:W-:-:S03]  /*1fe0*/  IMAD.X R19, R19, 0x1, R15, P1 ;  /* 0x0000000113137824 */ /* 0x000fc600008e060f */
[----:B------:R-:W2:Y:S04]  /*1ff0*/  LDG.E.64.CONSTANT R26, desc[UR14][R20.64] ;  /* 0x0000000e141a7981 */ /* 0x000ea8000c1e9b00 */
[----:B------:R-:W3:Y:S01]  /*2000*/  LDG.E.64 R24, desc[UR14][R18.64] ;  /* 0x0000000e12187981 */ /* 0x000ee2000c1e1b00 */
[----:B------:R-:W-:-:S05]  /*2010*/  IADD3 R10, P0, R10, R17, RZ ;  /* 0x000000110a0a7210 */ /* 0x000fca0007f1e0ff */
[----:B------:R-:W-:-:S05]  /*2020*/  IMAD.X R11, R11, 0x1, R15, P0 ;  /* 0x000000010b0b7824 */ /* 0x000fca00000e060f */
[----:B------:R-:W4:Y:S01]  /*2030*/  LDG.E.64.CONSTANT R22, desc[UR14][R10.64] ;  /* 0x0000000e0a167981 */ /* 0x000f22000c1e9b00 */
[----:B------:R-:W-:-:S05]  /*2040*/  IADD3 R16, P0, R4, R16, RZ ;  /* 0x0000001004107210 */ /* 0x000fca0007f1e0ff */
[----:B------:R-:W-:Y:S01]  /*2050*/  IMAD.X R29, R5, 0x1, R29, P0 ;  /* 0x00000001051d7824 */ /* 0x000fe200000e061d */
[----:B------:R-:W-:-:S04]  /*2060*/  ISETP.GE.U32.AND P0, PT, R16, R13, PT ;  /* 0x0000000d1000720c */ /* 0x000fc80003f06070 */
[----:B------:R-:W-:Y:S02]  /*2070*/  ISETP.GE.AND.EX P0, PT, R29, R14, PT, P0 ;  /* 0x0000000e1d00720c */ /* 0x000fe40003f06300 */
[C---:B--2---:R-:W-:Y:S02]  /*2080*/  SHF.L.U32 R28, R26.reuse, 0x10, RZ ;  /* 0x000000101a1c7819 */ /* 0x044fe400000006ff */
[----:B------:R-:W-:Y:S01]  /*2090*/  PRMT R26, R26, 0x7632, R26 ;  /* 0x000076321a1a7816 */ /* 0x000fe2000000001a */
[C---:B---3--:R-:W-:Y:S01]  /*20a0*/  IMAD.U32 R31, R24.reuse, 0x10000, RZ ;  /* 0x00010000181f7824 */ /* 0x048fe200078e00ff */
[----:B------:R-:W-:-:S03]  /*20b0*/  PRMT R24, R24, 0x7632, R24 ;  /* 0x0000763218187816 */ /* 0x000fc60000000018 */
[----:B------:R-:W-:Y:S02]  /*20c0*/  IMAD.U32 R26, R26, 0x10000, RZ ;  /* 0x000100001a1a7824 */ /* 0x000fe400078e00ff */
[----:B------:R-:W-:Y:S01]  /*20d0*/  FADD.FTZ R28, R28, R31 ;  /* 0x0000001f1c1c7221 */ /* 0x000fe20000010000 */
[----:B------:R-:W-:-:S03]  /*20e0*/  IMAD.U32 R31, R24, 0x10000, RZ ;  /* 0x00010000181f7824 */ /* 0x000fc600078e00ff */
[----:B------:R-:W-:Y:S01]  /*20f0*/  FMUL.FTZ R28, R28, UR13 ;  /* 0x0000000d1c1c7c20 */ /* 0x000fe20008410000 */
[----:B------:R-:W-:Y:S02]  /*2100*/  IMAD.U32 R24, R27, 0x10000, RZ ;  /* 0x000100001b187824 */ /* 0x000fe400078e00ff */
[----:B------:R-:W-:Y:S01]  /*2110*/  FADD.FTZ R26, R26, R31 ;  /* 0x0000001f1a1a7221 */ /* 0x000fe20000010000 */
[----:B------:R-:W-:Y:S01]  /*2120*/  IMAD.U32 R31, R25, 0x10000, RZ ;  /* 0x00010000191f7824 */ /* 0x000fe200078e00ff */
[----:B------:R-:W-:Y:S02]  /*2130*/  PRMT R27, R27, 0x7632, R27 ;  /* 0x000076321b1b7816 */ /* 0x000fe4000000001b */
[----:B------:R-:W-:Y:S01]  /*2140*/  PRMT R25, R25, 0x7632, R25 ;  /* 0x0000763219197816 */ /* 0x000fe20000000019 */
[----:B------:R-:W0:Y:S01]  /*2150*/  F2F.BF16.F32 R28, R28 ;  /* 0x0000001c001c7304 */ /* 0x000e220000202000 */
[----:B------:R-:W-:Y:S01]  /*2160*/  FMUL.FTZ R30, R26, UR13 ;  /* 0x0000000d1a1e7c20 */ /* 0x000fe20008410000 */
[----:B------:R-:W-:Y:S01]  /*2170*/  FADD.FTZ R24, R24, R31 ;  /* 0x0000001f18187221 */ /* 0x000fe20000010000 */
[----:B------:R-:W-:Y:S01]  /*2180*/  SHF.L.U32 R26, R25, 0x10, RZ ;  /* 0x00000010191a7819 */ /* 0x000fe200000006ff */
[----:B------:R-:W-:-:S02]  /*2190*/  IMAD.U32 R27, R27, 0x10000, RZ ;  /* 0x000100001b1b7824 */ /* 0x000fc400078e00ff */
[----:B------:R-:W-:Y:S01]  /*21a0*/  FMUL.FTZ R24, R24, UR13 ;  /* 0x0000000d18187c20 */ /* 0x000fe20008410000 */
[C---:B----4-:R-:W-:Y:S01]  /*21b0*/  IMAD.U32 R25, R22.reuse, 0x10000, RZ ;  /* 0x0001000016197824 */ /* 0x050fe200078e00ff */
[----:B------:R-:W1:Y:S01]  /*21c0*/  F2F.BF16.F32 R30, R30 ;  /* 0x0000001e001e7304 */ /* 0x000e620000202000 */
[----:B------:R-:W-:Y:S01]  /*21d0*/  FADD.FTZ R26, R27, R26 ;  /* 0x0000001a1b1a7221 */ /* 0x000fe20000010000 */
[----:B------:R-:W-:Y:S01]  /*21e0*/  PRMT R22, R22, 0x7632, R22 ;  /* 0x0000763216167816 */ /* 0x000fe20000000016 */
[C---:B------:R-:W-:Y:S01]  /*21f0*/  IMAD.U32 R31, R23.reuse, 0x10000, RZ ;  /* 0x00010000171f7824 */ /* 0x040fe200078e00ff */
[----:B------:R-:W-:Y:S01]  /*2200*/  PRMT R23, R23, 0x7632, R23 ;  /* 0x0000763217177816 */ /* 0x000fe20000000017 */
[----:B------:R-:W-:Y:S01]  /*2210*/  FMUL.FTZ R26, R26, UR13 ;  /* 0x0000000d1a1a7c20 */ /* 0x000fe20008410000 */
[----:B0-----:R-:W-:Y:S02]  /*2220*/  IMAD.U32 R28, R28, 0x10000, RZ ;  /* 0x000100001c1c7824 */ /* 0x001fe400078e00ff */
[----:B------:R-:W0:Y:S01]  /*2230*/  F2F.BF16.F32 R24, R24 ;  /* 0x0000001800187304 */ /* 0x000e220000202000 */
[----:B------:R-:W-:Y:S01]  /*2240*/  IMAD.U32 R27, R22, 0x10000, RZ ;  /* 0x00010000161b7824 */ /* 0x000fe200078e00ff */
[----:B------:R-:W-:Y:S01]  /*2250*/  SHF.L.U32 R23, R23, 0x10, RZ ;  /* 0x0000001017177819 */ /* 0x000fe200000006ff */
        /* <DEDUP_REMOVED lines=25> */
[----:B------:R-:W2:Y:S04]  /*23f0*/  LDG.E.64 R24, desc[UR14][R18.64] ;  /* 0x0000000e12187981 */ /* 0x000ea8000c1e1b00 */
[----:B------:R-:W3:Y:S01]  /*2400*/  LDG.E.64.CONSTANT R26, desc[UR14][R20.64] ;  /* 0x0000000e141a7981 */ /* 0x000ee2000c1e9b00 */
[----:B------:R-:W-:-:S05]  /*2410*/  IADD3 R10, P0, R10, R17, RZ ;  /* 0x000000110a0a7210 */ /* 0x000fca0007f1e0ff */
[----:B------:R-:W-:-:S05]  /*2420*/  IMAD.X R11, R11, 0x1, R15, P0 ;  /* 0x000000010b0b7824 */ /* 0x000fca00000e060f */
        /* <DEDUP_REMOVED lines=9> */
[----:B------:R-:W-:Y:S01]  /*24c0*/  FADD.FTZ R28, R28, R31 ;  /* 0x0000001f1c1c7221 */ /* 0x000fe20000010000 */
[----:B------:R-:W-:Y:S02]  /*24d0*/  IMAD.U32 R31, R24, 0x10000, RZ ;  /* 0x00010000181f7824 */ /* 0x000fe400078e00ff */
[----:B------:R-:W-:Y:S02]  /*24e0*/  IMAD.U32 R26, R26, 0x10000, RZ ;  /* 0x000100001a1a7824 */ /* 0x000fe400078e00ff */
[----:B------:R-:W-:Y:S01]  /*24f0*/  FMUL.FTZ R28, R28, UR13 ;  /* 0x0000000d1c1c7c20 */ /* 0x000fe20008410000 */
[----:B------:R-:W-:Y:S01]  /*2500*/  SHF.L.U32 R24, R27, 0x10, RZ ;  /* 0x000000101b187819 */ /* 0x000fe200000006ff */
[----:B------:R-:W-:Y:S01]  /*2510*/  FADD.FTZ R26, R26, R31 ;  /* 0x0000001f1a1a7221 */ /* 0x000fe20000010000 */
[----:B------:R-:W-:Y:S01]  /*2520*/  IMAD.U32 R31, R25, 0x10000, RZ ;  /* 0x00010000191f7824 */ /* 0x000fe200078e00ff */
[----:B------:R-:W-:Y:S02]  /*2530*/  PRMT R27, R27, 0x7632, R27 ;  /* 0x000076321b1b7816 */ /* 0x000fe4000000001b */
[----:B------:R-:W-:Y:S01]  /*2540*/  PRMT R25, R25, 0x7632, R25 ;  /* 0x0000763219197816 */ /* 0x000fe20000000019 */
[----:B------:R-:W-:Y:S01]  /*2550*/  FMUL.FTZ R30, R26, UR13 ;  /* 0x0000000d1a1e7c20 */ /* 0x000fe20008410000 */
[----:B------:R-:W0:Y:S01]  /*2560*/  F2F.BF16.F32 R28, R28 ;  /* 0x0000001c001c7304 */ /* 0x000e220000202000 */
[----:B------:R-:W-:Y:S01]  /*2570*/  FADD.FTZ R24, R24, R31 ;  /* 0x0000001f18187221 */ /* 0x000fe20000010000 */
[----:B------:R-:W-:-:S02]  /*2580*/  IMAD.U32 R27, R27, 0x10000, RZ ;  /* 0x000100001b1b7824 */ /* 0x000fc400078e00ff */
[----:B------:R-:W-:Y:S02]  /*2590*/  IMAD.U32 R26, R25, 0x10000, RZ ;  /* 0x00010000191a7824 */ /* 0x000fe400078e00ff */
[----:B------:R-:W-:Y:S02]  /*25a0*/  FMUL.FTZ R24, R24, UR13 ;  /* 0x0000000d18187c20 */ /* 0x000fe40008410000 */
[----:B------:R-:W1:Y:S01]  /*25b0*/  F2F.BF16.F32 R30, R30 ;  /* 0x0000001e001e7304 */ /* 0x000e620000202000 */
[----:B------:R-:W-:-:S04]  /*25c0*/  FADD.FTZ R26, R27, R26 ;  /* 0x0000001a1b1a7221 */ /* 0x000fc80000010000 */
[----:B------:R-:W-:-:S03]  /*25d0*/  FMUL.FTZ R26, R26, UR13 ;  /* 0x0000000d1a1a7c20 */ /* 0x000fc60008410000 */
[----:B------:R-:W2:Y:S01]  /*25e0*/  F2F.BF16.F32 R24, R24 ;  /* 0x0000001800187304 */ /* 0x000ea20000202000 */
[C---:B----4-:R-:W-:Y:S01]  /*25f0*/  IMAD.U32 R25, R22.reuse, 0x10000, RZ ;  /* 0x0001000016197824 */ /* 0x050fe200078e00ff */
[----:B------:R-:W-:Y:S01]  /*2600*/  PRMT R22, R22, 0x7632, R22 ;  /* 0x0000763216167816 */ /* 0x000fe20000000016 */
[----:B0-----:R-:W-:-:S05]  /*2610*/  IMAD.U32 R28, R28, 0x10000, RZ ;  /* 0x000100001c1c7824 */ /* 0x001fca00078e00ff */
[----:B------:R-:W0:Y:S01]  /*2620*/  F2F.BF16.F32 R26, R26 ;  /* 0x0000001a001a7304 */ /* 0x000e220000202000 */
[----:B------:R-:W-:Y:S01]  /*2630*/  FMUL.FTZ R25, R28, R25 ;  /* 0x000000191c197220 */ /* 0x000fe20000410000 */
[----:B-1----:R-:W-:Y:S01]  /*2640*/  SHF.L.U32 R30, R30, 0x10, RZ ;  /* 0x000000101e1e7819 */ /* 0x002fe200000006ff */
[----:B------:R-:W-:Y:S02]  /*2650*/  IMAD.U32 R27, R22, 0x10000, RZ ;  /* 0x00010000161b7824 */ /* 0x000fe400078e00ff */
[C---:B------:R-:W-:Y:S01]  /*2660*/  IMAD.U32 R31, R23.reuse, 0x10000, RZ ;  /* 0x00010000171f7824 */ /* 0x040fe200078e00ff */
[----:B------:R-:W-:Y:S01]  /*2670*/  PRMT R23, R23, 0x7632, R23 ;  /* 0x0000763217177816 */ /* 0x000fe20000000017 */
[----:B------:R-:W-:Y:S01]  /*2680*/  FMUL.FTZ R27, R30, R27 ;  /* 0x0000001b1e1b7220 */ /* 0x000fe20000410000 */
[----:B------:R-:W1:Y:S01]  /*2690*/  F2F.BF16.F32 R25, R25 ;  /* 0x0000001900197304 */ /* 0x000e620000202000 */
[----:B--2---:R-:W-:Y:S02]  /*26a0*/  IMAD.U32 R24, R24, 0x10000, RZ ;  /* 0x0001000018187824 */ /* 0x004fe400078e00ff */
[----:B------:R-:W-:-:S02]  /*26b0*/  IMAD.U32 R23, R23, 0x10000, RZ ;  /* 0x0001000017177824 */ /* 0x000fc400078e00ff */
[----:B------:R-:W-:Y:S01]  /*26c0*/  FMUL.FTZ R24, R24, R31 ;  /* 0x0000001f18187220 */ /* 0x000fe20000410000 */
[----:B0-----:R-:W-:Y:S02]  /*26d0*/  IMAD.U32 R26, R26, 0x10000, RZ ;  /* 0x000100001a1a7824 */ /* 0x001fe400078e00ff */
[----:B------:R-:W0:Y:S02]  /*26e0*/  F2F.BF16.F32 R27, R27 ;  /* 0x0000001b001b7304 */ /* 0x000e240000202000 */
[----:B------:R-:W-:-:S06]  /*26f0*/  FMUL.FTZ R26, R26, R23 ;  /* 0x000000171a1a7220 */ /* 0x000fcc0000410000 */
[----:B------:R-:W2:Y:S01]  /*2700*/  F2F.BF16.F32 R24, R24 ;  /* 0x0000001800187304 */ /* 0x000ea20000202000 */
[----:B-1----:R-:W-:-:S07]  /*2710*/  IMAD.U32 R25, R25, 0x10000, RZ ;  /* 0x0001000019197824 */ /* 0x002fce00078e00ff */
[----:B------:R-:W1:Y:S01]  /*2720*/  F2F.BF16.F32 R26, R26 ;  /* 0x0000001a001a7304 */ /* 0x000e620000202000 */
[----:B------:R-:W-:Y:S01]  /*2730*/  FMNMX.FTZ R25, R12, |R25|, !PT ;  /* 0x400000190c197209 */ /* 0x000fe20007810000 */
[----:B0-----:R-:W-:-:S05]  /*2740*/  IMAD.U32 R12, R27, 0x10000, RZ ;  /* 0x000100001b0c7824 */ /* 0x001fca00078e00ff */
[----:B------:R-:W-:Y:S02]  /*2750*/  FMNMX.FTZ R12, R25, |R12|, !PT ;  /* 0x4000000c190c7209 */ /* 0x000fe40007810000 */
[----:B--2---:R-:W-:-:S04]  /*2760*/  SHF.L.U32 R23, R24, 0x10, RZ ;  /* 0x0000001018177819 */ /* 0x004fc800000006ff */
        /* <DEDUP_REMOVED lines=11> */
[----:B------:R-:W-:-:S06]  /*2820*/  IMAD.X R11, R11, 0x1, R15, P0 ;  /* 0x000000010b0b7824 */ /* 0x000fcc00000e060f */
[----:B------:R-:W4:Y:S01]  /*2830*/  LDG.E.64.CONSTANT R10, desc[UR14][R10.64] ;  /* 0x0000000e0a0a7981 */ /* 0x000f22000c1e9b00 */
[----:B------:R-:W-:-:S05]  /*2840*/  IADD3 R16, P0, R4, R16, RZ ;  /* 0x0000001004107210 */ /* 0x000fca0007f1e0ff */
[----:B------:R-:W-:Y:S01]  /*2850*/  IMAD.X R29, R5, 0x1, R29, P0 ;  /* 0x00000001051d7824 */ /* 0x000fe200000e061d */
[----:B------:R-:W-:-:S04]  /*2860*/  ISETP.GE.U32.AND P0, PT, R16, R13, PT ;  /* 0x0000000d1000720c */ /* 0x000fc80003f06070 */
[----:B------:R-:W-:Y:S01]  /*2870*/  ISETP.GE.AND.EX P0, PT, R29, R14, PT, P0 ;  /* 0x0000000e1d00720c */ /* 0x000fe20003f06300 */
[C---:B--2---:R-:W-:Y:S01]  /*2880*/  IMAD.U32 R24, R18.reuse, 0x10000, RZ ;  /* 0x0001000012187824 */ /* 0x044fe200078e00ff */
[----:B------:R-:W-:Y:S02]  /*2890*/  PRMT R18, R18, 0x7632, R18 ;  /* 0x0000763212127816 */ /* 0x000fe40000000012 */
[C---:B---3--:R-:W-:Y:S01]  /*28a0*/  SHF.L.U32 R27, R20.reuse, 0x10, RZ ;  /* 0x00000010141b7819 */ /* 0x048fe200000006ff */
[C---:B------:R-:W-:Y:S01]  /*28b0*/  IMAD.U32 R23, R21.reuse, 0x10000, RZ ;  /* 0x0001000015177824 */ /* 0x040fe200078e00ff */
[----:B------:R-:W-:Y:S01]  /*28c0*/  PRMT R25, R20, 0x7632, R25 ;  /* 0x0000763214197816 */ /* 0x000fe20000000019 */
[----:B------:R-:W-:Y:S01]  /*28d0*/  IMAD.U32 R18, R18, 0x10000, RZ ;  /* 0x0001000012127824 */ /* 0x000fe200078e00ff */
[----:B------:R-:W-:Y:S01]  /*28e0*/  PRMT R21, R21, 0x7632, R21 ;  /* 0x0000763215157816 */ /* 0x000fe20000000015 */
[----:B------:R-:W-:Y:S02]  /*28f0*/  FADD.FTZ R24, R24, R27 ;  /* 0x0000001b18187221 */ /* 0x000fe40000010000 */
[----:B------:R-:W-:-:S02]  /*2900*/  IMAD.U32 R25, R25, 0x10000, RZ ;  /* 0x0001000019197824 */ /* 0x000fc400078e00ff */
[----:B------:R-:W-:Y:S01]  /*2910*/  FMUL.FTZ R24, R24, UR13 ;  /* 0x0000000d18187c20 */ /* 0x000fe20008410000 */
[----:B------:R-:W-:Y:S02]  /*2920*/  IMAD.U32 R20, R21, 0x10000, RZ ;  /* 0x0001000015147824 */ /* 0x000fe400078e00ff */
[----:B------:R-:W-:Y:S01]  /*2930*/  FADD.FTZ R25, R18, R25 ;  /* 0x0000001912197221 */ /* 0x000fe20000010000 */
[C---:B------:R-:W-:Y:S01]  /*2940*/  IMAD.U32 R18, R19.reuse, 0x10000, RZ ;  /* 0x0001000013127824 */ /* 0x040fe200078e00ff */
[----:B------:R-:W-:Y:S01]  /*2950*/  PRMT R19, R19, 0x7632, R19 ;  /* 0x0000763213137816 */ /* 0x000fe20000000013 */
[----:B------:R-:W0:Y:S01]  /*2960*/  F2F.BF16.F32 R24, R24 ;  /* 0x0000001800187304 */ /* 0x000e220000202000 */
[----:B------:R-:W-:Y:S01]  /*2970*/  FMUL.FTZ R25, R25, UR13 ;  /* 0x0000000d19197c20 */ /* 0x000fe20008410000 */
[----:B------:R-:W-:Y:S02]  /*2980*/  FADD.FTZ R18, R18, R23 ;  /* 0x0000001712127221 */ /* 0x000fe40000010000 */
[----:B------:R-:W-:Y:S01]  /*2990*/  IMAD.U32 R19, R19, 0x10000, RZ ;  /* 0x0001000013137824 */ /* 0x000fe200078e00ff */
[----:B----4-:R-:W-:Y:S01]  /*29a0*/  SHF.L.U32 R21, R10, 0x10, RZ ;  /* 0x000000100a157819 */ /* 0x010fe200000006ff */
[----:B------:R-:W-:-:S02]  /*29b0*/  FMUL.FTZ R18, R18, UR13 ;  /* 0x0000000d12127c20 */ /* 0x000fc40008410000 */
[----:B------:R-:W-:Y:S01]  /*29c0*/  FADD.FTZ R19, R19, R20 ;  /* 0x0000001413137221 */ /* 0x000fe20000010000 */
[----:B------:R-:W1:Y:S01]  /*29d0*/  F2F.BF16.F32 R25, R25 ;  /* 0x0000001900197304 */ /* 0x000e620000202000 */
[----:B------:R-:W-:Y:S02]  /*29e0*/  PRMT R10, R10, 0x7632, R10 ;  /* 0x000076320a0a7816 */ /* 0x000fe4000000000a */
[----:B------:R-:W-:Y:S01]  /*29f0*/  FMUL.FTZ R20, R19, UR13 ;  /* 0x0000000d13147c20 */ /* 0x000fe20008410000 */
[C---:B------:R-:W-:Y:S01]  /*2a00*/  IMAD.U32 R19, R11.reuse, 0x10000, RZ ;  /* 0x000100000b137824 */ /* 0x040fe200078e00ff */
[----:B------:R-:W-:Y:S01]  /*2a10*/  PRMT R11, R11, 0x7632, R11 ;  /* 0x000076320b0b7816 */ /* 0x000fe2000000000b */
[----:B------:R-:W-:Y:S02]  /*2a20*/  IMAD.U32 R10, R10, 0x10000, RZ ;  /* 0x000100000a0a7824 */ /* 0x000fe400078e00ff */
[----:B------:R-:W2:Y:S01]  /*2a30*/  F2F.BF16.F32 R18, R18 ;  /* 0x0000001200127304 */ /* 0x000ea20000202000 */
[----:B0-----:R-:W-:-:S02]  /*2a40*/  IMAD.U32 R24, R24, 0x10000, RZ ;  /* 0x0001000018187824 */ /* 0x001fc400078e00ff */
[----:B------:R-:W-:Y:S02]  /*2a50*/  IMAD.U32 R11, R11, 0x10000, RZ ;  /* 0x000100000b0b7824 */ /* 0x000fe400078e00ff */
[----:B------:R-:W-:Y:S01]  /*2a60*/  FMUL.FTZ R21, R24, R21 ;  /* 0x0000001518157220 */ /* 0x000fe20000410000 */
[----:B-1----:R-:W-:Y:S02]  /*2a70*/  IMAD.U32 R25, R25, 0x10000, RZ ;  /* 0x0001000019197824 */ /* 0x002fe400078e00ff */
[----:B------:R-:W0:Y:S02]  /*2a80*/  F2F.BF16.F32 R20, R20 ;  /* 0x0000001400147304 */ /* 0x000e240000202000 */
[----:B------:R-:W-:Y:S01]  /*2a90*/  FMUL.FTZ R10, R25, R10 ;  /* 0x0000000a190a7220 */ /* 0x000fe20000410000 */
[----:B--2---:R-:W-:-:S05]  /*2aa0*/  IMAD.U32 R18, R18, 0x10000, RZ ;  /* 0x0001000012127824 */ /* 0x004fca00078e00ff */
[----:B------:R-:W1:Y:S01]  /*2ab0*/  F2F.BF16.F32 R21, R21 ;  /* 0x0000001500157304 */ /* 0x000e620000202000 */
[----:B------:R-:W-:Y:S01]  /*2ac0*/  FMUL.FTZ R18, R18, R19 ;  /* 0x0000001312127220 */ /* 0x000fe20000410000 */
[----:B0-----:R-:W-:-:S06]  /*2ad0*/  SHF.L.U32 R20, R20, 0x10, RZ ;  /* 0x0000001014147819 */ /* 0x001fcc00000006ff */
[----:B------:R-:W0:Y:S01]  /*2ae0*/  F2F.BF16.F32 R10, R10 ;  /* 0x0000000a000a7304 */ /* 0x000e220000202000 */
[----:B------:R-:W-:Y:S01]  /*2af0*/  FMUL.FTZ R20, R20, R11 ;  /* 0x0000000b14147220 */ /* 0x000fe20000410000 */
[----:B-1----:R-:W-:-:S06]  /*2b00*/  IMAD.U32 R21, R21, 0x10000, RZ ;  /* 0x0001000015157824 */ /* 0x002fcc00078e00ff */
[----:B------:R-:W1:Y:S01]  /*2b10*/  F2F.BF16.F32 R18, R18 ;  /* 0x0000001200127304 */ /* 0x000e620000202000 */
[----:B------:R-:W-:Y:S01]  /*2b20*/  FMNMX.FTZ R21, R12, |R21|, !PT ;  /* 0x400000150c157209 */ /* 0x000fe20007810000 */
[----:B0-----:R-:W-:-:S06]  /*2b30*/  IMAD.U32 R12, R10, 0x10000, RZ ;  /* 0x000100000a0c7824 */ /* 0x001fcc00078e00ff */
[----:B------:R-:W0:Y:S01]  /*2b40*/  F2F.BF16.F32 R20, R20 ;  /* 0x0000001400147304 */ /* 0x000e220000202000 */
[----:B------:R-:W-:Y:S01]  /*2b50*/  FMNMX.FTZ R12, R21, |R12|, !PT ;  /* 0x4000000c150c7209 */ /* 0x000fe20007810000 */
[----:B-1----:R-:W-:-:S05]  /*2b60*/  IMAD.U32 R11, R18, 0x10000, RZ ;  /* 0x00010000120b7824 */ /* 0x002fca00078e00ff */
[----:B------:R-:W-:Y:S01]  /*2b70*/  FMNMX.FTZ R12, R12, |R11|, !PT ;  /* 0x4000000b0c0c7209 */ /* 0x000fe20007810000 */
[----:B0-----:R-:W-:-:S05]  /*2b80*/  IMAD.U32 R11, R20, 0x10000, RZ ;  /* 0x00010000140b7824 */ /* 0x001fca00078e00ff */
[----:B------:R-:W-:Y:S01]  /*2b90*/  FMNMX.FTZ R12, R12, |R11|, !PT ;  /* 0x4000000b0c0c7209 */ /* 0x000fe20007810000 */
[----:B------:R-:W-:Y:S06]  /*2ba0*/  @!P0 BRA `(.L_x_955) ;  /* 0xffffffec00f88947 */ /* 0x000fec000383ffff */
.L_x_954:
[----:B------:R-:W-:Y:S05]  /*2bb0*/  BSYNC B0 ;  /* 0x0000000000007941 */ /* 0x000fea0003800000 */
.L_x_953:
        /* <DEDUP_REMOVED lines=16> */
[----:B0-----:R-:W-:Y:S05]  /*2cc0*/  CALL.REL.NOINC `($__internal_7_$__cuda_sm20_div_s64) ;  /* 0x0000003400a47944 */ /* 0x001fea0003c00000 */
[----:B------:R-:W-:Y:S05]  /*2cd0*/  BRA `(.L_x_957) ;  /* 0x00000000004c7947 */ /* 0x000fea0003800000 */
.L_x_956:
        /* <DEDUP_REMOVED lines=9> */
[----:B------:R-:W-:-:S04]  /*2d70*/  IMAD.HI.U32 R16, R11, R17, RZ ;  /* 0x000000110b107227 */ /* 0x000fc800078e00ff */
[----:B------:R-:W-:-:S04]  /*2d80*/  IMAD.MOV R14, RZ, RZ, -R16 ;  /* 0x000000ffff0e7224 */ /* 0x000fc800078e0a10 */
[----:B------:R-:W-:Y:S01]  /*2d90*/  IMAD R14, R25, R14, R17 ;  /* 0x0000000e190e7224 */ /* 0x000fe200078e0211 */
[----:B------:R-:W-:-:S04]  /*2da0*/  MOV R17, RZ ;  /* 0x000000ff00117202 */ /* 0x000fc80000000f00 */
[----:B------:R-:W-:-:S13]  /*2db0*/  ISETP.GE.U32.AND P0, PT, R14, R25, PT ;  /* 0x000000190e00720c */ /* 0x000fda0003f06070 */
[----:B------:R-:W-:Y:S02]  /*2dc0*/  @P0 IMAD.IADD R14, R14, 0x1, -R25 ;  /* 0x000000010e0e0824 */ /* 0x000fe400078e0a19 */
[----:B------:R-:W-:-:S03]  /*2dd0*/  @P0 VIADD R16, R16, 0x1 ;  /* 0x0000000110100836 */ /* 0x000fc60000000000 */
[----:B------:R-:W-:-:S13]  /*2de0*/  ISETP.GE.U32.AND P1, PT, R14, R25, PT ;  /* 0x000000190e00720c */ /* 0x000fda0003f26070 */
[----:B------:R-:W-:Y:S01]  /*2df0*/  @P1 VIADD R16, R16, 0x1 ;  /* 0x0000000110101836 */ /* 0x000fe20000000000 */
[----:B------:R-:W-:-:S07]  /*2e00*/  @!P2 LOP3.LUT R16, RZ, R25, RZ, 0x33, !PT ;  /* 0x00000019ff10a212 */ /* 0x000fce00078e33ff */
.L_x_957:
        /* <DEDUP_REMOVED lines=9> */
[--C-:B------:R-:W-:Y:S02]  /*2ea0*/  IMAD.X R14, RZ, RZ, ~R5.reuse, P0 ;  /* 0x000000ffff0e7224 */ /* 0x100fe400000e0e05 */
[----:B------:R-:W-:Y:S01]  /*2eb0*/  IMAD.WIDE.U32 R10, R29, R10, UR10 ;  /* 0x0000000a1d0a7e25 */ /* 0x000fe2000f8e000a */
[----:B------:R-:W-:Y:S02]  /*2ec0*/  ULDC UR10, c[0x0][0x23c] ;  /* 0x00008f00000a7ab9 */ /* 0x000fe40000000800 */
[----:B------:R-:W-:Y:S01]  /*2ed0*/  LOP3.LUT R31, RZ, UR10, RZ, 0x33, !PT ;  /* 0x0000000aff1f7c12 */ /* 0x000fe2000f8e33ff */
        /* <DEDUP_REMOVED lines=9> */
[----:B------:R-:W-:Y:S02]  /*2f70*/  IADD3.X R26, RZ, RZ, RZ, P0, !PT ;  /* 0x000000ffff1a7210 */ /* 0x000fe400007fe4ff */
[----:B------:R-:W-:Y:S01]  /*2f80*/  LOP3.LUT R13, RZ, R13, RZ, 0x33, !PT ;  /* 0x0000000dff0d7212 */ /* 0x000fe200078e33ff */
[----:B------:R-:W-:Y:S02]  /*2f90*/  IMAD.MOV.U32 R35, RZ, RZ, RZ ;  /* 0x000000ffff237224 */ /* 0x000fe400078e00ff */
[----:B------:R-:W-:-:S02]  /*2fa0*/  IMAD.MOV.U32 R30, RZ, RZ, RZ ;  /* 0x000000ffff1e7224 */ /* 0x000fc400078e00ff */
[----:B------:R-:W-:Y:S02]  /*2fb0*/  IMAD.MOV.U32 R33, RZ, RZ, RZ ;  /* 0x000000ffff217224 */ /* 0x000fe400078e00ff */
[----:B------:R-:W-:Y:S02]  /*2fc0*/  IMAD.IADD R28, R11, 0x1, R19 ;  /* 0x000000010b1c7824 */ /* 0x000fe400078e0213 */
[----:B------:R-:W-:-:S07]  /*2fd0*/  IMAD.X R24, RZ, RZ, RZ, P1 ;  /* 0x000000ffff187224 */ /* 0x000fce00008e06ff */
.L_x_967:
[----:B------:R-:W-:Y:S01]  /*2fe0*/  IADD3 R23, P0, RZ, -R10, RZ ;  /* 0x8000000aff177210 */ /* 0x000fe20007f1e0ff */
[----:B---3--:R-:W-:Y:S01]  /*2ff0*/  IMAD.MOV.U32 R19, RZ, RZ, RZ ;  /* 0x000000ffff137224 */ /* 0x008fe200078e00ff */
[----:B------:R-:W-:Y:S01]  /*3000*/  SHF.R.S32.HI R22, RZ, 0x1f, R33 ;  /* 0x0000001fff167819 */ /* 0x000fe20000011421 */
[----:B------:R-:W-:Y:S01]  /*3010*/  ULOP3.LUT UR10, URZ, UR8, URZ, 0x33, !UPT ;  /* 0x000000083f0a7292 */ /* 0x000fe2000f8e333f */
[----:B------:R-:W-:Y:S01]  /*3020*/  BSSY B1, `(.L_x_960) ;  /* 0x000009b000017945 */ /* 0x000fe20003800000 */
        /* <DEDUP_REMOVED lines=33> */
[----:B------:R-:W-:Y:S01]  /*3240*/  SEL R22, R22, UR8, P0 ;  /* 0x0000000816167c07 */ /* 0x000fe20008000000 */
[----:B------:R-:W-:Y:S01]  /*3250*/  IMAD.X R39, RZ, RZ, R40, P2 ;  /* 0x000000ffff277224 */ /* 0x000fe200010e0628 */
[----:B------:R-:W-:Y:S02]  /*3260*/  ISETP.GE.U32.AND P0, PT, R34, R23, PT ;  /* 0x000000172200720c */ /* 0x000fe40003f06070 */
[----:B------:R-:W-:-:S02]  /*3270*/  LEA R18, R32, UR9, 0x2 ;  /* 0x0000000920127c11 */ /* 0x000fc4000f8e10ff */
[----:B------:R-:W-:-:S13]  /*3280*/  ISETP.GE.AND.EX P0, PT, R39, R22, PT, P0 ;  /* 0x000000162700720c */ /* 0x000fda0003f06300 */
[----:B------:R-:W-:Y:S05]  /*3290*/  @P0 BRA `(.L_x_963) ;  /* 0x0000000000f80947 */ /* 0x000fea0003800000 */
[C---:B------:R-:W-:Y:S01]  /*32a0*/  SHF.R.U64 R38, R36.reuse, 0x5, R37 ;  /* 0x0000000524267819 */ /* 0x040fe20000001225 */
[----:B------:R-:W-:Y:S01]  /*32b0*/  BSSY B3, `(.L_x_964) ;  /* 0x0000024000037945 */ /* 0x000fe20003800000 */
[----:B------:R-:W-:-:S03]  /*32c0*/  ISETP.GE.U32.AND P0, PT, R36, 0x60, PT ;  /* 0x000000602400780c */ /* 0x000fc60003f06070 */
        /* <DEDUP_REMOVED lines=9> */
[----:B------:R-:W-:Y:S02]  /*3360*/  ISETP.NE.U32.AND P1, PT, R38, 0x1, PT ;  /* 0x000000012600780c */ /* 0x000fe40003f25070 */
[----:B------:R-:W-:Y:S01]  /*3370*/  MOV R39, R34 ;  /* 0x0000002200277202 */ /* 0x000fe20000000f00 */
[----:B------:R-:W0:Y:S01]  /*3380*/  LDS R37, [R18+0x80] ;  /* 0x0000800012257984 */ /* 0x000e220000000800 */
[----:B------:R-:W-:Y:S02]  /*3390*/  ISETP.NE.AND.EX P1, PT, RZ, RZ, PT, P1 ;  /* 0x000000ffff00720c */ /* 0x000fe40003f25310 */
[----:B0-----:R-:W-:Y:S02]  /*33a0*/  FMNMX.FTZ R41, R36, R37, !PT ;  /* 0x0000002524297209 */ /* 0x001fe40007810000 */
[----:B------:R-:W-:-:S03]  /*33b0*/  IADD3 R36, P2, R32, 0x40, RZ ;  /* 0x0000004020247810 */ /* 0x000fc60007f5e0ff */
[----:B------:R0:W-:Y:S02]  /*33c0*/  STS [R18], R41 ;  /* 0x0000002912007388 */ /* 0x0001e40000000800 */
[----:B------:R-:W-:Y:S02]  /*33d0*/  IMAD.X R37, RZ, RZ, R40, P2 ;  /* 0x000000ffff257224 */ /* 0x000fe400010e0628 */
[----:B------:R-:W-:Y:S02]  /*33e0*/  IMAD.MOV.U32 R34, RZ, RZ, R36 ;  /* 0x000000ffff227224 */ /* 0x000fe400078e0024 */
        /* <DEDUP_REMOVED lines=12> */
[----:B0-----:R-:W-:Y:S01]  /*34b0*/  @P1 FMNMX.FTZ R41, R38, R37, !PT ;  /* 0x0000002526291209 */ /* 0x001fe20007810000 */
[----:B------:R-:W-:Y:S01]  /*34c0*/  IMAD.X R37, RZ, RZ, R40, P2 ;  /* 0x000000ffff257224 */ /* 0x000fe200010e0628 */
[----:B------:R-:W-:-:S03]  /*34d0*/  @P1 IADD3.X R37, RZ, R40, RZ, P3, !PT ;  /* 0x00000028ff251210 */ /* 0x000fc60001ffe4ff */
[----:B------:R1:W-:Y:S04]  /*34e0*/  @P1 STS [R18], R41 ;  /* 0x0000002912001388 */ /* 0x0003e80000000800 */
.L_x_965:
[----:B------:R-:W-:Y:S05]  /*34f0*/  BSYNC B3 ;  /* 0x0000000000037941 */ /* 0x000fea0003800000 */
.L_x_964:
[----:B------:R-:W-:Y:S05]  /*3500*/  @!P0 BRA `(.L_x_963) ;  /* 0x00000000005c8947 */ /* 0x000fea0003800000 */
[----:B01----:R0:W1:Y:S01]  /*3510*/  LDS R41, [R18] ;  /* 0x0000000012297984 */ /* 0x0030620000000800 */
[----:B------:R-:W-:-:S05]  /*3520*/  LEA R32, R34, UR9, 0x2 ;  /* 0x0000000922207c11 */ /* 0x000fca000f8e10ff */
[----:B------:R-:W-:-:S07]  /*3530*/  VIADD R32, R32, 0x180 ;  /* 0x0000018020207836 */ /* 0x000fce0000000000 */
.L_x_966:
        /* <DEDUP_REMOVED lines=16> */
[----:B-1----:R-:W-:Y:S01]  /*3640*/  VIADD R32, R32, 0x200 ;  /* 0x0000020020207836 */ /* 0x002fe20000000000 */
[----:B--2---:R-:W-:-:S05]  /*3650*/  FMNMX.FTZ R41, R36, R41, !PT ;  /* 0x0000002924297209 */ /* 0x004fca0007810000 */
[----:B------:R2:W-:Y:S01]  /*3660*/  STS [R18], R41 ;  /* 0x0000002912007388 */ /* 0x0005e20000000800 */
[----:B------:R-:W-:Y:S05]  /*3670*/  @!P0 BRA `(.L_x_966) ;  /* 0xfffffffc00b08947 */ /* 0x000fea000383ffff */
.L_x_963:
[----:B------:R-:W-:Y:S05]  /*3680*/  BSYNC B2 ;  /* 0x0000000000027941 */ /* 0x000fea0003800000 */
.L_x_962:
        /* <DEDUP_REMOVED lines=34> */
[----:B------:R-:W-:Y:S01]  /*38b0*/  ISETP.GE.U32.AND P0, PT, R22, R19, PT ;  /* 0x000000131600720c */ /* 0x000fe20003f06070 */
[----:B------:R-:W-:-:S04]  /*38c0*/  VIADD R22, R27, 0x1 ;  /* 0x000000011b167836 */ /* 0x000fc80000000000 */
        /* <DEDUP_REMOVED lines=16> */
.L_x_961:
[----:B------:R-:W-:Y:S05]  /*39d0*/  BSYNC B1 ;  /* 0x0000000000017941 */ /* 0x000fea0003800000 */
.L_x_960:
[----:B------:R-:W-:Y:S01]  /*39e0*/  VIADD R33, R33, 0x1 ;  /* 0x0000000121217836 */ /* 0x000fe20000000000 */
[----:B------:R-:W-:-:S04]  /*39f0*/  IADD3 R35, P1, R35, 0x1, RZ ;  /* 0x0000000123237810 */ /* 0x000fc80007f3e0ff */
[----:B------:R-:W-:Y:S01]  /*3a00*/  ISETP.GT.U32.AND P0, PT, R16, R33, PT ;  /* 0x000000211000720c */ /* 0x000fe20003f04070 */
[----:B------:R-:W-:-:S03]  /*3a10*/  IMAD.X R30, RZ, RZ, R30, P1 ;  /* 0x000000ffff1e7224 */ /* 0x000fc600008e061e */
[----:B------:R-:W-:-:S13]  /*3a20*/  ISETP.GT.AND.EX P0, PT, R17, RZ, PT, P0 ;  /* 0x000000ff1100720c */ /* 0x000fda0003f04300 */
[----:B------:R-:W-:Y:S05]  /*3a30*/  @P0 BRA `(.L_x_967) ;  /* 0xfffffff400680947 */ /* 0x000fea000383ffff */
.L_x_959:
[----:B------:R-:W-:Y:S05]  /*3a40*/  BSYNC B0 ;  /* 0x0000000000007941 */ /* 0x000fea0003800000 */
.L_x_958:
        /* <DEDUP_REMOVED lines=9> */
[----:B------:R-:W-:Y:S01]  /*3ae0*/  BSSY B0, `(.L_x_968) ;  /* 0x0000020000007945 */ /* 0x000fe20003800000 */
[----:B------:R-:W-:-:S04]  /*3af0*/  IADD3.X R10, RZ, R5, RZ, P1, !PT ;  /* 0x00000005ff0a7210 */ /* 0x000fc80000ffe4ff */
        /* <DEDUP_REMOVED lines=13> */
[----:B------:R-:W-:-:S13]  /*3bd0*/  ISETP.NE.AND.EX P0, PT, RZ, UR11, PT, P0 ;  /* 0x0000000bff007c0c */ /* 0x000fda000bf05300 */
[----:B------:R-:W5:Y:S02]  /*3be0*/  @P0 LDC.64 R4, c[0x0][0x230] ;  /* 0x00008c00ff040b82 */ /* 0x000f640000000a00 */
[----:B-----5:R-:W5:Y:S06]  /*3bf0*/  @P0 LDG.E R5, desc[UR14][R4.64] ;  /* 0x0000000e04050981 */ /* 0x020f6c000c1e1900 */
[----:B------:R-:W0:Y:S01]  /*3c00*/  S2UR UR10, SR_CTAID.X ;  /* 0x00000000000a79c3 */ /* 0x000e220000002500 */
[----:B------:R-:W1:Y:S01]  /*3c10*/  S2R R0, SR_TID.X ;  /* 0x0000000000007919 */ /* 0x000e620000002100 */
[----:B0-----:R-:W-:-:S04]  /*3c20*/  IMAD.WIDE.U32 R2, R8, UR10, R2 ;  /* 0x0000000a08027c25 */ /* 0x001fc8000f8e0002 */
[----:B------:R-:W-:Y:S01]  /*3c30*/  IMAD R11, R7, UR10, RZ ;  /* 0x0000000a070b7c24 */ /* 0x000fe2000f8e02ff */
[----:B------:R-:W-:-:S03]  /*3c40*/  ULDC.64 UR10, c[0x0][0x218] ;  /* 0x00008600000a7ab9 */ /* 0x000fc60000000a00 */
[----:B------:R-:W-:Y:S01]  /*3c50*/  IMAD.IADD R3, R3, 0x1, R11 ;  /* 0x0000000103037824 */ /* 0x000fe200078e020b */
[----:B-1----:R-:W-:-:S05]  /*3c60*/  LEA R6, R0, UR9, 0x2 ;  /* 0x0000000900067c11 */ /* 0x002fca000f8e10ff */
[----:B------:R-:W5:Y:S02]  /*3c70*/  LDS R0, [R6] ;  /* 0x0000000006007984 */ /* 0x000f640000000800 */
[----:B-----5:R-:W-:Y:S02]  /*3c80*/  @P0 FMNMX.FTZ R0, R0, R5, PT ;  /* 0x0000000500000209 */ /* 0x020fe40003810000 */
[----:B------:R-:W-:-:S03]  /*3c90*/  LEA R4, P0, R2, UR10, 0x2 ;  /* 0x0000000a02047c11 */ /* 0x000fc6000f8010ff */
[----:B------:R-:W-:Y:S01]  /*3ca0*/  FMUL.FTZ R0, R0, 0.0022321429569274187088 ;  /* 0x3b12492500007820 */ /* 0x000fe20000410000 */
[----:B------:R-:W-:-:S04]  /*3cb0*/  LEA.HI.X R5, R2, UR11, R3, 0x2, P0 ;  /* 0x0000000b02057c11 */ /* 0x000fc800080f1403 */
[----:B------:R-:W-:-:S05]  /*3cc0*/  FMNMX.FTZ R3, R0, 4.3596542127488646656e-06, !PT ;  /* 0x3692492500037809 */ /* 0x000fca0007810000 */
[----:B------:R0:W-:Y:S02]  /*3cd0*/  STG.E desc[UR14][R4.64], R3 ;  /* 0x0000000304007986 */ /* 0x0001e4000c10190e */
.L_x_969:
[----:B------:R-:W-:Y:S05]  /*3ce0*/  BSYNC B0 ;  /* 0x0000000000007941 */ /* 0x000fea0003800000 */
.L_x_968:
[----:B------:R-:W-:Y:S06]  /*3cf0*/  BAR.SYNC.DEFER_BLOCKING 0x0 ;  /* 0x0000000000007b1d */ /* 0x000fec0000010000 */
[----:B------:R-:W-:Y:S05]  /*3d00*/  @P1 EXIT ;  /* 0x000000000000194d */ /* 0x000fea0003800000 */
[----:B------:R-:W5:Y:S01]  /*3d10*/  S2UR UR16, SR_CTAID.X ;  /* 0x00000000001079c3 */ /* 0x000f620000002500 */
[----:B------:R-:W-:Y:S01]  /*3d20*/  ULDC UR9, c[0x0][0x23c] ;  /* 0x00008f0000097ab9 */ /* 0x000fe20000000800 */
[----:B------:R-:W-:-:S06]  /*3d30*/  ULDC.64 UR10, c[0x0][0x210] ;  /* 0x00008400000a7ab9 */ /* 0x000fcc0000000a00 */
[----:B0-----:R-:W0:Y:S08]  /*3d40*/  LDC.64 R4, c[0x0][0x228] ;  /* 0x00008a00ff047b82 */ /* 0x001e300000000a00 */
[----:B------:R-:W0:Y:S01]  /*3d50*/  LDC.64 R2, c[0x0][0x218] ;  /* 0x00008600ff027b82 */ /* 0x000e220000000a00 */
[----:B-----5:R-:W-:Y:S01]  /*3d60*/  IMAD R11, R7, UR16, RZ ;  /* 0x00000010070b7c24 */ /* 0x020fe2000f8e02ff */
[----:B------:R-:W-:-:S02]  /*3d70*/  UIMAD.WIDE.U32 UR10, UR16, UR9, UR10 ;  /* 0x00000009100a72a5 */ /* 0x000fc4000f8e000a */
[----:B------:R-:W-:Y:S01]  /*3d80*/  IMAD.WIDE.U32 R6, R8, UR16, RZ ;  /* 0x0000001008067c25 */ /* 0x000fe2000f8e00ff */
[----:B------:R-:W-:-:S03]  /*3d90*/  UIMAD UR8, UR8, UR16, URZ ;  /* 0x00000010080872a4 */ /* 0x000fc6000f8e023f */
[----:B------:R-:W-:Y:S01]  /*3da0*/  IMAD.MOV.U32 R8, RZ, RZ, R12 ;  /* 0x000000ffff087224 */ /* 0x000fe200078e000c */
[----:B------:R-:W-:Y:S01]  /*3db0*/  UIADD3 UR8, UR8, UR11, URZ ;  /* 0x0000000b08087290 */ /* 0x000fe2000fffe03f */
[----:B------:R-:W-:-:S11]  /*3dc0*/  IMAD.IADD R0, R11, 0x1, R7 ;  /* 0x000000010b007824 */ /* 0x000fd600078e0207 */
.L_x_1002:
[----:B------:R-:W-:Y:S02]  /*3dd0*/  IMAD.MOV.U32 R13, RZ, RZ, 0x8 ;  /* 0x00000008ff0d7424 */ /* 0x000fe400078e00ff */
[----:B------:R-:W-:Y:S02]  /*3de0*/  IMAD.MOV.U32 R11, RZ, RZ, 0x8 ;  /* 0x00000008ff0b7424 */ /* 0x000fe400078e00ff */
[----:B------:R-:W-:-:S04]  /*3df0*/  IMAD.WIDE.U32 R12, R8, R13, UR4 ;  /* 0x00000004080c7e25 */ /* 0x000fc8000f8e000d */
[----:B------:R-:W-:Y:S02]  /*3e00*/  IMAD.WIDE.U32 R10, R8, R11, UR6 ;  /* 0x00000006080a7e25 */ /* 0x000fe4000f8e000b */
[----:B------:R-:W5:Y:S04]  /*3e10*/  LDG.E.64.CONSTANT R12, desc[UR14][R12.64] ;  /* 0x0000000e0c0c7981 */ /* 0x000f68000c1e9b00 */
[----:B----4-:R-:W4:Y:S01]  /*3e20*/  LDG.E.64 R20, desc[UR14][R10.64] ;  /* 0x0000000e0a147981 */ /* 0x010f22000c1e1b00 */
[----:B------:R-:W-:-:S04]  /*3e30*/  SHF.R.U32.HI R17, RZ, 0x4, R8 ;  /* 0x00000004ff117819 */ /* 0x000fc80000011608 */
[----:B---3--:R-:W-:-:S04]  /*3e40*/  LOP3.LUT R19, R17, 0x3ffffff, RZ, 0xc0, !PT ;  /* 0x03ffffff11137812 */ /* 0x008fc800078ec0ff */
[----:B------:R-:W-:Y:S02]  /*3e50*/  IADD3 R19, P0, R19, R6, RZ ;  /* 0x0000000613137210 */ /* 0x000fe40007f1e0ff */
[C---:B-----5:R-:W-:Y:S02]  /*3e60*/  SHF.L.U32 R15, R12.reuse, 0x10, RZ ;  /* 0x000000100c0f7819 */ /* 0x060fe400000006ff */
[----:B------:R-:W-:Y:S01]  /*3e70*/  PRMT R14, R12, 0x7632, R14 ;  /* 0x000076320c0e7816 */ /* 0x000fe2000000000e */
[C---:B----4-:R-:W-:Y:S01]  /*3e80*/  IMAD.U32 R16, R20.reuse, 0x10000, RZ ;  /* 0x0001000014107824 */ /* 0x050fe200078e00ff */
[----:B------:R-:W-:Y:S02]  /*3e90*/  PRMT R12, R21, 0x7632, R12 ;  /* 0x00007632150c7816 */ /* 0x000fe4000000000c */
[----:B------:R-:W-:Y:S01]  /*3ea0*/  PRMT R17, R20, 0x7632, R17 ;  /* 0x0000763214117816 */ /* 0x000fe20000000011 */
[----:B-12---:R-:W-:Y:S01]  /*3eb0*/  FADD.FTZ R18, R15, R16 ;  /* 0x000000100f127221 */ /* 0x006fe20000010000 */
[C---:B------:R-:W-:Y:S01]  /*3ec0*/  PRMT R15, R13.reuse, 0x7632, R15 ;  /* 0x000076320d0f7816 */ /* 0x040fe2000000000f */
[----:B------:R-:W-:Y:S01]  /*3ed0*/  IMAD.U32 R16, R13, 0x10000, RZ ;  /* 0x000100000d107824 */ /* 0x000fe200078e00ff */
[----:B------:R-:W-:Y:S01]  /*3ee0*/  SHF.L.U32 R12, R12, 0x10, RZ ;  /* 0x000000100c0c7819 */ /* 0x000fe200000006ff */
[----:B------:R-:W-:-:S02]  /*3ef0*/  IMAD.U32 R13, R21, 0x10000, RZ ;  /* 0x00010000150d7824 */ /* 0x000fc400078e00ff */
[----:B------:R-:W-:Y:S02]  /*3f00*/  IMAD.U32 R15, R15, 0x10000, RZ ;  /* 0x000100000f0f7824 */ /* 0x000fe400078e00ff */
[----:B------:R-:W-:Y:S01]  /*3f10*/  FADD.FTZ R20, R16, R13 ;  /* 0x0000000d10147221 */ /* 0x000fe20000010000 */
[----:B------:R-:W-:Y:S02]  /*3f20*/  IMAD.U32 R14, R14, 0x10000, RZ ;  /* 0x000100000e0e7824 */ /* 0x000fe400078e00ff */
[----:B------:R-:W-:Y:S01]  /*3f30*/  FADD.FTZ R21, R15, R12 ;  /* 0x0000000c0f157221 */ /* 0x000fe20000010000 */
[----:B0-----:R-:W-:-:S04]  /*3f40*/  IMAD.WIDE.U32 R12, R8, 0x8, R4 ;  /* 0x00000008080c7825 */ /* 0x001fc800078e0004 */
[----:B------:R-:W-:Y:S01]  /*3f50*/  IMAD.U32 R17, R17, 0x10000, RZ ;  /* 0x0001000011117824 */ /* 0x000fe200078e00ff */
[----:B------:R-:W-:Y:S01]  /*3f60*/  F2FP.BF16.F32.PACK_AB R23, R21, R20 ;  /* 0x000000141517723e */ /* 0x000fe200000010ff */
[----:B------:R-:W2:Y:S01]  /*3f70*/  LDG.E.64.CONSTANT R12, desc[UR14][R12.64] ;  /* 0x0000000e0c0c7981 */ /* 0x000ea2000c1e9b00 */
[----:B------:R-:W-:Y:S02]  /*3f80*/  IMAD.X R16, RZ, RZ, R0, P0 ;  /* 0x000000ffff107224 */ /* 0x000fe400000e0600 */
[----:B------:R-:W-:Y:S01]  /*3f90*/  FADD.FTZ R17, R14, R17 ;  /* 0x000000110e117221 */ /* 0x000fe20000010000 */
[----:B------:R-:W-:-:S04]  /*3fa0*/  LEA R14, P0, R19, R2, 0x2 ;  /* 0x00000002130e7211 */ /* 0x000fc800078010ff */
[----:B------:R-:W-:Y:S02]  /*3fb0*/  LEA.HI.X R15, R19, R3, R16, 0x2, P0 ;  /* 0x00000003130f7211 */ /* 0x000fe400000f1410 */
[----:B------:R-:W-:-:S05]  /*3fc0*/  F2FP.BF16.F32.PACK_AB R22, R17, R18 ;  /* 0x000000121116723e */ /* 0x000fca00000010ff */
[----:B------:R0:W-:Y:S04]  /*3fd0*/  STG.E.64 desc[UR14][R10.64], R22 ;  /* 0x000000160a007986 */ /* 0x0001e8000c101b0e */
[----:B------:R1:W3:Y:S01]  /*3fe0*/  LDG.E R15, desc[UR14][R14.64] ;  /* 0x0000000e0e0f7981 */ /* 0x0002e2000c1e1900 */
[----:B------:R-:W-:Y:S01]  /*3ff0*/  FMUL.FTZ R18, R18, UR13 ;  /* 0x0000000d12127c20 */ /* 0x000fe20008410000 */
[----:B------:R-:W-:-:S05]  /*4000*/  FMUL.FTZ R19, R20, UR13 ;  /* 0x0000000d14137c20 */ /* 0x000fca0008410000 */
[----:B------:R-:W0:Y:S01]  /*4010*/  F2F.BF16.F32 R18, R18 ;  /* 0x0000001200127304 */ /* 0x000e220000202000 */
[----:B------:R-:W-:Y:S01]  /*4020*/  FMUL.FTZ R16, R17, UR13 ;  /* 0x0000000d11107c20 */ /* 0x000fe20008410000 */
[----:B------:R-:W-:-:S06]  /*4030*/  FMUL.FTZ R20, R21, UR13 ;  /* 0x0000000d15147c20 */ /* 0x000fcc0008410000 */
[----:B------:R-:W4:Y:S01]  /*4040*/  F2F.BF16.F32 R19, R19 ;  /* 0x0000001300137304 */ /* 0x000f220000202000 */
[----:B0-----:R-:W-:-:S07]  /*4050*/  IMAD.U32 R10, R18, 0x10000, RZ ;  /* 0x00010000120a7824 */ /* 0x001fce00078e00ff */
[----:B------:R-:W0:Y:S08]  /*4060*/  F2F.BF16.F32 R16, R16 ;  /* 0x0000001000107304 */ /* 0x000e300000202000 */
[----:B------:R-:W5:Y:S01]  /*4070*/  F2F.BF16.F32 R20, R20 ;  /* 0x0000001400147304 */ /* 0x000f620000202000 */
[----:B----4-:R-:W-:Y:S01]  /*4080*/  IMAD.U32 R11, R19, 0x10000, RZ ;  /* 0x00010000130b7824 */ /* 0x010fe200078e00ff */
[----:B0-----:R-:W-:Y:S01]  /*4090*/  SHF.L.U32 R16, R16, 0x10, RZ ;  /* 0x0000001010107819 */ /* 0x001fe200000006ff */
[----:B-----5:R-:W-:Y:S01]  /*40a0*/  IMAD.U32 R20, R20, 0x10000, RZ ;  /* 0x0001000014147824 */ /* 0x020fe200078e00ff */
[----:B------:R-:W-:Y:S01]  /*40b0*/  BSSY B0, `(.L_x_970) ;  /* 0x0000035000007945 */ /* 0x000fe20003800000 */
[----:B--2---:R-:W-:-:S04]  /*40c0*/  IMAD.U32 R17, R12, 0x10000, RZ ;  /* 0x000100000c117824 */ /* 0x004fc800078e00ff */
[----:B------:R-:W-:Y:S01]  /*40d0*/  FMUL.FTZ R10, R10, R17 ;  /* 0x000000110a0a7220 */ /* 0x000fe20000410000 */
[C---:B-1----:R-:W-:Y:S01]  /*40e0*/  IMAD.U32 R14, R13.reuse, 0x10000, RZ ;  /* 0x000100000d0e7824 */ /* 0x042fe200078e00ff */
[----:B------:R-:W-:Y:S02]  /*40f0*/  PRMT R12, R12, 0x7632, R12 ;  /* 0x000076320c0c7816 */ /* 0x000fe4000000000c */
[----:B------:R-:W-:Y:S02]  /*4100*/  PRMT R13, R13, 0x7632, R13 ;  /* 0x000076320d0d7816 */ /* 0x000fe4000000000d */
[----:B------:R-:W0:Y:S01]  /*4110*/  F2F.BF16.F32 R10, R10 ;  /* 0x0000000a000a7304 */ /* 0x000e220000202000 */
[----:B------:R-:W-:Y:S01]  /*4120*/  FMUL.FTZ R14, R11, R14 ;  /* 0x0000000e0b0e7220 */ /* 0x000fe20000410000 */
[----:B------:R-:W-:Y:S02]  /*4130*/  IMAD.U32 R11, R12, 0x10000, RZ ;  /* 0x000100000c0b7824 */ /* 0x000fe400078e00ff */
[----:B------:R-:W-:-:S04]  /*4140*/  IMAD.U32 R13, R13, 0x10000, RZ ;  /* 0x000100000d0d7824 */ /* 0x000fc800078e00ff */
[----:B---3--:R-:W1:Y:S01]  /*4150*/  MUFU.RCP R21, R15 ;  /* 0x0000000f00157308 */ /* 0x008e620000001000 */
[----:B------:R-:W-:Y:S01]  /*4160*/  FMUL.FTZ R11, R16, R11 ;  /* 0x0000000b100b7220 */ /* 0x000fe20000410000 */
[----:B------:R-:W-:-:S06]  /*4170*/  FMUL.FTZ R20, R20, R13 ;  /* 0x0000000d14147220 */ /* 0x000fcc0000410000 */
[----:B------:R-:W2:Y:S01]  /*4180*/  F2F.BF16.F32 R14, R14 ;  /* 0x0000000e000e7304 */ /* 0x000ea20000202000 */
[----:B0-----:R-:W-:-:S07]  /*4190*/  IMAD.U32 R10, R10, 0x10000, RZ ;  /* 0x000100000a0a7824 */ /* 0x001fce00078e00ff */
[----:B------:R-:W0:Y:S01]  /*41a0*/  F2F.BF16.F32 R11, R11 ;  /* 0x0000000b000b7304 */ /* 0x000e220000202000 */
[----:B-1----:R-:W-:-:S07]  /*41b0*/  FMUL.FTZ R10, R10, R21 ;  /* 0x000000150a0a7220 */ /* 0x002fce0000410000 */
[----:B------:R-:W1:Y:S01]  /*41c0*/  F2F.BF16.F32 R20, R20 ;  /* 0x0000001400147304 */ /* 0x000e620000202000 */
[----:B------:R-:W-:Y:S01]  /*41d0*/  FMNMX.FTZ R10, R10, 448, PT ;  /* 0x43e000000a0a7809 */ /* 0x000fe20003810000 */
[----:B--2---:R-:W-:-:S03]  /*41e0*/  IMAD.U32 R13, R14, 0x10000, RZ ;  /* 0x000100000e0d7824 */ /* 0x004fc600078e00ff */
[----:B------:R-:W-:Y:S01]  /*41f0*/  FMNMX.FTZ R14, R10, -448, !PT ;  /* 0xc3e000000a0e7809 */ /* 0x000fe20007810000 */
[----:B0-----:R-:W-:-:S03]  /*4200*/  IMAD.U32 R12, R11, 0x10000, RZ ;  /* 0x000100000b0c7824 */ /* 0x001fc600078e00ff */
[----:B------:R-:W-:Y:S01]  /*4210*/  LOP3.LUT R17, R14, 0x7fffffff, RZ, 0xc0, !PT ;  /* 0x7fffffff0e117812 */ /* 0x000fe200078ec0ff */
[-C--:B------:R-:W-:Y:S01]  /*4220*/  FMUL.FTZ R13, R13, R21.reuse ;  /* 0x000000150d0d7220 */ /* 0x080fe20000410000 */
[----:B------:R-:W-:Y:S01]  /*4230*/  FMUL.FTZ R12, R12, R21 ;  /* 0x000000150c0c7220 */ /* 0x000fe20000410000 */
[----:B-1----:R-:W-:Y:S01]  /*4240*/  IMAD.U32 R15, R20, 0x10000, RZ ;  /* 0x00010000140f7824 */ /* 0x002fe200078e00ff */
        /* <DEDUP_REMOVED lines=12> */
[----:B------:R-:W-:Y:S01]  /*4310*/  HFMA2.MMA R12, -RZ, RZ, 0, 7.569789886474609375e-06 ;  /* 0x0000007fff0c7435 */ /* 0x000fe200000001ff */
        /* <DEDUP_REMOVED lines=14> */
.L_x_971:
[----:B------:R-:W-:Y:S05]  /*4400*/  BSYNC B0 ;  /* 0x0000000000007941 */ /* 0x000fea0003800000 */
.L_x_970:
        /* <DEDUP_REMOVED lines=12> */
.L_x_973:
[----:B------:R-:W-:Y:S05]  /*44d0*/  BSYNC B0 ;  /* 0x0000000000007941 */ /* 0x000fea0003800000 */
.L_x_972:
        /* <DEDUP_REMOVED lines=14> */
.L_x_975:
[----:B------:R-:W-:Y:S05]  /*45c0*/  BSYNC B0 ;  /* 0x0000000000007941 */ /* 0x000fea0003800000 */
.L_x_974:
        /* <DEDUP_REMOVED lines=12> */
.L_x_977:
[----:B------:R-:W-:Y:S05]  /*4690*/  BSYNC B0 ;  /* 0x0000000000007941 */ /* 0x000fea0003800000 */
.L_x_976:
[----:B------:R-:W-:Y:S01]  /*46a0*/  LOP3.LUT R15, R12, R15, RZ, 0xfc, !PT ;  /* 0x0000000f0c0f7212 */ /* 0x000fe200078efcff */
[----:B------:R-:W-:Y:S01]  /*46b0*/  IMAD.IADD R12, R9, 0x1, R8 ;  /* 0x00000001090c7824 */ /* 0x000fe200078e0208 */
[C---:B------:R-:W-:Y:S02]  /*46c0*/  LEA R10, P0, R8.reuse, UR10, 0x2 ;  /* 0x0000000a080a7c11 */ /* 0x040fe4000f8010ff */
[----:B------:R-:W-:Y:S02]  /*46d0*/  PRMT R14, R13, 0x7054, R14 ;  /* 0x000070540d0e7816 */ /* 0x000fe4000000000e */
[----:B------:R-:W-:Y:S02]  /*46e0*/  LEA.HI.X R11, R8, UR8, RZ, 0x2, P0 ;  /* 0x00000008080b7c11 */ /* 0x000fe400080f14ff */
[----:B------:R-:W-:Y:S02]  /*46f0*/  ISETP.GE.U32.AND P0, PT, R12, UR12, PT ;  /* 0x0000000c0c007c0c */ /* 0x000fe4000bf06070 */
[----:B------:R-:W-:-:S05]  /*4700*/  PRMT R15, R15, 0x654, R14 ;  /* 0x000006540f0f7816 */ /* 0x000fca000000000e */
[----:B------:R0:W-:Y:S06]  /*4710*/  STG.E desc[UR14][R10.64], R15 ;  /* 0x0000000f0a007986 */ /* 0x0001ec000c10190e */
[----:B------:R-:W-:Y:S05]  /*4720*/  @P0 EXIT ;  /* 0x000000000000094d */ /* 0x000fea0003800000 */
[----:B0-----:R-:W-:Y:S02]  /*4730*/  IMAD.MOV.U32 R15, RZ, RZ, 0x8 ;  /* 0x00000008ff0f7424 */ /* 0x001fe400078e00ff */
[----:B------:R-:W-:Y:S02]  /*4740*/  IMAD.MOV.U32 R11, RZ, RZ, 0x8 ;  /* 0x00000008ff0b7424 */ /* 0x000fe400078e00ff */
[----:B------:R-:W-:-:S04]  /*4750*/  IMAD.WIDE.U32 R14, R12, R15, UR4 ;  /* 0x000000040c0e7e25 */ /* 0x000fc8000f8e000f */
[----:B------:R-:W-:Y:S02]  /*4760*/  IMAD.WIDE.U32 R10, R12, R11, UR6 ;  /* 0x000000060c0a7e25 */ /* 0x000fe4000f8e000b */
[----:B------:R-:W2:Y:S04]  /*4770*/  LDG.E.64.CONSTANT R14, desc[UR14][R14.64] ;  /* 0x0000000e0e0e7981 */ /* 0x000ea8000c1e9b00 */
[----:B------:R-:W3:Y:S01]  /*4780*/  LDG.E.64 R20, desc[UR14][R10.64] ;  /* 0x0000000e0a147981 */ /* 0x000ee2000c1e1b00 */
[----:B------:R-:W-:-:S04]  /*4790*/  SHF.R.U32.HI R17, RZ, 0x4, R12 ;  /* 0x00000004ff117819 */ /* 0x000fc8000001160c */
[----:B------:R-:W-:-:S04]  /*47a0*/  LOP3.LUT R19, R17, 0x3ffffff, RZ, 0xc0, !PT ;  /* 0x03ffffff11137812 */ /* 0x000fc800078ec0ff */
[----:B------:R-:W-:Y:S01]  /*47b0*/  IADD3 R19, P0, R19, R6, RZ ;  /* 0x0000000613137210 */ /* 0x000fe20007f1e0ff */
[C---:B--2---:R-:W-:Y:S01]  /*47c0*/  IMAD.U32 R13, R14.reuse, 0x10000, RZ ;  /* 0x000100000e0d7824 */ /* 0x044fe200078e00ff */
[----:B------:R-:W-:Y:S01]  /*47d0*/  PRMT R8, R14, 0x7632, R8 ;  /* 0x000076320e087816 */ /* 0x000fe20000000008 */
[----:B---3--:R-:W-:Y:S01]  /*47e0*/  IMAD.U32 R16, R20, 0x10000, RZ ;  /* 0x0001000014107824 */ /* 0x008fe200078e00ff */
[----:B------:R-:W-:-:S03]  /*47f0*/  PRMT R14, R21, 0x7632, R14 ;  /* 0x00007632150e7816 */ /* 0x000fc6000000000e */
[----:B------:R-:W-:Y:S01]  /*4800*/  IMAD.U32 R8, R8, 0x10000, RZ ;  /* 0x0001000008087824 */ /* 0x000fe200078e00ff */
[----:B------:R-:W-:Y:S01]  /*4810*/  PRMT R17, R20, 0x7632, R17 ;  /* 0x0000763214117816 */ /* 0x000fe20000000011 */
[----:B------:R-:W-:Y:S01]  /*4820*/  FADD.FTZ R18, R13, R16 ;  /* 0x000000100d127221 */ /* 0x000fe20000010000 */
[C---:B------:R-:W-:Y:S01]  /*4830*/  PRMT R13, R15.reuse, 0x7632, R13 ;  /* 0x000076320f0d7816 */ /* 0x040fe2000000000d */
[----:B------:R-:W-:Y:S01]  /*4840*/  IMAD.U32 R16, R15, 0x10000, RZ ;  /* 0x000100000f107824 */ /* 0x000fe200078e00ff */
[----:B------:R-:W-:Y:S01]  /*4850*/  SHF.L.U32 R15, R21, 0x10, RZ ;  /* 0x00000010150f7819 */ /* 0x000fe200000006ff */
[----:B------:R-:W-:Y:S02]  /*4860*/  IMAD.U32 R14, R14, 0x10000, RZ ;  /* 0x000100000e0e7824 */ /* 0x000fe400078e00ff */
[----:B------:R-:W-:Y:S02]  /*4870*/  IMAD.U32 R13, R13, 0x10000, RZ ;  /* 0x000100000d0d7824 */ /* 0x000fe400078e00ff */
[----:B------:R-:W-:Y:S01]  /*4880*/  FADD.FTZ R20, R16, R15 ;  /* 0x0000000f10147221 */ /* 0x000fe20000010000 */
[----:B------:R-:W-:-:S02]  /*4890*/  IMAD.U32 R17, R17, 0x10000, RZ ;  /* 0x0001000011117824 */ /* 0x000fc400078e00ff */
[----:B------:R-:W-:Y:S01]  /*48a0*/  FADD.FTZ R13, R13, R14 ;  /* 0x0000000e0d0d7221 */ /* 0x000fe20000010000 */
[----:B------:R-:W-:-:S04]  /*48b0*/  IMAD.WIDE.U32 R14, R12, 0x8, R4 ;  /* 0x000000080c0e7825 */ /* 0x000fc800078e0004 */
[----:B------:R-:W-:Y:S01]  /*48c0*/  FADD.FTZ R21, R8, R17 ;  /* 0x0000001108157221 */ /* 0x000fe20000010000 */
[----:B------:R-:W-:Y:S01]  /*48d0*/  IMAD.X R8, RZ, RZ, R0, P0 ;  /* 0x000000ffff087224 */ /* 0x000fe200000e0600 */
[----:B------:R-:W-:Y:S01]  /*48e0*/  LEA R16, P0, R19, R2, 0x2 ;  /* 0x0000000213107211 */ /* 0x000fe200078010ff */
[----:B------:R-:W2:Y:S02]  /*48f0*/  LDG.E.64.CONSTANT R14, desc[UR14][R14.64] ;  /* 0x0000000e0e0e7981 */ /* 0x000ea4000c1e9b00 */
[----:B------:R-:W-:Y:S02]  /*4900*/  F2FP.BF16.F32.PACK_AB R22, R21, R18 ;  /* 0x000000121516723e */ /* 0x000fe400000010ff */
[----:B------:R-:W-:Y:S02]  /*4910*/  F2FP.BF16.F32.PACK_AB R23, R13, R20 ;  /* 0x000000140d17723e */ /* 0x000fe400000010ff */
[----:B------:R-:W-:-:S03]  /*4920*/  LEA.HI.X R17, R19, R3, R8, 0x2, P0 ;  /* 0x0000000313117211 */ /* 0x000fc600000f1408 */
[----:B------:R0:W-:Y:S04]  /*4930*/  STG.E.64 desc[UR14][R10.64], R22 ;  /* 0x000000160a007986 */ /* 0x0001e8000c101b0e */
[----:B------:R-:W3:Y:S01]  /*4940*/  LDG.E R16, desc[UR14][R16.64] ;  /* 0x0000000e10107981 */ /* 0x000ee2000c1e1900 */
[----:B------:R-:W-:-:S06]  /*4950*/  FMUL.FTZ R18, R18, UR13 ;  /* 0x0000000d12127c20 */ /* 0x000fcc0008410000 */
[----:B------:R-:W1:Y:S01]  /*4960*/  F2F.BF16.F32 R18, R18 ;  /* 0x0000001200127304 */ /* 0x000e620000202000 */
[----:B------:R-:W-:Y:S01]  /*4970*/  FMUL.FTZ R20, R20, UR13 ;  /* 0x0000000d14147c20 */ /* 0x000fe20008410000 */
[----:B------:R-:W-:Y:S01]  /*4980*/  FMUL.FTZ R19, R21, UR13 ;  /* 0x0000000d15137c20 */ /* 0x000fe20008410000 */
[----:B------:R-:W-:-:S05]  /*4990*/  FMUL.FTZ R21, R13, UR13 ;  /* 0x0000000d0d157c20 */ /* 0x000fca0008410000 */
[----:B------:R-:W0:Y:S01]  /*49a0*/  F2F.BF16.F32 R20, R20 ;  /* 0x0000001400147304 */ /* 0x000e220000202000 */
[----:B-1----:R-:W-:-:S07]  /*49b0*/  SHF.L.U32 R8, R18, 0x10, RZ ;  /* 0x0000001012087819 */ /* 0x002fce00000006ff */
[----:B------:R-:W1:Y:S08]  /*49c0*/  F2F.BF16.F32 R19, R19 ;  /* 0x0000001300137304 */ /* 0x000e700000202000 */
[----:B------:R-:W4:Y:S01]  /*49d0*/  F2F.BF16.F32 R21, R21 ;  /* 0x0000001500157304 */ /* 0x000f220000202000 */
[----:B0-----:R-:W-:Y:S02]  /*49e0*/  IMAD.U32 R10, R20, 0x10000, RZ ;  /* 0x00010000140a7824 */ /* 0x001fe400078e00ff */
[----:B-1----:R-:W-:-:S02]  /*49f0*/  IMAD.U32 R19, R19, 0x10000, RZ ;  /* 0x0001000013137824 */ /* 0x002fc400078e00ff */
[----:B----4-:R-:W-:Y:S01]  /*4a00*/  IMAD.U32 R21, R21, 0x10000, RZ ;  /* 0x0001000015157824 */ /* 0x010fe200078e00ff */
[----:B------:R-:W-:Y:S01]  /*4a10*/  BSSY B0, `(.L_x_978) ;  /* 0x0000035000007945 */ /* 0x000fe20003800000 */
[----:B--2---:R-:W-:-:S04]  /*4a20*/  IMAD.U32 R13, R14, 0x10000, RZ ;  /* 0x000100000e0d7824 */ /* 0x004fc800078e00ff */
[----:B------:R-:W-:Y:S01]  /*4a30*/  FMUL.FTZ R8, R8, R13 ;  /* 0x0000000d08087220 */ /* 0x000fe20000410000 */
[----:B------:R-:W-:Y:S01]  /*4a40*/  PRMT R14, R14, 0x7632, R14 ;  /* 0x000076320e0e7816 */ /* 0x000fe2000000000e */
[C---:B------:R-:W-:Y:S01]  /*4a50*/  IMAD.U32 R11, R15.reuse, 0x10000, RZ ;  /* 0x000100000f0b7824 */ /* 0x040fe200078e00ff */
[----:B------:R-:W-:-:S03]  /*4a60*/  PRMT R15, R15, 0x7632, R15 ;  /* 0x000076320f0f7816 */ /* 0x000fc6000000000f */
[----:B------:R-:W0:Y:S01]  /*4a70*/  F2F.BF16.F32 R8, R8 ;  /* 0x0000000800087304 */ /* 0x000e220000202000 */
[----:B------:R-:W-:Y:S02]  /*4a80*/  IMAD.U32 R14, R14, 0x10000, RZ ;  /* 0x000100000e0e7824 */ /* 0x000fe400078e00ff */
[----:B------:R-:W-:Y:S01]  /*4a90*/  FMUL.FTZ R11, R10, R11 ;  /* 0x0000000b0a0b7220 */ /* 0x000fe20000410000 */
[----:B------:R-:W-:-:S04]  /*4aa0*/  IMAD.U32 R10, R15, 0x10000, RZ ;  /* 0x000100000f0a7824 */ /* 0x000fc800078e00ff */
[----:B---3--:R-:W1:Y:S01]  /*4ab0*/  MUFU.RCP R16, R16 ;  /* 0x0000001000107308 */ /* 0x008e620000001000 */
[----:B------:R-:W-:Y:S01]  /*4ac0*/  FMUL.FTZ R14, R19, R14 ;  /* 0x0000000e130e7220 */ /* 0x000fe20000410000 */
[----:B------:R-:W-:-:S06]  /*4ad0*/  FMUL.FTZ R21, R21, R10 ;  /* 0x0000000a15157220 */ /* 0x000fcc0000410000 */
[----:B------:R-:W2:Y:S01]  /*4ae0*/  F2F.BF16.F32 R14, R14 ;  /* 0x0000000e000e7304 */ /* 0x000ea20000202000 */
[----:B0-----:R-:W-:-:S07]  /*4af0*/  SHF.L.U32 R8, R8, 0x10, RZ ;  /* 0x0000001008087819 */ /* 0x001fce00000006ff */
[----:B------:R-:W0:Y:S01]  /*4b00*/  F2F.BF16.F32 R11, R11 ;  /* 0x0000000b000b7304 */ /* 0x000e220000202000 */
[----:B-1----:R-:W-:-:S07]  /*4b10*/  FMUL.FTZ R8, R8, R16 ;  /* 0x0000001008087220 */ /* 0x002fce0000410000 */
[----:B------:R-:W1:Y:S01]  /*4b20*/  F2F.BF16.F32 R21, R21 ;  /* 0x0000001500157304 */ /* 0x000e620000202000 */
[----:B------:R-:W-:Y:S01]  /*4b30*/  FMNMX.FTZ R8, R8, 448, PT ;  /* 0x43e0000008087809 */ /* 0x000fe20003810000 */
[----:B--2---:R-:W-:-:S03]  /*4b40*/  IMAD.U32 R10, R14, 0x10000, RZ ;  /* 0x000100000e0a7824 */ /* 0x004fc600078e00ff */
[----:B------:R-:W-:Y:S01]  /*4b50*/  FMNMX.FTZ R14, R8, -448, !PT ;  /* 0xc3e00000080e7809 */ /* 0x000fe20007810000 */
[----:B0-----:R-:W-:Y:S02]  /*4b60*/  IMAD.U32 R13, R11, 0x10000, RZ ;  /* 0x000100000b0d7824 */ /* 0x001fe400078e00ff */
[-C--:B------:R-:W-:Y:S01]  /*4b70*/  FMUL.FTZ R10, R10, R16.reuse ;  /* 0x000000100a0a7220 */ /* 0x080fe20000410000 */
[----:B------:R-:W-:Y:S01]  /*4b80*/  LOP3.LUT R17, R14, 0x7fffffff, RZ, 0xc0, !PT ;  /* 0x7fffffff0e117812 */ /* 0x000fe200078ec0ff */
[-C--:B------:R-:W-:Y:S01]  /*4b90*/  FMUL.FTZ R13, R13, R16.reuse ;  /* 0x000000100d0d7220 */ /* 0x080fe20000410000 */
[----:B-1----:R-:W-:Y:S02]  /*4ba0*/  IMAD.U32 R15, R21, 0x10000, RZ ;  /* 0x00010000150f7824 */ /* 0x002fe400078e00ff */
[----:B------:R-:W-:Y:S02]  /*4bb0*/  ISETP.GT.U32.AND P2, PT, R17, 0x43efffff, PT ;  /* 0x43efffff1100780c */ /* 0x000fe40003f44070 */
[----:B------:R-:W-:Y:S01]  /*4bc0*/  FMUL.FTZ R15, R15, R16 ;  /* 0x000000100f0f7220 */ /* 0x000fe20000410000 */
[----:B------:R-:W-:-:S02]  /*4bd0*/  FMNMX.FTZ R10, R10, 448, PT ;  /* 0x43e000000a0a7809 */ /* 0x000fc40003810000 */
[----:B------:R-:W-:Y:S02]  /*4be0*/  FMNMX.FTZ R13, R13, 448, PT ;  /* 0x43e000000d0d7809 */ /* 0x000fe40003810000 */
[----:B------:R-:W-:Y:S02]  /*4bf0*/  FMNMX.FTZ R15, R15, 448, PT ;  /* 0x43e000000f0f7809 */ /* 0x000fe40003810000 */
[----:B------:R-:W-:Y:S02]  /*4c00*/  FMNMX.FTZ R18, R10, -448, !PT ;  /* 0xc3e000000a127809 */ /* 0x000fe40007810000 */
        /* <DEDUP_REMOVED lines=21> */
.L_x_979:
[----:B------:R-:W-:Y:S05]  /*4d60*/  BSYNC B0 ;  /* 0x0000000000007941 */ /* 0x000fea0003800000 */
.L_x_978:
        /* <DEDUP_REMOVED lines=12> */
.L_x_981:
[----:B------:R-:W-:Y:S05]  /*4e30*/  BSYNC B0 ;  /* 0x0000000000007941 */ /* 0x000fea0003800000 */
.L_x_980:
        /* <DEDUP_REMOVED lines=14> */
.L_x_983:
[----:B------:R-:W-:Y:S05]  /*4f20*/  BSYNC B0 ;  /* 0x0000000000007941 */ /* 0x000fea0003800000 */
.L_x_982:
        /* <DEDUP_REMOVED lines=12> */
.L_x_985:
[----:B------:R-:W-:Y:S05]  /*4ff0*/  BSYNC B0 ;  /* 0x0000000000007941 */ /* 0x000fea0003800000 */
.L_x_984:
[C---:B------:R-:W-:Y:S01]  /*5000*/  LEA R10, P0, R12.reuse, UR10, 0x2 ;  /* 0x0000000a0c0a7c11 */ /* 0x040fe2000f8010ff */
[C---:B------:R-:W-:Y:S01]  /*5010*/  IMAD.IADD R8, R12.reuse, 0x1, R9 ;  /* 0x000000010c087824 */ /* 0x040fe200078e0209 */
[----:B------:R-:W-:Y:S02]  /*5020*/  LOP3.LUT R14, R11, R14, RZ, 0xfc, !PT ;  /* 0x0000000e0b0e7212 */ /* 0x000fe400078efcff */
[----:B------:R-:W-:Y:S02]  /*5030*/  LEA.HI.X R11, R12, UR8, RZ, 0x2, P0 ;  /* 0x000000080c0b7c11 */ /* 0x000fe400080f14ff */
[----:B------:R-:W-:Y:S02]  /*5040*/  ISETP.GE.U32.AND P0, PT, R8, UR12, PT ;  /* 0x0000000c08007c0c */ /* 0x000fe4000bf06070 */
[----:B------:R-:W-:-:S04]  /*5050*/  PRMT R17, R16, 0x7054, R17 ;  /* 0x0000705410117816 */ /* 0x000fc80000000011 */
[----:B------:R-:W-:-:S05]  /*5060*/  PRMT R17, R14, 0x654, R17 ;  /* 0x000006540e117816 */ /* 0x000fca0000000011 */
[----:B------:R0:W-:Y:S02]  /*5070*/  STG.E desc[UR14][R10.64], R17 ;  /* 0x000000110a007986 */ /* 0x0001e4000c10190e */
[----:B------:R-:W-:Y:S05]  /*5080*/  @P0 EXIT ;  /* 0x000000000000094d */ /* 0x000fea0003800000 */
[----:B------:R-:W-:Y:S01]  /*5090*/  IMAD.MOV.U32 R13, RZ, RZ, 0x8 ;  /* 0x00000008ff0d7424 */ /* 0x000fe200078e00ff */
[----:B0-----:R-:W-:-:S03]  /*50a0*/  MOV R11, 0x8 ;  /* 0x00000008000b7802 */ /* 0x001fc60000000f00 */
        /* <DEDUP_REMOVED lines=15> */
[----:B------:R-:W-:Y:S02]  /*51a0*/  IMAD.U32 R16, R13, 0x10000, RZ ;  /* 0x000100000d107824 */ /* 0x000fe400078e00ff */
[----:B------:R-:W-:Y:S01]  /*51b0*/  IMAD.U32 R13, R21, 0x10000, RZ ;  /* 0x00010000150d7824 */ /* 0x000fe200078e00ff */
[----:B------:R-:W-:Y:S01]  /*51c0*/  SHF.L.U32 R15, R15, 0x10, RZ ;  /* 0x000000100f0f7819 */ /* 0x000fe200000006ff */
        /* <DEDUP_REMOVED lines=23> */
[----:B----4-:R-:W-:Y:S02]  /*5340*/  IMAD.U32 R11, R19, 0x10000, RZ ;  /* 0x00010000130b7824 */ /* 0x010fe400078e00ff */
[----:B0-----:R-:W-:-:S02]  /*5350*/  IMAD.U32 R20, R20, 0x10000, RZ ;  /* 0x0001000014147824 */ /* 0x001fc400078e00ff */
        /* <DEDUP_REMOVED lines=9> */
[----:B------:R-:W-:Y:S01]  /*53f0*/  SHF.L.U32 R11, R12, 0x10, RZ ;  /* 0x000000100c0b7819 */ /* 0x000fe200000006ff */
[----:B------:R-:W-:-:S05]  /*5400*/  IMAD.U32 R13, R13, 0x10000, RZ ;  /* 0x000100000d0d7824 */ /* 0x000fca00078e00ff */
        /* <DEDUP_REMOVED lines=10> */
[----:B------:R-:W-:Y:S02]  /*54b0*/  FMNMX.FTZ R14, R10, -448, !PT ;  /* 0xc3e000000a0e7809 */ /* 0x000fe40007810000 */
[----:B0-----:R-:W-:Y:S02]  /*54c0*/  SHF.L.U32 R15, R20, 0x10, RZ ;  /* 0x00000010140f7819 */ /* 0x001fe400000006ff */
[----:B------:R-:W-:Y:S01]  /*54d0*/  LOP3.LUT R17, R14, 0x7fffffff, RZ, 0xc0, !PT ;  /* 0x7fffffff0e117812 */ /* 0x000fe200078ec0ff */
[-C--:B------:R-:W-:Y:S01]  /*54e0*/  FMUL.FTZ R13, R13, R21.reuse ;  /* 0x000000150d0d7220 */ /* 0x080fe20000410000 */
[----:B-1----:R-:W-:Y:S02]  /*54f0*/  IMAD.U32 R12, R11, 0x10000, RZ ;  /* 0x000100000b0c7824 */ /* 0x002fe400078e00ff */
[-C--:B------:R-:W-:Y:S01]  /*5500*/  FMUL.FTZ R15, R15, R21.reuse ;  /* 0x000000150f0f7220 */ /* 0x080fe20000410000 */
[----:B------:R-:W-:Y:S01]  /*5510*/  ISETP.GT.U32.AND P2, PT, R17, 0x43efffff, PT ;  /* 0x43efffff1100780c */ /* 0x000fe20003f44070 */
        /* <DEDUP_REMOVED lines=26> */
.L_x_987:
[----:B------:R-:W-:Y:S05]  /*56c0*/  BSYNC B0 ;  /* 0x0000000000007941 */ /* 0x000fea0003800000 */
.L_x_986:
        /* <DEDUP_REMOVED lines=12> */
.L_x_989:
[----:B------:R-:W-:Y:S05]  /*5790*/  BSYNC B0 ;  /* 0x0000000000007941 */ /* 0x000fea0003800000 */
.L_x_988:
[----:B------:R-:W-:Y:S01]  /*57a0*/  BSSY B0, `(.L_x_990) ;  /* 0x000000e000007945 */ /* 0x000fe20003800000 */
[----:B------:R-:W-:Y:S01]  /*57b0*/  HFMA2.MMA R13, -RZ, RZ, 0, 7.569789886474609375e-06 ;  /* 0x0000007fff0d7435 */ /* 0x000fe200000001ff */
[----:B------:R-:W-:Y:S01]  /*57c0*/  LOP3.LUT R18, R12, R15, RZ, 0xfc, !PT ;  /* 0x0000000f0c127212 */ /* 0x000fe200078efcff */
        /* <DEDUP_REMOVED lines=11> */
.L_x_991:
[----:B------:R-:W-:Y:S05]  /*5880*/  BSYNC B0 ;  /* 0x0000000000007941 */ /* 0x000fea0003800000 */
.L_x_990:
        /* <DEDUP_REMOVED lines=12> */
.L_x_993:
[----:B------:R-:W-:Y:S05]  /*5950*/  BSYNC B0 ;  /* 0x0000000000007941 */ /* 0x000fea0003800000 */
.L_x_992:
[----:B------:R-:W-:Y:S01]  /*5960*/  LOP3.LUT R15, R12, R15, RZ, 0xfc, !PT ;  /* 0x0000000f0c0f7212 */ /* 0x000fe200078efcff */
[C---:B------:R-:W-:Y:S01]  /*5970*/  IMAD.IADD R12, R8.reuse, 0x1, R9 ;  /* 0x00000001080c7824 */ /* 0x040fe200078e0209 */
        /* <DEDUP_REMOVED lines=15> */
[----:B------:R-:W-:Y:S02]  /*5a70*/  IADD3 R19, P0, R19, R6, RZ ;  /* 0x0000000613137210 */ /* 0x000fe40007f1e0ff */
[C---:B--2---:R-:W-:Y:S02]  /*5a80*/  SHF.L.U32 R13, R14.reuse, 0x10, RZ ;  /* 0x000000100e0d7819 */ /* 0x044fe400000006ff */
[----:B------:R-:W-:Y:S01]  /*5a90*/  PRMT R8, R14, 0x7632, R8 ;  /* 0x000076320e087816 */ /* 0x000fe20000000008 */
[C---:B---3--:R-:W-:Y:S01]  /*5aa0*/  IMAD.U32 R16, R20.reuse, 0x10000, RZ ;  /* 0x0001000014107824 */ /* 0x048fe200078e00ff */
[----:B------:R-:W-:Y:S02]  /*5ab0*/  PRMT R14, R21, 0x7632, R14 ;  /* 0x00007632150e7816 */ /* 0x000fe4000000000e */
[----:B------:R-:W-:Y:S01]  /*5ac0*/  PRMT R17, R20, 0x7632, R17 ;  /* 0x0000763214117816 */ /* 0x000fe20000000011 */
[----:B------:R-:W-:Y:S01]  /*5ad0*/  FADD.FTZ R18, R13, R16 ;  /* 0x000000100d127221 */ /* 0x000fe20000010000 */
[C---:B------:R-:W-:Y:S01]  /*5ae0*/  PRMT R13, R15.reuse, 0x7632, R13 ;  /* 0x000076320f0d7816 */ /* 0x040fe2000000000d */
[----:B------:R-:W-:-:S02]  /*5af0*/  IMAD.U32 R16, R15, 0x10000, RZ ;  /* 0x000100000f107824 */ /* 0x000fc400078e00ff */
[----:B------:R-:W-:Y:S01]  /*5b00*/  IMAD.U32 R15, R21, 0x10000, RZ ;  /* 0x00010000150f7824 */ /* 0x000fe200078e00ff */
[----:B------:R-:W-:Y:S01]  /*5b10*/  SHF.L.U32 R13, R13, 0x10, RZ ;  /* 0x000000100d0d7819 */ /* 0x000fe200000006ff */
[----:B------:R-:W-:Y:S02]  /*5b20*/  IMAD.U32 R14, R14, 0x10000, RZ ;  /* 0x000100000e0e7824 */ /* 0x000fe400078e00ff */
[----:B------:R-:W-:Y:S01]  /*5b30*/  FADD.FTZ R20, R16, R15 ;  /* 0x0000000f10147221 */ /* 0x000fe20000010000 */
[----:B------:R-:W-:Y:S02]  /*5b40*/  IMAD.U32 R8, R8, 0x10000, RZ ;  /* 0x0001000008087824 */ /* 0x000fe400078e00ff */
[----:B------:R-:W-:Y:S01]  /*5b50*/  FADD.FTZ R13, R13, R14 ;  /* 0x0000000e0d0d7221 */ /* 0x000fe20000010000 */
[----:B------:R-:W-:-:S04]  /*5b60*/  IMAD.WIDE.U32 R14, R12, 0x8, R4 ;  /* 0x000000080c0e7825 */ /* 0x000fc800078e0004 */
[----:B------:R-:W-:Y:S01]  /*5b70*/  IMAD.U32 R17, R17, 0x10000, RZ ;  /* 0x0001000011117824 */ /* 0x000fe200078e00ff */
[----:B------:R-:W-:Y:S01]  /*5b80*/  F2FP.BF16.F32.PACK_AB R23, R13, R20 ;  /* 0x000000140d17723e */ /* 0x000fe200000010ff */
[----:B------:R-:W2:Y:S02]  /*5b90*/  LDG.E.64.CONSTANT R14, desc[UR14][R14.64] ;  /* 0x0000000e0e0e7981 */ /* 0x000ea4000c1e9b00 */
[----:B------:R-:W-:Y:S01]  /*5ba0*/  FADD.FTZ R21, R8, R17 ;  /* 0x0000001108157221 */ /* 0x000fe20000010000 */
[----:B------:R-:W-:Y:S01]  /*5bb0*/  IMAD.X R8, RZ, RZ, R0, P0 ;  /* 0x000000ffff087224 */ /* 0x000fe200000e0600 */
[----:B------:R-:W-:-:S03]  /*5bc0*/  LEA R16, P0, R19, R2, 0x2 ;  /* 0x0000000213107211 */ /* 0x000fc600078010ff */
[----:B------:R-:W-:Y:S02]  /*5bd0*/  F2FP.BF16.F32.PACK_AB R22, R21, R18 ;  /* 0x000000121516723e */ /* 0x000fe400000010ff */
[----:B------:R-:W-:-:S03]  /*5be0*/  LEA.HI.X R17, R19, R3, R8, 0x2, P0 ;  /* 0x0000000313117211 */ /* 0x000fc600000f1408 */
[----:B------:R0:W-:Y:S04]  /*5bf0*/  STG.E.64 desc[UR14][R10.64], R22 ;  /* 0x000000160a007986 */ /* 0x0001e8000c101b0e */
[----:B------:R-:W3:Y:S01]  /*5c00*/  LDG.E R16, desc[UR14][R16.64] ;  /* 0x0000000e10107981 */ /* 0x000ee2000c1e1900 */
[----:B------:R-:W-:Y:S01]  /*5c10*/  FMUL.FTZ R18, R18, UR13 ;  /* 0x0000000d12127c20 */ /* 0x000fe20008410000 */
[----:B------:R-:W-:Y:S01]  /*5c20*/  FMUL.FTZ R20, R20, UR13 ;  /* 0x0000000d14147c20 */ /* 0x000fe20008410000 */
[----:B------:R-:W-:Y:S01]  /*5c30*/  FMUL.FTZ R19, R21, UR13 ;  /* 0x0000000d15137c20 */ /* 0x000fe20008410000 */
[----:B------:R-:W-:-:S03]  /*5c40*/  FMUL.FTZ R21, R13, UR13 ;  /* 0x0000000d0d157c20 */ /* 0x000fc60008410000 */
[----:B------:R-:W1:Y:S08]  /*5c50*/  F2F.BF16.F32 R18, R18 ;  /* 0x0000001200127304 */ /* 0x000e700000202000 */
[----:B------:R-:W0:Y:S08]  /*5c60*/  F2F.BF16.F32 R20, R20 ;  /* 0x0000001400147304 */ /* 0x000e300000202000 */
[----:B------:R-:W4:Y:S01]  /*5c70*/  F2F.BF16.F32 R19, R19 ;  /* 0x0000001300137304 */ /* 0x000f220000202000 */
[----:B-1----:R-:W-:-:S07]  /*5c80*/  IMAD.U32 R8, R18, 0x10000, RZ ;  /* 0x0001000012087824 */ /* 0x002fce00078e00ff */
[----:B------:R-:W1:Y:S01]  /*5c90*/  F2F.BF16.F32 R21, R21 ;  /* 0x0000001500157304 */ /* 0x000e620000202000 */
[----:B0-----:R-:W-:Y:S01]  /*5ca0*/  SHF.L.U32 R10, R20, 0x10, RZ ;  /* 0x00000010140a7819 */ /* 0x001fe200000006ff */
[----:B----4-:R-:W-:Y:S02]  /*5cb0*/  IMAD.U32 R19, R19, 0x10000, RZ ;  /* 0x0001000013137824 */ /* 0x010fe400078e00ff */
[----:B-1----:R-:W-:Y:S01]  /*5cc0*/  IMAD.U32 R21, R21, 0x10000, RZ ;  /* 0x0001000015157824 */ /* 0x002fe200078e00ff */
[----:B------:R-:W-:Y:S01]  /*5cd0*/  BSSY B0, `(.L_x_994) ;  /* 0x0000035000007945 */ /* 0x000fe20003800000 */
[C---:B--2---:R-:W-:Y:S01]  /*5ce0*/  IMAD.U32 R13, R14.reuse, 0x10000, RZ ;  /* 0x000100000e0d7824 */ /* 0x044fe200078e00ff */
[----:B------:R-:W-:Y:S01]  /*5cf0*/  PRMT R14, R14, 0x7632, R14 ;  /* 0x000076320e0e7816 */ /* 0x000fe2000000000e */
[C---:B------:R-:W-:Y:S01]  /*5d00*/  IMAD.U32 R11, R15.reuse, 0x10000, RZ ;  /* 0x000100000f0b7824 */ /* 0x040fe200078e00ff */
[----:B------:R-:W-:Y:S01]  /*5d10*/  PRMT R15, R15, 0x7632, R15 ;  /* 0x000076320f0f7816 */ /* 0x000fe2000000000f */
[----:B------:R-:W-:-:S02]  /*5d20*/  FMUL.FTZ R8, R8, R13 ;  /* 0x0000000d08087220 */ /* 0x000fc40000410000 */
[----:B------:R-:W-:Y:S01]  /*5d30*/  FMUL.FTZ R11, R10, R11 ;  /* 0x0000000b0a0b7220 */ /* 0x000fe20000410000 */
[----:B------:R-:W-:Y:S02]  /*5d40*/  IMAD.U32 R14, R14, 0x10000, RZ ;  /* 0x000100000e0e7824 */ /* 0x000fe400078e00ff */
[----:B------:R-:W-:Y:S01]  /*5d50*/  IMAD.U32 R10, R15, 0x10000, RZ ;  /* 0x000100000f0a7824 */ /* 0x000fe200078e00ff */
[----:B------:R-:W0:Y:S01]  /*5d60*/  F2F.BF16.F32 R8, R8 ;  /* 0x0000000800087304 */ /* 0x000e220000202000 */
[----:B------:R-:W-:Y:S02]  /*5d70*/  FMUL.FTZ R14, R19, R14 ;  /* 0x0000000e130e7220 */ /* 0x000fe40000410000 */
[----:B------:R-:W-:-:S05]  /*5d80*/  FMUL.FTZ R21, R21, R10 ;  /* 0x0000000a15157220 */ /* 0x000fca0000410000 */
[----:B---3--:R-:W-:Y:S08]  /*5d90*/  MUFU.RCP R16, R16 ;  /* 0x0000001000107308 */ /* 0x008ff00000001000 */
[----:B------:R-:W1:Y:S01]  /*5da0*/  F2F.BF16.F32 R11, R11 ;  /* 0x0000000b000b7304 */ /* 0x000e620000202000 */
[----:B0-----:R-:W-:-:S07]  /*5db0*/  IMAD.U32 R8, R8, 0x10000, RZ ;  /* 0x0001000008087824 */ /* 0x001fce00078e00ff */
[----:B------:R-:W0:Y:S08]  /*5dc0*/  F2F.BF16.F32 R14, R14 ;  /* 0x0000000e000e7304 */ /* 0x000e300000202000 */
[----:B------:R-:W2:Y:S01]  /*5dd0*/  F2F.BF16.F32 R21, R21 ;  /* 0x0000001500157304 */ /* 0x000ea20000202000 */
[----:B-1----:R-:W-:Y:S01]  /*5de0*/  SHF.L.U32 R13, R11, 0x10, RZ ;  /* 0x000000100b0d7819 */ /* 0x002fe200000006ff */
[----:B------:R-:W-:-:S04]  /*5df0*/  FMUL.FTZ R8, R8, R16 ;  /* 0x0000001008087220 */ /* 0x000fc80000410000 */
[----:B------:R-:W-:Y:S01]  /*5e00*/  FMUL.FTZ R13, R13, R16 ;  /* 0x000000100d0d7220 */ /* 0x000fe20000410000 */
[----:B0-----:R-:W-:Y:S01]  /*5e10*/  IMAD.U32 R10, R14, 0x10000, RZ ;  /* 0x000100000e0a7824 */ /* 0x001fe200078e00ff */
[----:B------:R-:W-:-:S03]  /*5e20*/  FMNMX.FTZ R8, R8, 448, PT ;  /* 0x43e0000008087809 */ /* 0x000fc60003810000 */
[----:B------:R-:W-:Y:S01]  /*5e30*/  FMUL.FTZ R10, R10, R16 ;  /* 0x000000100a0a7220 */ /* 0x000fe20000410000 */
[----:B--2---:R-:W-:Y:S01]  /*5e40*/  IMAD.U32 R15, R21, 0x10000, RZ ;  /* 0x00010000150f7824 */ /* 0x004fe200078e00ff */
[----:B------:R-:W-:-:S03]  /*5e50*/  FMNMX.FTZ R13, R13, 448, PT ;  /* 0x43e000000d0d7809 */ /* 0x000fc60003810000 */
[----:B------:R-:W-:Y:S01]  /*5e60*/  FMUL.FTZ R15, R15, R16 ;  /* 0x000000100f0f7220 */ /* 0x000fe20000410000 */
[----:B------:R-:W-:Y:S02]  /*5e70*/  FMNMX.FTZ R16, R8, -448, !PT ;  /* 0xc3e0000008107809 */ /* 0x000fe40007810000 */
[----:B------:R-:W-:Y:S02]  /*5e80*/  FMNMX.FTZ R19, R13, -448, !PT ;  /* 0xc3e000000d137809 */ /* 0x000fe40007810000 */
[----:B------:R-:W-:-:S04]  /*5e90*/  LOP3.LUT R13, R16, 0x7fffffff, RZ, 0xc0, !PT ;  /* 0x7fffffff100d7812 */ /* 0x000fc800078ec0ff */
        /* <DEDUP_REMOVED lines=24> */
.L_x_995:
[----:B------:R-:W-:Y:S05]  /*6020*/  BSYNC B0 ;  /* 0x0000000000007941 */ /* 0x000fea0003800000 */
.L_x_994:
        /* <DEDUP_REMOVED lines=12> */
.L_x_997:
[----:B------:R-:W-:Y:S05]  /*60f0*/  BSYNC B0 ;  /* 0x0000000000007941 */ /* 0x000fea0003800000 */
.L_x_996:
        /* <DEDUP_REMOVED lines=12> */
.L_x_999:
[----:B------:R-:W-:Y:S05]  /*61c0*/  BSYNC B0 ;  /* 0x0000000000007941 */ /* 0x000fea0003800000 */
.L_x_998:
[----:B------:R-:W-:Y:S01]  /*61d0*/  BSSY B0, `(.L_x_1000) ;  /* 0x000000b000007945 */ /* 0x000fe20003800000 */
[----:B------:R-:W-:Y:S01]  /*61e0*/  LOP3.LUT R16, R10, R13, RZ, 0xfc, !PT ;  /* 0x0000000d0a107212 */ /* 0x000fe200078efcff */
[----:B------:R-:W-:Y:S02]  /*61f0*/  IMAD.MOV.U32 R11, RZ, RZ, 0x7f ;  /* 0x0000007fff0b7424 */ /* 0x000fe400078e00ff */
[----:B------:R-:W-:Y:S05]  /*6200*/  @P1 BRA `(.L_x_1001) ;  /* 0x00000000001c1947 */ /* 0x000fea0003800000 */
[----:B------:R-:W-:-:S13]  /*6210*/  ISETP.GE.U32.AND P0, PT, R21, 0x3c800000, PT ;  /* 0x3c8000001500780c */ /* 0x000fda0003f06070 */
[----:B------:R-:W-:-:S04]  /*6220*/  @P0 SHF.R.U32.HI R10, RZ, 0x14, R8 ;  /* 0x00000014ff0a0819 */ /* 0x000fc80000011608 */
[----:B------:R-:W-:Y:S01]  /*6230*/  @P0 LOP3.LUT R11, R10, 0x1, RZ, 0xc0, !PT ;  /* 0x000000010a0b0812 */ /* 0x000fe200078ec0ff */
[----:B------:R-:W-:-:S03]  /*6240*/  @!P0 FADD.FTZ R10, R21, 16384 ;  /* 0x46800000150a8421 */ /* 0x000fc60000010000 */
[----:B------:R-:W-:-:S04]  /*6250*/  @P0 IADD3 R11, R8, 0x407ffff, R11 ;  /* 0x0407ffff080b0810 */ /* 0x000fc80007ffe00b */
[----:B------:R-:W-:Y:S01]  /*6260*/  @P0 SHF.R.U32.HI R11, RZ, 0x14, R11 ;  /* 0x00000014ff0b0819 */ /* 0x000fe2000001160b */
[----:B------:R-:W-:-:S07]  /*6270*/  @!P0 VIADD R11, R10, 0xb9800000 ;  /* 0xb98000000a0b8836 */ /* 0x000fce0000000000 */
.L_x_1001:
[----:B------:R-:W-:Y:S05]  /*6280*/  BSYNC B0 ;  /* 0x0000000000007941 */ /* 0x000fea0003800000 */
.L_x_1000:
        /* <DEDUP_REMOVED lines=10> */
[----:B------:R-:W-:-:S13]  /*6330*/  ISETP.GE.U32.AND P0, PT, R8, UR12, PT ;  /* 0x0000000c08007c0c */ /* 0x000fda000bf06070 */
[----:B0-----:R-:W-:Y:S05]  /*6340*/  @!P0 BRA `(.L_x_1002) ;  /* 0xffffffd800a08947 */ /* 0x001fea000383ffff */
[----:B------:R-:W-:Y:S05]  /*6350*/  EXIT ;  /* 0x000000000000794d */ /* 0x000fea0003800000 */
        .weak           $__internal_7_$__cuda_sm20_div_s64
        .type           $__internal_7_$__cuda_sm20_div_s64,@function
        .size           $__internal_7_$__cuda_sm20_div_s64,(.L_x_3304 - $__internal_7_$__cuda_sm20_div_s64)
$__internal_7_$__cuda_sm20_div_s64:
        /* <DEDUP_REMOVED lines=20> */
[----:B------:R-:W-:-:S05]  /*64a0*/  IMAD.HI.U32 R18, P1, R13, R21, R18 ;  /* 0x000000150d127227 */ /* 0x000fca0007820012 */
[----:B------:R-:W-:Y:S01]  /*64b0*/  IADD3 R19, P2, R31, R18, RZ ;  /* 0x000000121f137210 */ /* 0x000fe20007f5e0ff */
[----:B------:R-:W-:-:S04]  /*64c0*/  IMAD.X R18, R23, 0x1, R13, P0 ;  /* 0x0000000117127824 */ /* 0x000fc800000e060d */
[----:B------:R-:W-:Y:S01]  /*64d0*/  IMAD.WIDE.U32 R12, R19, R10, RZ ;  /* 0x0000000a130c7225 */ /* 0x000fe200078e00ff */
[----:B------:R-:W-:-:S03]  /*64e0*/  IADD3.X R21, RZ, RZ, R18, P2, P1 ;  /* 0x000000ffff157210 */ /* 0x000fc600017e2412 */
        /* <DEDUP_REMOVED lines=15> */
[-C--:B------:R-:W-:Y:S02]  /*65e0*/  SEL R18, R13, R16.reuse, !P3 ;  /* 0x000000100d127207 */ /* 0x080fe40005800000 */
[----:B------:R-:W-:Y:S01]  /*65f0*/  IADD3.X R21, RZ, RZ, R21, P2, P1 ;  /* 0x000000ffff157210 */ /* 0x000fe200017e2415 */
[----:B------:R-:W-:Y:S01]  /*6600*/  IMAD.MOV.U32 R13, RZ, RZ, RZ ;  /* 0x000000ffff0d7224 */ /* 0x000fe200078e00ff */
        /* <DEDUP_REMOVED lines=39> */
[----:B------:R-:W-:Y:S06]  /*6880*/  RET.REL.NODEC R14 `(_ZN4vllm31rms_norm_per_block_quant_kernelIN3c108BFloat16ENS1_13Float8_e4m3fnELb1ELb0ELi64EEEvPT0_PfPKT_S9_PKffiiPS7_l) ;  /* 0xffffff940edc7950 */ /* 0x000fec0003c3ffff */
.L_x_1003:
        /* <DEDUP_REMOVED lines=15> */
.L_x_3304:


//--------------------- .text._ZN4vllm31rms_norm_per_block_quant_kernelIN3c108BFloat16EaLb1ELb1ELi64EEEvPT0_PfPKT_S8_PKffiiPS6_l --------------------------
	.section	.text._ZN4vllm31rms_norm_per_block_quant_kernelIN3c108BFloat16EaLb1ELb1ELi64EEEvPT0_PfPKT_S8_PKffiiPS6_l,"ax",@progbits
	.align	128
        .global         _ZN4vllm31rms_norm_per_block_quant_kernelIN3c108BFloat16EaLb1ELb1ELi64EEEvPT0_PfPKT_S8_PKffiiPS6_l
        .type           _ZN4vllm31rms_norm_per_block_quant_kernelIN3c108BFloat16EaLb1ELb1ELi64EEEvPT0_PfPKT_S8_PKffiiPS6_l,@function
        .size           _ZN4vllm31rms_norm_per_block_quant_kernelIN3c108BFloat16EaLb1ELb1ELi64EEEvPT0_PfPKT_S8_PKffiiPS6_l,(.L_x_3306 - _ZN4vllm31rms_norm_per_block_quant_kernelIN3c108BFloat16EaLb1ELb1ELi64EEEvPT0_PfPKT_S8_PKffiiPS6_l)
        .other          _ZN4vllm31rms_norm_per_block_quant_kernelIN3c108BFloat16EaLb1ELb1ELi64EEEvPT0_PfPKT_S8_PKffiiPS6_l,@"STO_CUDA_ENTRY STV_DEFAULT"
_ZN4vllm31rms_norm_per_block_quant_kernelIN3c108BFloat16EaLb1ELb1ELi64EEEvPT0_PfPKT_S8_PKffiiPS6_l:
.text._ZN4vllm31rms_norm_per_block_quant_kernelIN3c108BFloat16EaLb1ELb1ELi64EEEvPT0_PfPKT_S8_PKffiiPS6_l:
        /* <DEDUP_REMOVED lines=27> */
.L_x_1006:
        /* <DEDUP_REMOVED lines=116> */
.L_x_1005:
[----:B------:R-:W-:Y:S05]  /*08f0*/  BSYNC B0 ;  /* 0x0000000000007941 */ /* 0x000fea0003800000 */
.L_x_1004:
        /* <DEDUP_REMOVED lines=109> */
.L_x_1008:
        /* <DEDUP_REMOVED lines=23> */
.L_x_1011:
[----:B------:R-:W-:Y:S05]  /*1140*/  BSYNC B1 ;  /* 0x0000000000017941 */ /* 0x000fea0003800000 */
.L_x_1010:
        /* <DEDUP_REMOVED lines=45> */
.L_x_1009:
[----:B------:R-:W-:Y:S05]  /*1420*/  BSYNC B0 ;  /* 0x0000000000007941 */ /* 0x000fea0003800000 */
.L_x_1007:
        /* <DEDUP_REMOVED lines=11> */
.L_x_1013:
[----:B------:R-:W-:Y:S05]  /*14e0*/  BSYNC B0 ;  /* 0x0000000000007941 */ /* 0x000fea0003800000 */
.L_x_1012:
        /* <DEDUP_REMOVED lines=18> */
[----:B------:R-:W-:Y:S05]  /*1610*/  CALL.REL.NOINC `($__internal_8_$__cuda_sm20_div_s64) ;  /* 0x0000004000407944 */ /* 0x000fea0003c00000 */
[----:B------:R-:W-:Y:S01]  /*1620*/  MOV R4, R16 ;  /* 0x0000001000047202 */ /* 0x000fe20000000f00 */
[----:B------:R-:W-:Y:S01]  /*1630*/  IMAD.MOV.U32 R5, RZ, RZ, R17 ;  /* 0x000000ffff057224 */ /* 0x000fe200078e0011 */
[----:B------:R-:W-:Y:S06]  /*1640*/  BRA `(.L_x_1015) ;  /* 0x00000000004c7947 */ /* 0x000fec0003800000 */
.L_x_1014:
        /* <DEDUP_REMOVED lines=19> */
.L_x_1015:
        /* <DEDUP_REMOVED lines=9> */
[----:B------:R-:W-:Y:S05]  /*1810*/  CALL.REL.NOINC `($__internal_8_$__cuda_sm20_div_s64) ;  /* 0x0000003c00c07944 */ /* 0x000fea0003c00000 */
        /* <DEDUP_REMOVED lines=11> */
.L_x_1017:
[----:B------:R-:W1:Y:S01]  /*18d0*/  I2F.U32.RP R0, R4 ;  /* 0x0000000400007306 */ /* 0x000e620000209000 */
[----:B------:R-:W-:Y:S01]  /*18e0*/  ISETP.NE.U32.AND P2, PT, R4, RZ, PT ;  /* 0x000000ff0400720c */ /* 0x000fe20003f45070 */
[----:B------:R-:W-:-:S06]  /*18f0*/  IMAD.MOV.U32 R7, RZ, RZ, RZ ;  /* 0x000000ffff077224 */ /* 0x000fcc00078e00ff */
[----:B-1----:R-:W1:Y:S02]  /*1900*/  MUFU.RCP R0, R0 ;  /* 0x0000000000007308 */ /* 0x002e640000001000 */
[----:B-1----:R-:W-:-:S06]  /*1910*/  VIADD R10, R0, 0xffffffe ;  /* 0x0ffffffe000a7836 */ /* 0x002fcc0000000000 */
        /* <DEDUP_REMOVED lines=18> */
.L_x_1018:
[----:B------:R-:W-:Y:S05]  /*1a40*/  BSYNC B0 ;  /* 0x0000000000007941 */ /* 0x000fea0003800000 */
.L_x_1016:
        /* <DEDUP_REMOVED lines=9> */
[----:B------:R-:W-:Y:S01]  /*1ae0*/  ULDC.64 UR10, c[0x0][0x228] ;  /* 0x00008a00000a7ab9 */ /* 0x000fe20000000a00 */
[----:B------:R-:W-:Y:S01]  /*1af0*/  IADD3.X R29, R7, R10, RZ, P1, !PT ;  /* 0x0000000a071d7210 */ /* 0x000fe20000ffe4ff */
[----:B------:R-:W-:Y:S01]  /*1b00*/  IMAD.MOV.U32 R12, RZ, RZ, RZ ;  /* 0x000000ffff0c7224 */ /* 0x000fe200078e00ff */
        /* <DEDUP_REMOVED lines=8> */
.L_x_1021:
        /* <DEDUP_REMOVED lines=258> */
.L_x_1020:
[----:B------:R-:W-:Y:S05]  /*2bb0*/  BSYNC B0 ;  /* 0x0000000000007941 */ /* 0x000fea0003800000 */
.L_x_1019:
        /* <DEDUP_REMOVED lines=16> */
[----:B0-----:R-:W-:Y:S05]  /*2cc0*/  CALL.REL.NOINC `($__internal_8_$__cuda_sm20_div_s64) ;  /* 0x0000002800947944 */ /* 0x001fea0003c00000 */
[----:B------:R-:W-:Y:S05]  /*2cd0*/  BRA `(.L_x_1023) ;  /* 0x00000000004c7947 */ /* 0x000fea0003800000 */
.L_x_1022:
[----:B------:R-:W1:Y:S01]  /*2ce0*/  I2F.U32.RP R8, R25 ;  /* 0x0000001900087306 */ /* 0x000e620000209000 */
[----:B------:R-:W-:Y:S01]  /*2cf0*/  IMAD.MOV R13, RZ, RZ, -R25 ;  /* 0x000000ffff0d7224 */ /* 0x000fe200078e0a19 */
[----:B------:R-:W-:-:S06]  /*2d00*/  ISETP.NE.U32.AND P2, PT, R25, RZ, PT ;  /* 0x000000ff1900720c */ /* 0x000fcc0003f45070 */
[----:B-1----:R-:W1:Y:S02]  /*2d10*/  MUFU.RCP R8, R8 ;  /* 0x0000000800087308 */ /* 0x002e640000001000 */
[----:B-1----:R-:W-:-:S06]  /*2d20*/  IADD3 R10, R8, 0xffffffe, RZ ;  /* 0x0ffffffe080a7810 */ /* 0x002fcc0007ffe0ff */
[----:B0-----:R0:W1:Y:S02]  /*2d30*/  F2I.FTZ.U32.TRUNC.NTZ R11, R10 ;  /* 0x0000000a000b7305 */ /* 0x001064000021f000 */
        /* <DEDUP_REMOVED lines=13> */
.L_x_1023:
        /* <DEDUP_REMOVED lines=8> */
[----:B------:R-:W-:Y:S01]  /*2e90*/  ULDC UR5, c[0x0][0x23c] ;  /* 0x00008f0000057ab9 */ /* 0x000fe20000000800 */
[--C-:B------:R-:W-:Y:S01]  /*2ea0*/  IMAD.X R8, RZ, RZ, ~R5.reuse, P0 ;  /* 0x000000ffff087224 */ /* 0x100fe200000e0e05 */
[----:B------:R-:W-:Y:S01]  /*2eb0*/  HFMA2.MMA R26, -RZ, RZ, 0, 0 ;  /* 0x00000000ff1a7435 */ /* 0x000fe200000001ff */
[----:B------:R-:W-:Y:S01]  /*2ec0*/  IMAD.WIDE.U32 R10, R27, R10, UR12 ;  /* 0x0000000c1b0a7e25 */ /* 0x000fe2000f8e000a */
[----:B------:R-:W-:Y:S02]  /*2ed0*/  LOP3.LUT R30, RZ, UR18, RZ, 0x33, !PT ;  /* 0x00000012ff1e7c12 */ /* 0x000fe4000f8e33ff */
[----:B------:R-:W-:Y:S01]  /*2ee0*/  LOP3.LUT R31, RZ, UR5, RZ, 0x33, !PT ;  /* 0x00000005ff1f7c12 */ /* 0x000fe2000f8e33ff */
[----:B------:R-:W-:Y:S01]  /*2ef0*/  IMAD R15, R8, R27, RZ ;  /* 0x0000001b080f7224 */ /* 0x000fe200078e02ff */
[----:B------:R-:W-:Y:S01]  /*2f00*/  IADD3 R14, P0, -R29, R10, RZ ;  /* 0x0000000a1d0e7210 */ /* 0x000fe20007f1e1ff */
[----:B------:R-:W-:-:S03]  /*2f10*/  IMAD.WIDE.U32 R12, R27, R4, R4 ;  /* 0x000000041b0c7225 */ /* 0x000fc600078e0004 */
        /* <DEDUP_REMOVED lines=11> */
.L_x_1033:
[----:B------:R-:W-:Y:S01]  /*2fd0*/  IADD3 R23, P0, RZ, -R10, RZ ;  /* 0x8000000aff177210 */ /* 0x000fe20007f1e0ff */
[----:B------:R-:W-:Y:S05]  /*2fe0*/  YIELD ;  /* 0x0000000000007946 */ /* 0x000fea0003800000 */
[----:B------:R-:W-:Y:S01]  /*2ff0*/  IADD3.X R37, RZ, ~R24, RZ, P0, !PT ;  /* 0x80000018ff257210 */ /* 0x000fe200007fe4ff */
[-C--:B012---:R-:W-:Y:S01]  /*3000*/  IMAD R18, R28, R23.reuse, RZ ;  /* 0x000000171c127224 */ /* 0x087fe200078e02ff */
[----:B------:R-:W-:Y:S01]  /*3010*/  SHF.R.S32.HI R22, RZ, 0x1f, R26 ;  /* 0x0000001fff167819 */ /* 0x000fe2000001141a */
[C---:B---3--:R-:W-:Y:S01]  /*3020*/  IMAD.WIDE.U32 R20, R33.reuse, R23, R12 ;  /* 0x0000001721147225 */ /* 0x048fe200078e000c */
[----:B------:R-:W-:Y:S01]  /*3030*/  MOV R19, RZ ;  /* 0x000000ff00137202 */ /* 0x000fe20000000f00 */
[----:B------:R-:W-:Y:S02]  /*3040*/  BSSY B1, `(.L_x_1026) ;  /* 0x000009a000017945 */ /* 0x000fe40003800000 */
[----:B------:R-:W-:Y:S01]  /*3050*/  IMAD R37, R33, R37, R18 ;  /* 0x0000002521257224 */ /* 0x000fe200078e0212 */
[----:B------:R-:W-:Y:S01]  /*3060*/  ISETP.GT.U32.AND P0, PT, R20, R31, PT ;  /* 0x0000001f1400720c */ /* 0x000fe20003f04070 */
[----:B------:R-:W-:-:S02]  /*3070*/  IMAD.MOV.U32 R18, RZ, RZ, R27 ;  /* 0x000000ffff127224 */ /* 0x000fc400078e001b */
[----:B------:R-:W-:Y:S02]  /*3080*/  IMAD.IADD R21, R37, 0x1, R21 ;  /* 0x0000000125157824 */ /* 0x000fe400078e0215 */
[----:B------:R-:W-:-:S03]  /*3090*/  IMAD.WIDE.U32 R18, R25, R26, R18 ;  /* 0x0000001a19127225 */ /* 0x000fc600078e0012 */
[----:B------:R-:W-:Y:S01]  /*30a0*/  ISETP.GT.AND.EX P0, PT, R21, R30, PT, P0 ;  /* 0x0000001e1500720c */ /* 0x000fe20003f04300 */
[----:B------:R-:W-:Y:S01]  /*30b0*/  IMAD R39, R22, R25, RZ ;  /* 0x0000001916277224 */ /* 0x000fe200078e02ff */
[----:B------:R-:W-:Y:S01]  /*30c0*/  ISETP.GE.U32.AND P1, PT, R18, R6, PT ;  /* 0x000000061200720c */ /* 0x000fe20003f26070 */
[----:B------:R-:W-:Y:S01]  /*30d0*/  IMAD.WIDE.U32 R22, R33, R23, R14 ;  /* 0x0000001721167225 */ /* 0x000fe200078e000e */
[----:B------:R-:W-:Y:S02]  /*30e0*/  SEL R35, R20, R31, P0 ;  /* 0x0000001f14237207 */ /* 0x000fe40000000000 */
[----:B------:R-:W-:Y:S01]  /*30f0*/  SHF.R.S32.HI R20, RZ, 0x1f, R6 ;  /* 0x0000001fff147819 */ /* 0x000fe20000011406 */
[----:B------:R-:W-:Y:S01]  /*3100*/  IMAD.IADD R39, R19, 0x1, R39 ;  /* 0x0000000113277824 */ /* 0x000fe200078e0227 */
[----:B------:R-:W-:Y:S02]  /*3110*/  SEL R21, R21, R30, P0 ;  /* 0x0000001e15157207 */ /* 0x000fe40000000000 */
[----:B------:R-:W-:-:S02]  /*3120*/  IADD3 R35, P2, -R35, R22, RZ ;  /* 0x0000001623237210 */ /* 0x000fc40007f5e1ff */
[----:B------:R-:W-:Y:S02]  /*3130*/  ISETP.GE.AND.EX P0, PT, R39, R20, PT, P1 ;  /* 0x000000142700720c */ /* 0x000fe40003f06310 */
[----:B------:R-:W-:-:S11]  /*3140*/  IADD3.X R36, ~R21, R23, R37, P2, !PT ;  /* 0x0000001715247210 */ /* 0x000fd600017fe525 */
        /* <DEDUP_REMOVED lines=8> */
[----:B------:R-:W-:-:S04]  /*31d0*/  ISETP.LT.U32.AND P0, PT, R23, UR5, PT ;  /* 0x0000000517007c0c */ /* 0x000fc8000bf01070 */
[----:B------:R-:W-:Y:S02]  /*31e0*/  IADD3.X R22, R5, R19, RZ, P1, !PT ;  /* 0x0000001305167210 */ /* 0x000fe40000ffe4ff */
[----:B------:R-:W-:Y:S02]  /*31f0*/  IADD3 R32, P1, R29, R20, RZ ;  /* 0x000000141d207210 */ /* 0x000fe40007f3e0ff */
[----:B------:R-:W-:Y:S02]  /*3200*/  ISETP.LT.AND.EX P0, PT, R22, UR18, PT, P0 ;  /* 0x0000001216007c0c */ /* 0x000fe4000bf01300 */
[----:B------:R-:W-:Y:S01]  /*3210*/  IADD3 R34, P2, R32, 0x20, RZ ;  /* 0x0000002020227810 */ /* 0x000fe20007f5e0ff */
[----:B------:R-:W-:Y:S01]  /*3220*/  IMAD.X R38, RZ, RZ, R19, P1 ;  /* 0x000000ffff267224 */ /* 0x000fe200008e0613 */
[----:B------:R-:W-:Y:S02]  /*3230*/  SEL R23, R23, UR5, P0 ;  /* 0x0000000517177c07 */ /* 0x000fe40008000000 */
[----:B------:R-:W-:Y:S01]  /*3240*/  SEL R22, R22, UR18, P0 ;  /* 0x0000001216167c07 */ /* 0x000fe20008000000 */
[----:B------:R-:W-:Y:S01]  /*3250*/  IMAD.X R39, RZ, RZ, R38, P2 ;  /* 0x000000ffff277224 */ /* 0x000fe200010e0626 */
        /* <DEDUP_REMOVED lines=8> */
[----:B------:R-:W-:Y:S01]  /*32e0*/  IADD3 R37, R37, 0x1, RZ ;  /* 0x0000000125257810 */ /* 0x000fe20007ffe0ff */
[----:B------:R-:W-:Y:S01]  /*32f0*/  IMAD.MOV.U32 R40, RZ, RZ, R32 ;  /* 0x000000ffff287224 */ /* 0x000fe200078e0020 */
[----:B------:R-:W-:Y:S02]  /*3300*/  ISETP.GE.U32.AND.EX P0, PT, R36, RZ, PT, P0 ;  /* 0x000000ff2400720c */ /* 0x000fe40003f06100 */
        /* <DEDUP_REMOVED lines=16> */
[----:B------:R-:W0:Y:S01]  /*3410*/  LDS R34, [R18+0x100] ;  /* 0x0001000012227984 */ /* 0x000e220000000800 */
[----:B------:R-:W-:Y:S01]  /*3420*/  IADD3 R41, P2, R32, 0x60, RZ ;  /* 0x0000006020297810 */ /* 0x000fe20007f5e0ff */
[----:B------:R-:W-:Y:S01]  /*3430*/  IMAD.MOV.U32 R40, RZ, RZ, R36 ;  /* 0x000000ffff287224 */ /* 0x000fe200078e0024 */
[----:B------:R-:W-:-:S13]  /*3440*/  ISETP.NE.AND.EX P1, PT, RZ, RZ, PT, P1 ;  /* 0x000000ffff00720c */ /* 0x000fda0003f25310 */
[----:B------:R-:W1:Y:S01]  /*3450*/  @P1 LDS R35, [R18+0x180] ;  /* 0x0001800012231984 */ /* 0x000e620000000800 */
[-C--:B------:R-:W-:Y:S02]  /*3460*/  @P1 MOV R40, R41.reuse ;  /* 0x0000002900281202 */ /* 0x080fe40000000f00 */
[----:B0-----:R-:W-:Y:S02]  /*3470*/  FMNMX.FTZ R39, R39, R34, !PT ;  /* 0x0000002227277209 */ /* 0x001fe40007810000 */
[----:B------:R-:W-:Y:S02]  /*3480*/  MOV R34, R41 ;  /* 0x0000002900227202 */ /* 0x000fe40000000f00 */
[----:B------:R-:W-:Y:S01]  /*3490*/  @P1 IADD3 R34, P3, R32, 0x80, RZ ;  /* 0x0000008020221810 */ /* 0x000fe20007f7e0ff */
[----:B------:R2:W-:Y:S01]  /*34a0*/  STS [R18], R39 ;  /* 0x0000002712007388 */ /* 0x0005e20000000800 */
[----:B-1----:R-:W-:Y:S01]  /*34b0*/  @P1 FMNMX.FTZ R37, R39, R35, !PT ;  /* 0x0000002327251209 */ /* 0x002fe20007810000 */
[----:B------:R-:W-:-:S02]  /*34c0*/  IMAD.X R35, RZ, RZ, R38, P2 ;  /* 0x000000ffff237224 */ /* 0x000fc400010e0626 */
[----:B------:R-:W-:Y:S02]  /*34d0*/  @P1 IMAD.X R35, RZ, RZ, R38, P3 ;  /* 0x000000ffff231224 */ /* 0x000fe400018e0626 */
[----:B------:R2:W-:Y:S06]  /*34e0*/  @P1 STS [R18], R37 ;  /* 0x0000002512001388 */ /* 0x0005ec0000000800 */
.L_x_1031:
[----:B------:R-:W-:Y:S05]  /*34f0*/  BSYNC B3 ;  /* 0x0000000000037941 */ /* 0x000fea0003800000 */
.L_x_1030:
[----:B------:R-:W-:Y:S05]  /*3500*/  @!P0 BRA `(.L_x_1029) ;  /* 0x00000000005c8947 */ /* 0x000fea0003800000 */
[----:B--2---:R1:W2:Y:S01]  /*3510*/  LDS R37, [R18] ;  /* 0x0000000012257984 */ /* 0x0042a20000000800 */
[----:B------:R-:W-:-:S05]  /*3520*/  LEA R32, R34, UR10, 0x2 ;  /* 0x0000000a22207c11 */ /* 0x000fca000f8e10ff */
[----:B------:R-:W-:-:S07]  /*3530*/  VIADD R32, R32, 0x180 ;  /* 0x0000018020207836 */ /* 0x000fce0000000000 */
.L_x_1032:
[----:B------:R-:W-:Y:S02]  /*3540*/  LEA R36, R40, UR10, 0x2 ;  /* 0x0000000a28247c11 */ /* 0x000fe4000f8e10ff */
[C---:B------:R-:W-:Y:S02]  /*3550*/  IADD3 R40, R34.reuse, 0x60, RZ ;  /* 0x0000006022287810 */ /* 0x040fe40007ffe0ff */
[----:B------:R-:W-:Y:S02]  /*3560*/  IADD3 R34, P0, R34, 0x80, RZ ;  /* 0x0000008022227810 */ /* 0x000fe40007f1e0ff */
[----:B------:R-:W0:Y:S03]  /*3570*/  LDS R36, [R36+0x80] ;  /* 0x0000800024247984 */ /* 0x000e260000000800 */
[----:B------:R-:W-:Y:S01]  /*3580*/  IMAD.X R35, RZ, RZ, R35, P0 ;  /* 0x000000ffff237224 */ /* 0x000fe200000e0623 */
[----:B------:R-:W-:-:S04]  /*3590*/  ISETP.GE.U32.AND P0, PT, R34, R23, PT ;  /* 0x000000172200720c */ /* 0x000fc80003f06070 */
[----:B------:R-:W-:Y:S02]  /*35a0*/  ISETP.GE.AND.EX P0, PT, R35, R22, PT, P0 ;  /* 0x000000162300720c */ /* 0x000fe40003f06300 */
[----:B0-2---:R-:W-:-:S05]  /*35b0*/  FMNMX.FTZ R39, R36, R37, !PT ;  /* 0x0000002524277209 */ /* 0x005fca0007810000 */
[----:B------:R-:W-:Y:S04]  /*35c0*/  STS [R18], R39 ;  /* 0x0000002712007388 */ /* 0x000fe80000000800 */
[----:B------:R-:W0:Y:S02]  /*35d0*/  LDS R38, [R32+-0x100] ;  /* 0xffff000020267984 */ /* 0x000e240000000800 */
[----:B0-----:R-:W-:-:S05]  /*35e0*/  FMNMX.FTZ R41, R39, R38, !PT ;  /* 0x0000002627297209 */ /* 0x001fca0007810000 */
[----:B------:R-:W-:Y:S04]  /*35f0*/  STS [R18], R41 ;  /* 0x0000002912007388 */ /* 0x000fe80000000800 */
[----:B------:R-:W0:Y:S02]  /*3600*/  LDS R38, [R32+-0x80] ;  /* 0xffff800020267984 */ /* 0x000e240000000800 */
[----:B0-----:R-:W-:-:S05]  /*3610*/  FMNMX.FTZ R43, R41, R38, !PT ;  /* 0x00000026292b7209 */ /* 0x001fca0007810000 */
[----:B------:R-:W-:Y:S04]  /*3620*/  STS [R18], R43 ;  /* 0x0000002b12007388 */ /* 0x000fe80000000800 */
[----:B------:R0:W2:Y:S02]  /*3630*/  LDS R38, [R32] ;  /* 0x0000000020267984 */ /* 0x0000a40000000800 */
[----:B0-----:R-:W-:Y:S01]  /*3640*/  VIADD R32, R32, 0x200 ;  /* 0x0000020020207836 */ /* 0x001fe20000000000 */
[----:B--23--:R-:W-:-:S05]  /*3650*/  FMNMX.FTZ R37, R43, R38, !PT ;  /* 0x000000262b257209 */ /* 0x00cfca0007810000 */
[----:B------:R3:W-:Y:S01]  /*3660*/  STS [R18], R37 ;  /* 0x0000002512007388 */ /* 0x0007e20000000800 */
[----:B------:R-:W-:Y:S05]  /*3670*/  @!P0 BRA `(.L_x_1032) ;  /* 0xfffffffc00b08947 */ /* 0x000fea000383ffff */
.L_x_1029:
[----:B------:R-:W-:Y:S05]  /*3680*/  BSYNC B2 ;  /* 0x0000000000027941 */ /* 0x000fea0003800000 */
.L_x_1028:
[----:B------:R-:W-:-:S04]  /*3690*/  IADD3 R20, P0, R23, -R20, RZ ;  /* 0x8000001417147210 */ /* 0x000fc80007f1e0ff */
[----:B------:R-:W-:Y:S02]  /*36a0*/  IADD3.X R21, R22, ~R19, RZ, P0, !PT ;  /* 0x8000001316157210 */ /* 0x000fe400007fe4ff */
        /* <DEDUP_REMOVED lines=12> */
[----:B------:R-:W4:Y:S02]  /*3770*/  @!P0 LDS R23, [R18+0x80] ;  /* 0x0000800012178984 */ /* 0x000f240000000800 */
[----:B----4-:R-:W-:-:S05]  /*3780*/  @!P0 FMNMX.FTZ R23, R20, R23, !PT ;  /* 0x0000001714178209 */ /* 0x010fca0007810000 */
[----:B------:R-:W-:Y:S01]  /*3790*/  @!P0 STS [R18], R23 ;  /* 0x0000001712008388 */ /* 0x000fe20000000800 */
[----:B------:R-:W-:-:S03]  /*37a0*/  IADD3 R22, P0, R29, 0x8, RZ ;  /* 0x000000081d167810 */ /* 0x000fc60007f1e0ff */
[----:B------:R-:W-:Y:S02]  /*37b0*/  @!P1 LDS R20, [R18] ;  /* 0x0000000012149984 */ /* 0x000fe40000000800 */
[----:B------:R-:W-:Y:S01]  /*37c0*/  IMAD.X R32, RZ, RZ, RZ, P0 ;  /* 0x000000ffff207224 */ /* 0x000fe200000e06ff */
[----:B------:R-:W-:Y:S01]  /*37d0*/  ISETP.GE.U32.AND P0, PT, R22, R19, PT ;  /* 0x000000131600720c */ /* 0x000fe20003f06070 */
[----:B------:R-:W4:Y:S03]  /*37e0*/  @!P1 LDS R35, [R18+0x40] ;  /* 0x0000400012239984 */ /* 0x000f260000000800 */
[----:B------:R-:W-:Y:S02]  /*37f0*/  ISETP.GE.AND.EX P0, PT, R32, R21, PT, P0 ;  /* 0x000000152000720c */ /* 0x000fe40003f06300 */
[----:B----4-:R-:W-:-:S05]  /*3800*/  @!P1 FMNMX.FTZ R35, R20, R35, !PT ;  /* 0x0000002314239209 */ /* 0x010fca0007810000 */
[----:B------:R-:W-:Y:S01]  /*3810*/  @!P1 STS [R18], R35 ;  /* 0x0000002312009388 */ /* 0x000fe20000000800 */
[----:B------:R-:W-:-:S05]  /*3820*/  IADD3 R22, P1, R29, 0x4, RZ ;  /* 0x000000041d167810 */ /* 0x000fca0007f3e0ff */
[----:B------:R-:W-:Y:S01]  /*3830*/  @!P0 LDS R20, [R18] ;  /* 0x0000000012148984 */ /* 0x000fe20000000800 */
[----:B------:R-:W-:Y:S02]  /*3840*/  IADD3.X R32, RZ, RZ, RZ, P1, !PT ;  /* 0x000000ffff207210 */ /* 0x000fe40000ffe4ff */
[----:B------:R-:W-:Y:S01]  /*3850*/  ISETP.GE.U32.AND P1, PT, R22, R19, PT ;  /* 0x000000131600720c */ /* 0x000fe20003f26070 */
[----:B--23--:R-:W2:Y:S03]  /*3860*/  @!P0 LDS R37, [R18+0x20] ;  /* 0x0000200012258984 */ /* 0x00cea60000000800 */
[----:B------:R-:W-:Y:S02]  /*3870*/  ISETP.GE.AND.EX P1, PT, R32, R21, PT, P1 ;  /* 0x000000152000720c */ /* 0x000fe40003f26310 */
[----:B--2---:R-:W-:-:S05]  /*3880*/  @!P0 FMNMX.FTZ R37, R20, R37, !PT ;  /* 0x0000002514258209 */ /* 0x004fca0007810000 */
[----:B------:R-:W-:Y:S01]  /*3890*/  @!P0 STS [R18], R37 ;  /* 0x0000002512008388 */ /* 0x000fe20000000800 */
[----:B------:R-:W-:-:S05]  /*38a0*/  IADD3 R22, P0, R29, 0x2, RZ ;  /* 0x000000021d167810 */ /* 0x000fca0007f1e0ff */
[----:B------:R-:W-:Y:S01]  /*38b0*/  @!P1 LDS R20, [R18] ;  /* 0x0000000012149984 */ /* 0x000fe20000000800 */
[----:B------:R-:W-:Y:S01]  /*38c0*/  IMAD.X R32, RZ, RZ, RZ, P0 ;  /* 0x000000ffff207224 */ /* 0x000fe200000e06ff */
[----:B------:R-:W-:Y:S02]  /*38d0*/  ISETP.GE.U32.AND P0, PT, R22, R19, PT ;  /* 0x000000131600720c */ /* 0x000fe40003f06070 */
[----:B------:R-:W2:Y:S01]  /*38e0*/  @!P1 LDS R23, [R18+0x10] ;  /* 0x0000100012179984 */ /* 0x000ea20000000800 */
[----:B------:R-:W-:Y:S01]  /*38f0*/  VIADD R22, R29, 0x1 ;  /* 0x000000011d167836 */ /* 0x000fe20000000000 */
[----:B------:R-:W-:Y:S02]  /*3900*/  ISETP.GE.AND.EX P0, PT, R32, R21, PT, P0 ;  /* 0x000000152000720c */ /* 0x000fe40003f06300 */
[----:B--2---:R-:W-:-:S05]  /*3910*/  @!P1 FMNMX.FTZ R23, R20, R23, !PT ;  /* 0x0000001714179209 */ /* 0x004fca0007810000 */
[----:B------:R-:W-:Y:S01]  /*3920*/  @!P1 STS [R18], R23 ;  /* 0x0000001712009388 */ /* 0x000fe20000000800 */
[----:B------:R-:W-:-:S05]  /*3930*/  ISETP.GE.U32.AND P1, PT, R22, R19, PT ;  /* 0x000000131600720c */ /* 0x000fca0003f26070 */
[----:B------:R-:W-:Y:S01]  /*3940*/  @!P0 LDS R20, [R18] ;  /* 0x0000000012148984 */ /* 0x000fe20000000800 */
[----:B------:R-:W-:-:S03]  /*3950*/  ISETP.GE.AND.EX P1, PT, R8, R21, PT, P1 ;  /* 0x000000150800720c */ /* 0x000fc60003f26310 */
[----:B------:R-:W2:Y:S02]  /*3960*/  @!P0 LDS R35, [R18+0x8] ;  /* 0x0000080012238984 */ /* 0x000ea40000000800 */
[----:B--2---:R-:W-:-:S05]  /*3970*/  @!P0 FMNMX.FTZ R35, R20, R35, !PT ;  /* 0x0000002314238209 */ /* 0x004fca0007810000 */
[----:B------:R-:W-:Y:S04]  /*3980*/  @!P0 STS [R18], R35 ;  /* 0x0000002312008388 */ /* 0x000fe80000000800 */
[----:B------:R-:W-:Y:S04]  /*3990*/  @!P1 LDS R19, [R18] ;  /* 0x0000000012139984 */ /* 0x000fe80000000800 */
[----:B------:R-:W2:Y:S02]  /*39a0*/  @!P1 LDS R20, [R18+0x4] ;  /* 0x0000040012149984 */ /* 0x000ea40000000800 */
[----:B--2---:R-:W-:-:S05]  /*39b0*/  @!P1 FMNMX.FTZ R19, R19, R20, !PT ;  /* 0x0000001413139209 */ /* 0x004fca0007810000 */
[----:B------:R2:W-:Y:S04]  /*39c0*/  @!P1 STS [R18], R19 ;  /* 0x0000001312009388 */ /* 0x0005e80000000800 */
[----:B------:R2:W3:Y:S02]  /*39d0*/  LDS R20, [R18] ;  /* 0x0000000012147984 */ /* 0x0004e40000000800 */
.L_x_1027:
[----:B------:R-:W-:Y:S05]  /*39e0*/  BSYNC B1 ;  /* 0x0000000000017941 */ /* 0x000fea0003800000 */
.L_x_1026:
[----:B------:R-:W-:Y:S02]  /*39f0*/  IADD3 R26, R26, 0x1, RZ ;  /* 0x000000011a1a7810 */ /* 0x000fe40007ffe0ff */
[----:B------:R-:W-:Y:S02]  /*3a00*/  IADD3 R33, P1, R33, 0x1, RZ ;  /* 0x0000000121217810 */ /* 0x000fe40007f3e0ff */
[----:B------:R-:W-:-:S03]  /*3a10*/  ISETP.GT.U32.AND P0, PT, R16, R26, PT ;  /* 0x0000001a1000720c */ /* 0x000fc60003f04070 */
[----:B------:R-:W-:Y:S01]  /*3a20*/  IMAD.X R28, RZ, RZ, R28, P1 ;  /* 0x000000ffff1c7224 */ /* 0x000fe200008e061c */
[----:B------:R-:W-:-:S13]  /*3a30*/  ISETP.GT.AND.EX P0, PT, R17, RZ, PT, P0 ;  /* 0x000000ff1100720c */ /* 0x000fda0003f04300 */
[----:B------:R-:W-:Y:S05]  /*3a40*/  @P0 BRA `(.L_x_1033) ;  /* 0xfffffff400600947 */ /* 0x000fea000383ffff */
.L_x_1025:
[----:B------:R-:W-:Y:S05]  /*3a50*/  BSYNC B0 ;  /* 0x0000000000007941 */ /* 0x000fea0003800000 */
.L_x_1024:
[----:B------:R-:W4:Y:S01]  /*3a60*/  LDC R8, c[0x0][0x23c] ;  /* 0x00008f00ff087b82 */ /* 0x000f220000000800 */
[C---:B------:R-:W-:Y:S01]  /*3a70*/  LEA R11, P0, R2.reuse, 0x10, 0x4 ;  /* 0x00000010020b7811 */ /* 0x040fe200078020ff */
[----:B------:R-:W-:Y:S05]  /*3a80*/  WARPSYNC.ALL ;  /* 0x0000000000007948 */ /* 0x000fea0003800000 */
[C---:B------:R-:W-:Y:S02]  /*3a90*/  LEA.HI.X R6, R2.reuse, RZ, R3, 0x4, P0 ;  /* 0x000000ff02067211 */ /* 0x040fe400000f2403 */
[----:B------:R-:W-:-:S04]  /*3aa0*/  LEA R4, P1, R2, R0, 0x4 ;  /* 0x0000000002047211 */ /* 0x000fc800078220ff */
[----:B------:R-:W-:Y:S02]  /*3ab0*/  LEA.HI.X R5, R2, R7, R3, 0x4, P1 ;  /* 0x0000000702057211 */ /* 0x000fe400008f2403 */
[----:B----4-:R-:W-:-:S04]  /*3ac0*/  SHF.R.S32.HI R8, RZ, 0x2, R8 ;  /* 0x00000002ff087819 */ /* 0x010fc80000011408 */
        /* <DEDUP_REMOVED lines=14> */
[----:B------:R-:W4:Y:S01]  /*3bb0*/  S2R R0, SR_TID.X ;  /* 0x0000000000007919 */ /* 0x000f220000002100 */
[----:B------:R-:W-:Y:S01]  /*3bc0*/  ISETP.NE.U32.AND P0, PT, RZ, UR12, PT ;  /* 0x0000000cff007c0c */ /* 0x000fe2000bf05070 */
[----:B------:R-:W5:Y:S03]  /*3bd0*/  LDC.64 R4, c[0x0][0x250] ;  /* 0x00009400ff047b82 */ /* 0x000f660000000a00 */
[----:B------:R-:W-:-:S13]  /*3be0*/  ISETP.NE.AND.EX P0, PT, RZ, UR13, PT, P0 ;  /* 0x0000000dff007c0c */ /* 0x000fda000bf05300 */
[----:B------:R-:W0:Y:S02]  /*3bf0*/  @P0 LDC.64 R10, c[0x0][0x230] ;  /* 0x00008c00ff0a0b82 */ /* 0x000e240000000a00 */
[----:B0-----:R-:W2:Y:S01]  /*3c00*/  @P0 LDG.E R11, desc[UR16][R10.64] ;  /* 0x000000100a0b0981 */ /* 0x001ea2000c1e1900 */
[----:B----4-:R-:W-:Y:S01]  /*3c10*/  LEA R12, R0, UR10, 0x2 ;  /* 0x0000000a000c7c11 */ /* 0x010fe2000f8e10ff */
[----:B------:R-:W-:Y:S02]  /*3c20*/  ULDC UR5, c[0x0][0xc] ;  /* 0x0000030000057ab9 */ /* 0x000fe40000000800 */
[----:B-----5:R-:W-:Y:S02]  /*3c30*/  IADD3 R7, P1, R4, UR5, RZ ;  /* 0x0000000504077c10 */ /* 0x020fe4000ff3e0ff */
[----:B------:R-:W2:Y:S02]  /*3c40*/  LDS R0, [R12] ;  /* 0x000000000c007984 */ /* 0x000ea40000000800 */
[----:B------:R-:W-:-:S04]  /*3c50*/  IADD3 R7, P2, R7, -0x1, RZ ;  /* 0xffffffff07077810 */ /* 0x000fc80007f5e0ff */
[----:B------:R-:W-:-:S04]  /*3c60*/  IADD3.X R6, RZ, -0x1, R5, P2, P1 ;  /* 0xffffffffff067810 */ /* 0x000fc800017e2405 */
[----:B------:R-:W-:-:S04]  /*3c70*/  LOP3.LUT R5, R6, R5, RZ, 0xfc, !PT ;  /* 0x0000000506057212 */ /* 0x000fc800078efcff */
[----:B------:R-:W-:Y:S02]  /*3c80*/  ISETP.NE.U32.AND P1, PT, R5, RZ, PT ;  /* 0x000000ff0500720c */ /* 0x000fe40003f25070 */
[----:B--2---:R-:W-:-:S11]  /*3c90*/  @P0 FMNMX.FTZ R0, R0, R11, PT ;  /* 0x0000000b00000209 */ /* 0x004fd60003810000 */
[----:B------:R-:W-:Y:S05]  /*3ca0*/  @!P1 BRA `(.L_x_1036) ;  /* 0x00000000000c9947 */ /* 0x000fea0003800000 */
[----:B---3--:R-:W-:-:S07]  /*3cb0*/  MOV R20, 0x3cd0 ;  /* 0x00003cd000147802 */ /* 0x008fce0000000f00 */
[----:B-1----:R-:W-:Y:S05]  /*3cc0*/  CALL.REL.NOINC `($__internal_9_$__cuda_sm20_rem_s64) ;  /* 0x0000001c00e07944 */ /* 0x002fea0003c00000 */
[----:B------:R-:W-:Y:S05]  /*3cd0*/  BRA `(.L_x_1037) ;  /* 0x00000000004c7947 */ /* 0x000fea0003800000 */
.L_x_1036:
[----:B------:R-:W0:Y:S01]  /*3ce0*/  I2F.U32.RP R5, R4 ;  /* 0x0000000400057306 */ /* 0x000e220000209000 */
[----:B------:R-:W-:-:S07]  /*3cf0*/  ISETP.NE.U32.AND P1, PT, R4, RZ, PT ;  /* 0x000000ff0400720c */ /* 0x000fce0003f25070 */
[----:B0-----:R-:W0:Y:S02]  /*3d00*/  MUFU.RCP R5, R5 ;  /* 0x0000000500057308 */ /* 0x001e240000001000 */
[----:B0-----:R-:W-:Y:S01]  /*3d10*/  VIADD R10, R5, 0xffffffe ;  /* 0x0ffffffe050a7836 */ /* 0x001fe20000000000 */
[----:B------:R-:W-:-:S05]  /*3d20*/  HFMA2.MMA R5, -RZ, RZ, 0, 0 ;  /* 0x00000000ff057435 */ /* 0x000fca00000001ff */
[----:B------:R0:W2:Y:S02]  /*3d30*/  F2I.FTZ.U32.TRUNC.NTZ R11, R10 ;  /* 0x0000000a000b7305 */ /* 0x0000a4000021f000 */
[----:B0-----:R-:W-:Y:S01]  /*3d40*/  IMAD.MOV.U32 R10, RZ, RZ, RZ ;  /* 0x000000ffff0a7224 */ /* 0x001fe200078e00ff */
[----:B--2---:R-:W-:-:S05]  /*3d50*/  IADD3 R13, RZ, -R11, RZ ;  /* 0x8000000bff0d7210 */ /* 0x004fca0007ffe0ff */
[----:B------:R-:W-:-:S04]  /*3d60*/  IMAD R13, R13, R4, RZ ;  /* 0x000000040d0d7224 */ /* 0x000fc800078e02ff */
[----:B------:R-:W-:-:S06]  /*3d70*/  IMAD.HI.U32 R12, R11, R13, R10 ;  /* 0x0000000d0b0c7227 */ /* 0x000fcc00078e000a */
[----:B------:R-:W-:-:S04]  /*3d80*/  IMAD.HI.U32 R12, R12, R7, RZ ;  /* 0x000000070c0c7227 */ /* 0x000fc800078e00ff */
[----:B------:R-:W-:-:S04]  /*3d90*/  IMAD.MOV R12, RZ, RZ, -R12 ;  /* 0x000000ffff0c7224 */ /* 0x000fc800078e0a0c */
[----:B------:R-:W-:-:S05]  /*3da0*/  IMAD R11, R4, R12, R7 ;  /* 0x0000000c040b7224 */ /* 0x000fca00078e0207 */
[----:B------:R-:W-:-:S13]  /*3db0*/  ISETP.GE.U32.AND P0, PT, R11, R4, PT ;  /* 0x000000040b00720c */ /* 0x000fda0003f06070 */
[----:B------:R-:W-:-:S04]  /*3dc0*/  @P0 IADD3 R11, R11, -R4, RZ ;  /* 0x800000040b0b0210 */ /* 0x000fc80007ffe0ff */
[----:B------:R-:W-:-:S13]  /*3dd0*/  ISETP.GE.U32.AND P0, PT, R11, R4, PT ;  /* 0x000000040b00720c */ /* 0x000fda0003f06070 */
[----:B------:R-:W-:Y:S01]  /*3de0*/  @P0 IMAD.IADD R11, R11, 0x1, -R4 ;  /* 0x000000010b0b0824 */ /* 0x000fe200078e0a04 */
[----:B------:R-:W-:-:S05]  /*3df0*/  @!P1 LOP3.LUT R11, RZ, R4, RZ, 0x33, !PT ;  /* 0x00000004ff0b9212 */ /* 0x000fca00078e33ff */
[----:B------:R-:W-:-:S07]  /*3e00*/  IMAD.MOV.U32 R4, RZ, RZ, R11 ;  /* 0x000000ffff047224 */ /* 0x000fce00078e000b */
.L_x_1037:
[----:B------:R-:W-:Y:S01]  /*3e10*/  IADD3 R7, P0, -R4, R7, RZ ;  /* 0x0000000704077210 */ /* 0x000fe20007f1e1ff */
[----:B------:R-:W-:Y:S01]  /*3e20*/  UMOV UR5, URZ ;  /* 0x0000003f00057c82 */ /* 0x000fe20008000000 */
[----:B------:R-:W-:Y:S01]  /*3e30*/  ULDC.64 UR12, c[0x0][0x218] ;  /* 0x00008600000c7ab9 */ /* 0x000fe20000000a00 */
[----:B------:R-:W-:Y:S02]  /*3e40*/  FMUL.FTZ R0, R0, 0.0078740157186985015869 ;  /* 0x3c01020400007820 */ /* 0x000fe40000410000 */
[----:B------:R-:W-:-:S04]  /*3e50*/  IMAD.X R5, R6, 0x1, ~R5, P0 ;  /* 0x0000000106057824 */ /* 0x000fc800000e0e05 */
[----:B------:R-:W-:Y:S02]  /*3e60*/  IMAD R6, R5, R2, RZ ;  /* 0x0000000205067224 */ /* 0x000fe400078e02ff */
[----:B------:R-:W-:-:S04]  /*3e70*/  IMAD.WIDE.U32 R4, R2, R7, UR4 ;  /* 0x0000000402047e25 */ /* 0x000fc8000f8e0007 */
[----:B------:R-:W-:Y:S01]  /*3e80*/  IMAD R3, R3, R7, R6 ;  /* 0x0000000703037224 */ /* 0x000fe200078e0206 */
[----:B------:R-:W-:-:S03]  /*3e90*/  LEA R2, P0, R4, UR12, 0x2 ;  /* 0x0000000c04027c11 */ /* 0x000fc6000f8010ff */
[----:B------:R-:W-:Y:S01]  /*3ea0*/  IMAD.IADD R3, R5, 0x1, R3 ;  /* 0x0000000105037824 */ /* 0x000fe200078e0203 */
[----:B------:R-:W-:-:S04]  /*3eb0*/  FMNMX.FTZ R5, R0, 1.1920928955078125e-07, !PT ;  /* 0x3400000000057809 */ /* 0x000fc80007810000 */
[----:B------:R-:W-:-:S05]  /*3ec0*/  LEA.HI.X R3, R4, UR13, R3, 0x2, P0 ;  /* 0x0000000d04037c11 */ /* 0x000fca00080f1403 */
[----:B------:R4:W-:Y:S02]  /*3ed0*/  STG.E desc[UR16][R2.64], R5 ;  /* 0x0000000502007986 */ /* 0x0009e4000c101910 */
.L_x_1035:
[----:B------:R-:W-:Y:S05]  /*3ee0*/  BSYNC B0 ;  /* 0x0000000000007941 */ /* 0x000fea0003800000 */
.L_x_1034:
[----:B------:R-:W5:Y:S01]  /*3ef0*/  S2R R12, SR_TID.X ;  /* 0x00000000000c7919 */ /* 0x000f620000002100 */
[----:B------:R-:W-:Y:S01]  /*3f00*/  BAR.SYNC.DEFER_BLOCKING 0x0 ;  /* 0x0000000000007b1d */ /* 0x000fe20000010000 */
[----:B-----5:R-:W-:-:S13]  /*3f10*/  ISETP.GE.U32.AND P0, PT, R12, R8, PT ;  /* 0x000000080c00720c */ /* 0x020fda0003f06070 */
[----:B------:R-:W-:Y:S05]  /*3f20*/  @P0 EXIT ;  /* 0x000000000000094d */ /* 0x000fea0003800000 */
[----:B------:R-:W-:Y:S01]  /*3f30*/  ULDC UR12, c[0x0][0x23c] ;  /* 0x00008f00000c7ab9 */ /* 0x000fe20000000800 */
[----:B------:R-:W-:Y:S01]  /*3f40*/  ULDC.64 UR10, c[0x0][0x210] ;  /* 0x00008400000a7ab9 */ /* 0x000fe20000000a00 */
[----:B------:R-:W-:Y:S01]  /*3f50*/  USHF.R.S32.HI UR13, URZ, 0x1f, UR12 ;  /* 0x0000001f3f0d7899 */ /* 0x000fe2000801140c */
[----:B------:R-:W-:Y:S01]  /*3f60*/  BSSY B0, `(.L_x_1038) ;  /* 0x000017a000007945 */ /* 0x000fe20003800000 */
[----:B------:R-:W-:Y:S02]  /*3f70*/  UIMAD.WIDE.U32 UR10, UR4, UR12, UR10 ;  /* 0x0000000c040a72a5 */ /* 0x000fe4000f8e000a */
[----:B------:R-:W-:Y:S01]  /*3f80*/  UIMAD UR13, UR13, UR4, URZ ;  /* 0x000000040d0d72a4 */ /* 0x000fe2000f8e023f */
[----:B------:R-:W-:Y:S01]  /*3f90*/  ULDC UR5, c[0x0][0xc] ;  /* 0x0000030000057ab9 */ /* 0x000fe20000000800 */
[----:B------:R-:W-:Y:S02]  /*3fa0*/  ULDC.64 UR18, c[0x0][0x250] ;  /* 0x0000940000127ab9 */ /* 0x000fe40000000a00 */
[----:B------:R-:W-:-:S02]  /*3fb0*/  UIADD3 UR15, UR13, UR11, URZ ;  /* 0x0000000b0d0f7290 */ /* 0x000fc4000fffe03f */
[----:B----4-:R-:W-:Y:S01]  /*3fc0*/  IMAD.U32 R3, RZ, RZ, UR11 ;  /* 0x0000000bff037e24 */ /* 0x010fe2000f8e00ff */
[----:B------:R-:W-:Y:S01]  /*3fd0*/  UIADD3 UR5, UP0, UR5, UR18, URZ ;  /* 0x0000001205057290 */ /* 0x000fe2000ff1e03f */
[----:B------:R-:W-:Y:S02]  /*3fe0*/  MOV R2, UR10 ;  /* 0x0000000a00027c02 */ /* 0x000fe40008000f00 */
[----:B------:R-:W-:Y:S01]  /*3ff0*/  ULDC UR18, c[0x0][0x254] ;  /* 0x0000950000127ab9 */ /* 0x000fe20000000800 */
[----:B------:R-:W-:Y:S01]  /*4000*/  UIADD3 UR5, UP1, UR5, -0x1, URZ ;  /* 0xffffffff05057890 */ /* 0x000fe2000ff3e03f */
[----:B------:R-:W-:-:S03]  /*4010*/  IMAD.U32 R3, RZ, RZ, UR15 ;  /* 0x0000000fff037e24 */ /* 0x000fc6000f8e00ff */
[----:B------:R-:W-:-:S12]  /*4020*/  UIADD3.X UR14, URZ, -0x1, UR19, UP1, UP0 ;  /* 0xffffffff3f0e7890 */ /* 0x000fd80008fe0413 */
.L_x_1041:
[----:B------:R-:W-:Y:S01]  /*4030*/  MOV R7, 0x8 ;  /* 0x0000000800077802 */ /* 0x000fe20000000f00 */
[----:B----4-:R-:W-:Y:S01]  /*4040*/  IMAD.MOV.U32 R5, RZ, RZ, 0x8 ;  /* 0x00000008ff057424 */ /* 0x010fe200078e00ff */
[----:B------:R-:W4:Y:S03]  /*4050*/  LDC.64 R10, c[0x0][0x228] ;  /* 0x00008a00ff0a7b82 */ /* 0x000f260000000a00 */
[----:B------:R-:W-:-:S04]  /*4060*/  IMAD.WIDE.U32 R6, R12, R7, UR6 ;  /* 0x000000060c067e25 */ /* 0x000fc8000f8e0007 */
[C---:B------:R-:W-:Y:S02]  /*4070*/  IMAD.WIDE.U32 R4, R12.reuse, R5, UR8 ;  /* 0x000000080c047e25 */ /* 0x040fe4000f8e0005 */
[----:B------:R-:W5:Y:S04]  /*4080*/  LDG.E.64.CONSTANT R6, desc[UR16][R6.64] ;  /* 0x0000001006067981 */ /* 0x000f68000c1e9b00 */
[----:B012---:R-:W2:Y:S01]  /*4090*/  LDG.E.64 R18, desc[UR16][R4.64] ;  /* 0x0000001004127981 */ /* 0x007ea2000c1e1b00 */
[----:B----4-:R-:W-:-:S06]  /*40a0*/  IMAD.WIDE.U32 R10, R12, 0x8, R10 ;  /* 0x000000080c0a7825 */ /* 0x010fcc00078e000a */
[----:B------:R-:W4:Y:S01]  /*40b0*/  LDG.E.64.CONSTANT R10, desc[UR16][R10.64] ;  /* 0x000000100a0a7981 */ /* 0x000f22000c1e9b00 */
[----:B------:R-:W-:-:S06]  /*40c0*/  ULOP3.LUT UR12, UR14, UR18, URZ, 0xfc, !UPT ;  /* 0x000000120e0c7292 */ /* 0x000fcc000f8efc3f */
[----:B------:R-:W-:Y:S02]  /*40d0*/  ISETP.NE.U32.AND P0, PT, RZ, UR12, PT ;  /* 0x0000000cff007c0c */ /* 0x000fe4000bf05070 */
[C---:B-----5:R-:W-:Y:S01]  /*40e0*/  PRMT R0, R6.reuse, 0x7632, R0 ;  /* 0x0000763206007816 */ /* 0x060fe20000000000 */
[----:B------:R-:W-:Y:S01]  /*40f0*/  IMAD.U32 R14, R6, 0x10000, RZ ;  /* 0x00010000060e7824 */ /* 0x000fe200078e00ff */
[----:B------:R-:W-:Y:S02]  /*4100*/  PRMT R13, R7, 0x7632, R13 ;  /* 0x00007632070d7816 */ /* 0x000fe4000000000d */
[C---:B--2---:R-:W-:Y:S01]  /*4110*/  PRMT R16, R18.reuse, 0x7632, R16 ;  /* 0x0000763212107816 */ /* 0x044fe20000000010 */
[----:B------:R-:W-:Y:S01]  /*4120*/  IMAD.U32 R17, R18, 0x10000, RZ ;  /* 0x0001000012117824 */ /* 0x000fe200078e00ff */
[C---:B------:R-:W-:Y:S01]  /*4130*/  PRMT R6, R19.reuse, 0x7632, R6 ;  /* 0x0000763213067816 */ /* 0x040fe20000000006 */
[----:B------:R-:W-:Y:S01]  /*4140*/  IMAD.U32 R18, R19, 0x10000, RZ ;  /* 0x0001000013127824 */ /* 0x000fe200078e00ff */
[----:B------:R-:W-:Y:S01]  /*4150*/  SHF.L.U32 R15, R7, 0x10, RZ ;  /* 0x00000010070f7819 */ /* 0x000fe200000006ff */
[----:B------:R-:W-:Y:S01]  /*4160*/  IMAD.U32 R13, R13, 0x10000, RZ ;  /* 0x000100000d0d7824 */ /* 0x000fe200078e00ff */
[----:B------:R-:W-:Y:S01]  /*4170*/  SHF.L.U32 R0, R0, 0x10, RZ ;  /* 0x0000001000007819 */ /* 0x000fe200000006ff */
[----:B------:R-:W-:Y:S01]  /*4180*/  IMAD.U32 R7, R16, 0x10000, RZ ;  /* 0x0001000010077824 */ /* 0x000fe200078e00ff */
[----:B------:R-:W-:Y:S01]  /*4190*/  SHF.L.U32 R6, R6, 0x10, RZ ;  /* 0x0000001006067819 */ /* 0x000fe200000006ff */
[----:B------:R-:W-:Y:S01]  /*41a0*/  FADD.FTZ R14, R14, R17 ;  /* 0x000000110e0e7221 */ /* 0x000fe20000010000 */
[----:B------:R-:W-:Y:S01]  /*41b0*/  FADD.FTZ R15, R15, R18 ;  /* 0x000000120f0f7221 */ /* 0x000fe20000010000 */
[----:B------:R-:W-:-:S02]  /*41c0*/  FADD.FTZ R17, R0, R7 ;  /* 0x0000000700117221 */ /* 0x000fc40000010000 */
[----:B------:R-:W-:-:S03]  /*41d0*/  FADD.FTZ R16, R13, R6 ;  /* 0x000000060d107221 */ /* 0x000fc60000010000 */
[----:B------:R-:W-:Y:S02]  /*41e0*/  F2FP.BF16.F32.PACK_AB R6, R17, R14 ;  /* 0x0000000e1106723e */ /* 0x000fe400000010ff */
[----:B------:R-:W-:Y:S02]  /*41f0*/  F2FP.BF16.F32.PACK_AB R7, R16, R15 ;  /* 0x0000000f1007723e */ /* 0x000fe400000010ff */
[----:B----4-:R-:W-:Y:S02]  /*4200*/  PRMT R19, R10, 0x7632, R19 ;  /* 0x000076320a137816 */ /* 0x010fe40000000013 */
[----:B------:R-:W-:Y:S01]  /*4210*/  PRMT R18, R11, 0x7632, R18 ;  /* 0x000076320b127816 */ /* 0x000fe20000000012 */
[----:B------:R0:W-:Y:S01]  /*4220*/  STG.E.64 desc[UR16][R4.64], R6 ;  /* 0x0000000604007986 */ /* 0x0001e2000c101b10 */
[----:B------:R-:W-:Y:S05]  /*4230*/  @!P0 BRA `(.L_x_1039) ;  /* 0x00000000001c8947 */ /* 0x000fea0003800000 */
[----:B0-----:R-:W-:Y:S01]  /*4240*/  IMAD.U32 R7, RZ, RZ, UR5 ;  /* 0x00000005ff077e24 */ /* 0x001fe2000f8e00ff */
[----:B---3--:R-:W-:Y:S01]  /*4250*/  MOV R20, 0x4280 ;  /* 0x0000428000147802 */ /* 0x008fe20000000f00 */
[----:B------:R-:W-:-:S07]  /*4260*/  IMAD.U32 R6, RZ, RZ, UR14 ;  /* 0x0000000eff067e24 */ /* 0x000fce000f8e00ff */
[----:B------:R-:W-:Y:S05]  /*4270*/  CALL.REL.NOINC `($__internal_9_$__cuda_sm20_rem_s64) ;  /* 0x0000001800747944 */ /* 0x000fea0003c00000 */
[----:B------:R-:W-:Y:S01]  /*4280*/  MOV R6, R4 ;  /* 0x0000000400067202 */ /* 0x000fe20000000f00 */
[----:B------:R-:W-:Y:S01]  /*4290*/  IMAD.MOV.U32 R7, RZ, RZ, R5 ;  /* 0x000000ffff077224 */ /* 0x000fe200078e0005 */
[----:B------:R-:W-:Y:S06]  /*42a0*/  BRA `(.L_x_1040) ;  /* 0x00000000004c7947 */ /* 0x000fec0003800000 */
.L_x_1039:
[----:B0-----:R-:W0:Y:S02]  /*42b0*/  LDC R7, c[0x0][0x250] ;  /* 0x00009400ff077b82 */ /* 0x001e240000000800 */
[----:B0-----:R-:W0:Y:S01]  /*42c0*/  I2F.U32.RP R13, R7 ;  /* 0x00000007000d7306 */ /* 0x001e220000209000 */
[----:B------:R-:W-:-:S07]  /*42d0*/  ISETP.NE.U32.AND P1, PT, R7, RZ, PT ;  /* 0x000000ff0700720c */ /* 0x000fce0003f25070 */
[----:B0-----:R-:W0:Y:S02]  /*42e0*/  MUFU.RCP R13, R13 ;  /* 0x0000000d000d7308 */ /* 0x001e240000001000 */
[----:B0-----:R-:W-:-:S06]  /*42f0*/  VIADD R4, R13, 0xffffffe ;  /* 0x0ffffffe0d047836 */ /* 0x001fcc0000000000 */
[----:B------:R0:W1:Y:S02]  /*4300*/  F2I.FTZ.U32.TRUNC.NTZ R5, R4 ;  /* 0x0000000400057305 */ /* 0x000064000021f000 */
[----:B0-----:R-:W-:Y:S01]  /*4310*/  IMAD.MOV.U32 R4, RZ, RZ, RZ ;  /* 0x000000ffff047224 */ /* 0x001fe200078e00ff */
[----:B-1----:R-:W-:-:S05]  /*4320*/  IADD3 R0, RZ, -R5, RZ ;  /* 0x80000005ff007210 */ /* 0x002fca0007ffe0ff */
[----:B------:R-:W-:-:S04]  /*4330*/  IMAD R21, R0, R7, RZ ;  /* 0x0000000700157224 */ /* 0x000fc800078e02ff */
[----:B------:R-:W-:-:S06]  /*4340*/  IMAD.HI.U32 R0, R5, R21, R4 ;  /* 0x0000001505007227 */ /* 0x000fcc00078e0004 */
[----:B------:R-:W-:-:S04]  /*4350*/  IMAD.HI.U32 R0, R0, UR5, RZ ;  /* 0x0000000500007c27 */ /* 0x000fc8000f8e00ff */
[----:B------:R-:W-:-:S04]  /*4360*/  IMAD.MOV R0, RZ, RZ, -R0 ;  /* 0x000000ffff007224 */ /* 0x000fc800078e0a00 */
[----:B------:R-:W-:-:S05]  /*4370*/  IMAD R6, R7, R0, UR5 ;  /* 0x0000000507067e24 */ /* 0x000fca000f8e0200 */
[----:B------:R-:W-:-:S13]  /*4380*/  ISETP.GE.U32.AND P0, PT, R6, R7, PT ;  /* 0x000000070600720c */ /* 0x000fda0003f06070 */
[----:B------:R-:W-:-:S04]  /*4390*/  @P0 IADD3 R6, R6, -R7, RZ ;  /* 0x8000000706060210 */ /* 0x000fc80007ffe0ff */
[----:B------:R-:W-:-:S13]  /*43a0*/  ISETP.GE.U32.AND P0, PT, R6, R7, PT ;  /* 0x000000070600720c */ /* 0x000fda0003f06070 */
[----:B------:R-:W-:Y:S01]  /*43b0*/  @P0 IMAD.IADD R6, R6, 0x1, -R7 ;  /* 0x0000000106060824 */ /* 0x000fe200078e0a07 */
[----:B------:R-:W-:Y:S01]  /*43c0*/  @!P1 LOP3.LUT R6, RZ, R7, RZ, 0x33, !PT ;  /* 0x00000007ff069212 */ /* 0x000fe200078e33ff */
[----:B------:R-:W-:-:S07]  /*43d0*/  IMAD.MOV.U32 R7, RZ, RZ, RZ ;  /* 0x000000ffff077224 */ /* 0x000fce00078e00ff */
.L_x_1040:
[----:B------:R-:W0:Y:S01]  /*43e0*/  LDC.64 R4, c[0x0][0x218] ;  /* 0x00008600ff047b82 */ /* 0x000e220000000a00 */
[----:B------:R-:W-:Y:S02]  /*43f0*/  IADD3 R13, P0, -R6, UR5, RZ ;  /* 0x00000005060d7c10 */ /* 0x000fe4000ff1e1ff */
[----:B---3--:R-:W-:Y:S02]  /*4400*/  SHF.R.U32.HI R20, RZ, 0x4, R12 ;  /* 0x00000004ff147819 */ /* 0x008fe4000001160c */
[----:B------:R-:W-:Y:S01]  /*4410*/  IADD3.X R0, ~R7, UR14, RZ, P0, !PT ;  /* 0x0000000e07007c10 */ /* 0x000fe200087fe5ff */
[----:B------:R-:W-:Y:S01]  /*4420*/  IMAD.MOV.U32 R7, RZ, RZ, RZ ;  /* 0x000000ffff077224 */ /* 0x000fe200078e00ff */
[----:B------:R-:W-:Y:S02]  /*4430*/  LOP3.LUT R21, R20, 0x3ffffff, RZ, 0xc0, !PT ;  /* 0x03ffffff14157812 */ /* 0x000fe400078ec0ff */
[----:B------:R-:W-:-:S03]  /*4440*/  MOV R6, UR4 ;  /* 0x0000000400067c02 */ /* 0x000fc60008000f00 */
[----:B------:R-:W-:Y:S02]  /*4450*/  IMAD R23, R0, R21, RZ ;  /* 0x0000001500177224 */ /* 0x000fe400078e02ff */
[----:B------:R-:W-:-:S04]  /*4460*/  IMAD.WIDE.U32 R20, R21, R13, R6 ;  /* 0x0000000d15147225 */ /* 0x000fc800078e0006 */
[----:B------:R-:W-:Y:S01]  /*4470*/  IMAD.IADD R21, R21, 0x1, R23 ;  /* 0x0000000115157824 */ /* 0x000fe200078e0217 */
[----:B0-----:R-:W-:-:S04]  /*4480*/  LEA R22, P0, R20, R4, 0x2 ;  /* 0x0000000414167211 */ /* 0x001fc800078010ff */
[----:B------:R-:W-:-:S05]  /*4490*/  LEA.HI.X R23, R20, R5, R21, 0x2, P0 ;  /* 0x0000000514177211 */ /* 0x000fca00000f1415 */
[----:B------:R-:W2:Y:S01]  /*44a0*/  LDG.E R22, desc[UR16][R22.64] ;  /* 0x0000001016167981 */ /* 0x000ea2000c1e1900 */
[----:B------:R-:W-:Y:S01]  /*44b0*/  FMUL.FTZ R14, R14, UR20 ;  /* 0x000000140e0e7c20 */ /* 0x000fe20008410000 */
[----:B------:R-:W-:Y:S01]  /*44c0*/  FMUL.FTZ R17, R17, UR20 ;  /* 0x0000001411117c20 */ /* 0x000fe20008410000 */
[----:B------:R-:W-:Y:S01]  /*44d0*/  FMUL.FTZ R20, R15, UR20 ;  /* 0x000000140f147c20 */ /* 0x000fe20008410000 */
[----:B------:R-:W-:Y:S01]  /*44e0*/  FMUL.FTZ R16, R16, UR20 ;  /* 0x0000001410107c20 */ /* 0x000fe20008410000 */
[----:B------:R-:W-:Y:S01]  /*44f0*/  SHF.L.U32 R15, R10, 0x10, RZ ;  /* 0x000000100a0f7819 */ /* 0x000fe200000006ff */
[----:B------:R-:W-:Y:S01]  /*4500*/  IMAD.U32 R19, R19, 0x10000, RZ ;  /* 0x0001000013137824 */ /* 0x000fe200078e00ff */
[----:B------:R-:W0:Y:S01]  /*4510*/  F2F.BF16.F32 R14, R14 ;  /* 0x0000000e000e7304 */ /* 0x000e220000202000 */
[----:B------:R-:W-:-:S07]  /*4520*/  IMAD.U32 R11, R11, 0x10000, RZ ;  /* 0x000100000b0b7824 */ /* 0x000fce00078e00ff */
        /* <DEDUP_REMOVED lines=8> */
[----:B------:R-:W0:Y:S01]  /*45b0*/  F2F.BF16.F32 R10, R10 ;  /* 0x0000000a000a7304 */ /* 0x000e220000202000 */
[----:B------:R-:W-:Y:S01]  /*45c0*/  FMUL.FTZ R20, R20, R11 ;  /* 0x0000000b14147220 */ /* 0x000fe20000410000 */
[----:B------:R-:W-:Y:S01]  /*45d0*/  SHF.L.U32 R11, R18, 0x10, RZ ;  /* 0x00000010120b7819 */ /* 0x000fe200000006ff */
[----:B-1----:R-:W-:-:S05]  /*45e0*/  IMAD.U32 R16, R16, 0x10000, RZ ;  /* 0x0001000010107824 */ /* 0x002fca00078e00ff */
[----:B------:R-:W1:Y:S01]  /*45f0*/  F2F.BF16.F32 R14, R14 ;  /* 0x0000000e000e7304 */ /* 0x000e620000202000 */
[----:B------:R-:W-:Y:S01]  /*4600*/  FMUL.FTZ R17, R16, R11 ;  /* 0x0000000b10117220 */ /* 0x000fe20000410000 */
[----:B0-----:R-:W-:-:S06]  /*4610*/  IMAD.U32 R11, R10, 0x10000, RZ ;  /* 0x000100000a0b7824 */ /* 0x001fcc00078e00ff */
[----:B------:R-:W-:Y:S01]  /*4620*/  F2F.BF16.F32 R20, R20 ;  /* 0x0000001400147304 */ /* 0x000fe20000202000 */
[----:B------:R-:W-:Y:S02]  /*4630*/  LEA R10, P0, R12, UR10, 0x2 ;  /* 0x0000000a0c0a7c11 */ /* 0x000fe4000f8010ff */
[----:B-1----:R-:W-:-:S05]  /*4640*/  SHF.L.U32 R15, R14, 0x10, RZ ;  /* 0x000000100e0f7819 */ /* 0x002fca00000006ff */
[----:B------:R-:W0:Y:S02]  /*4650*/  F2F.BF16.F32 R17, R17 ;  /* 0x0000001100117304 */ /* 0x000e240000202000 */
[----:B0-----:R-:W-:Y:S01]  /*4660*/  IMAD.U32 R19, R17, 0x10000, RZ ;  /* 0x0001000011137824 */ /* 0x001fe200078e00ff */
[----:B------:R-:W-:-:S05]  /*4670*/  IADD3 R17, R9, R12, RZ ;  /* 0x0000000c09117210 */ /* 0x000fca0007ffe0ff */
[----:B--2---:R-:W0:Y:S02]  /*4680*/  MUFU.RCP R22, R22 ;  /* 0x0000001600167308 */ /* 0x004e240000001000 */
[C---:B0-----:R-:W-:Y:S01]  /*4690*/  FMUL.FTZ R14, R22.reuse, R11 ;  /* 0x0000000b160e7220 */ /* 0x041fe20000410000 */
[----:B------:R-:W-:Y:S01]  /*46a0*/  FMUL.FTZ R15, R22, R15 ;  /* 0x0000000f160f7220 */ /* 0x000fe20000410000 */
[----:B------:R-:W-:Y:S02]  /*46b0*/  IMAD.U32 R11, R20, 0x10000, RZ ;  /* 0x00010000140b7824 */ /* 0x000fe400078e00ff */
[C---:B------:R-:W-:Y:S02]  /*46c0*/  FMUL.FTZ R19, R22.reuse, R19 ;  /* 0x0000001316137220 */ /* 0x040fe40000410000 */
[----:B------:R-:W-:Y:S01]  /*46d0*/  FMUL.FTZ R16, R22, R11 ;  /* 0x0000000b16107220 */ /* 0x000fe20000410000 */
[----:B------:R-:W-:Y:S08]  /*46e0*/  F2I.S8.NTZ R14, R14 ;  /* 0x0000000e000e7305 */ /* 0x000ff00000202100 */
        /* <DEDUP_REMOVED lines=10> */
[----:B------:R-:W-:Y:S01]  /*4790*/  IMAD.MOV.U32 R18, RZ, RZ, 0x8 ;  /* 0x00000008ff127424 */ /* 0x000fe200078e00ff */
[----:B0-----:R-:W0:Y:S01]  /*47a0*/  LDC.64 R10, c[0x0][0x228] ;  /* 0x00008a00ff0a7b82 */ /* 0x001e220000000a00 */
[----:B------:R-:W-:Y:S02]  /*47b0*/  IMAD.MOV.U32 R14, RZ, RZ, 0x8 ;  /* 0x00000008ff0e7424 */ /* 0x000fe400078e00ff */
[----:B------:R-:W-:-:S04]  /*47c0*/  IMAD.WIDE.U32 R18, R17, R18, UR6 ;  /* 0x0000000611127e25 */ /* 0x000fc8000f8e0012 */
[----:B------:R-:W-:Y:S02]  /*47d0*/  IMAD.WIDE.U32 R14, R17, R14, UR8 ;  /* 0x00000008110e7e25 */ /* 0x000fe4000f8e000e */
[----:B------:R-:W2:Y:S04]  /*47e0*/  LDG.E.64.CONSTANT R18, desc[UR16][R18.64] ;  /* 0x0000001012127981 */ /* 0x000ea8000c1e9b00 */
[----:B------:R-:W3:Y:S01]  /*47f0*/  LDG.E.64 R22, desc[UR16][R14.64] ;  /* 0x000000100e167981 */ /* 0x000ee2000c1e1b00 */
[----:B------:R-:W-:-:S04]  /*4800*/  SHF.R.U32.HI R16, RZ, 0x4, R17 ;  /* 0x00000004ff107819 */ /* 0x000fc80000011611 */
[----:B------:R-:W-:-:S05]  /*4810*/  LOP3.LUT R25, R16, 0x3ffffff, RZ, 0xc0, !PT ;  /* 0x03ffffff10197812 */ /* 0x000fca00078ec0ff */
[----:B------:R-:W-:Y:S01]  /*4820*/  IMAD R29, R0, R25, RZ ;  /* 0x00000019001d7224 */ /* 0x000fe200078e02ff */
[C---:B--2---:R-:W-:Y:S02]  /*4830*/  SHF.L.U32 R12, R18.reuse, 0x10, RZ ;  /* 0x00000010120c7819 */ /* 0x044fe400000006ff */
[----:B------:R-:W-:Y:S01]  /*4840*/  PRMT R16, R18, 0x7632, R16 ;  /* 0x0000763212107816 */ /* 0x000fe20000000010 */
[C---:B---3--:R-:W-:Y:S01]  /*4850*/  IMAD.U32 R21, R22.reuse, 0x10000, RZ ;  /* 0x0001000016157824 */ /* 0x048fe200078e00ff */
[----:B------:R-:W-:Y:S02]  /*4860*/  PRMT R18, R22, 0x7632, R18 ;  /* 0x0000763216127816 */ /* 0x000fe40000000012 */
[----:B------:R-:W-:Y:S01]  /*4870*/  PRMT R20, R19, 0x7632, R20 ;  /* 0x0000763213147816 */ /* 0x000fe20000000014 */
[----:B------:R-:W-:Y:S01]  /*4880*/  FADD.FTZ R12, R12, R21 ;  /* 0x000000150c0c7221 */ /* 0x000fe20000010000 */
[----:B------:R-:W-:Y:S01]  /*4890*/  PRMT R22, R23, 0x7632, R22 ;  /* 0x0000763217167816 */ /* 0x000fe20000000016 */
[----:B------:R-:W-:Y:S01]  /*48a0*/  IMAD.U32 R21, R19, 0x10000, RZ ;  /* 0x0001000013157824 */ /* 0x000fe200078e00ff */
[----:B------:R-:W-:Y:S01]  /*48b0*/  SHF.L.U32 R24, R23, 0x10, RZ ;  /* 0x0000001017187819 */ /* 0x000fe200000006ff */
[----:B------:R-:W-:Y:S01]  /*48c0*/  IMAD.U32 R16, R16, 0x10000, RZ ;  /* 0x0001000010107824 */ /* 0x000fe200078e00ff */
[----:B------:R-:W-:Y:S01]  /*48d0*/  SHF.L.U32 R20, R20, 0x10, RZ ;  /* 0x0000001014147819 */ /* 0x000fe200000006ff */
[----:B------:R-:W-:-:S02]  /*48e0*/  IMAD.U32 R23, R18, 0x10000, RZ ;  /* 0x0001000012177824 */ /* 0x000fc400078e00ff */
[----:B------:R-:W-:-:S04]  /*48f0*/  IMAD.WIDE.U32 R18, R25, R13, R6 ;  /* 0x0000000d19127225 */ /* 0x000fc800078e0006 */
[----:B------:R-:W-:Y:S01]  /*4900*/  FADD.FTZ R24, R21, R24 ;  /* 0x0000001815187221 */ /* 0x000fe20000010000 */
[----:B------:R-:W-:Y:S01]  /*4910*/  FADD.FTZ R25, R16, R23 ;  /* 0x0000001710197221 */ /* 0x000fe20000010000 */
[----:B------:R-:W-:Y:S01]  /*4920*/  IMAD.U32 R27, R22, 0x10000, RZ ;  /* 0x00010000161b7824 */ /* 0x000fe200078e00ff */
[----:B------:R-:W-:Y:S01]  /*4930*/  LEA R22, P0, R18, R4, 0x2 ;  /* 0x0000000412167211 */ /* 0x000fe200078010ff */
[----:B------:R-:W-:Y:S02]  /*4940*/  IMAD.IADD R16, R19, 0x1, R29 ;  /* 0x0000000113107824 */ /* 0x000fe400078e021d */
[----:B------:R-:W-:Y:S01]  /*4950*/  F2FP.BF16.F32.PACK_AB R28, R25, R12 ;  /* 0x0000000c191c723e */ /* 0x000fe200000010ff */
[----:B------:R-:W-:Y:S01]  /*4960*/  FADD.FTZ R27, R20, R27 ;  /* 0x0000001b141b7221 */ /* 0x000fe20000010000 */
[----:B0-----:R-:W-:Y:S01]  /*4970*/  IMAD.WIDE.U32 R20, R17, 0x8, R10 ;  /* 0x0000000811147825 */ /* 0x001fe200078e000a */
[----:B------:R-:W-:-:S03]  /*4980*/  LEA.HI.X R23, R18, R5, R16, 0x2, P0 ;  /* 0x0000000512177211 */ /* 0x000fc600000f1410 */
[----:B------:R-:W-:Y:S01]  /*4990*/  F2FP.BF16.F32.PACK_AB R29, R27, R24 ;  /* 0x000000181b1d723e */ /* 0x000fe200000010ff */
[----:B------:R-:W2:Y:S04]  /*49a0*/  LDG.E.64.CONSTANT R18, desc[UR16][R20.64] ;  /* 0x0000001014127981 */ /* 0x000ea8000c1e9b00 */
[----:B------:R0:W-:Y:S04]  /*49b0*/  STG.E.64 desc[UR16][R14.64], R28 ;  /* 0x0000001c0e007986 */ /* 0x0001e8000c101b10 */
[----:B------:R-:W3:Y:S01]  /*49c0*/  LDG.E R22, desc[UR16][R22.64] ;  /* 0x0000001016167981 */ /* 0x000ee2000c1e1900 */
[----:B------:R-:W-:Y:S01]  /*49d0*/  FMUL.FTZ R16, R12, UR20 ;  /* 0x000000140c107c20 */ /* 0x000fe20008410000 */
[----:B------:R-:W-:Y:S01]  /*49e0*/  FMUL.FTZ R25, R25, UR20 ;  /* 0x0000001419197c20 */ /* 0x000fe20008410000 */
[----:B------:R-:W-:Y:S01]  /*49f0*/  FMUL.FTZ R24, R24, UR20 ;  /* 0x0000001418187c20 */ /* 0x000fe20008410000 */
[----:B------:R-:W-:-:S03]  /*4a00*/  FMUL.FTZ R27, R27, UR20 ;  /* 0x000000141b1b7c20 */ /* 0x000fc60008410000 */
[----:B------:R-:W0:Y:S08]  /*4a10*/  F2F.BF16.F32 R16, R16 ;  /* 0x0000001000107304 */ /* 0x000e300000202000 */
[----:B------:R-:W1:Y:S01]  /*4a20*/  F2F.BF16.F32 R25, R25 ;  /* 0x0000001900197304 */ /* 0x000e620000202000 */
[----:B0-----:R-:W-:-:S07]  /*4a30*/  IMAD.U32 R14, R16, 0x10000, RZ ;  /* 0x00010000100e7824 */ /* 0x001fce00078e00ff */
[----:B------:R-:W0:Y:S01]  /*4a40*/  F2F.BF16.F32 R24, R24 ;  /* 0x0000001800187304 */ /* 0x000e220000202000 */
[----:B-1----:R-:W-:-:S07]  /*4a50*/  IMAD.U32 R25, R25, 0x10000, RZ ;  /* 0x0001000019197824 */ /* 0x002fce00078e00ff */
[----:B------:R-:W1:Y:S01]  /*4a60*/  F2F.BF16.F32 R27, R27 ;  /* 0x0000001b001b7304 */ /* 0x000e620000202000 */
[----:B0-----:R-:W-:Y:S01]  /*4a70*/  SHF.L.U32 R15, R24, 0x10, RZ ;  /* 0x00000010180f7819 */ /* 0x001fe200000006ff */
[----:B-1----:R-:W-:Y:S01]  /*4a80*/  IMAD.U32 R27, R27, 0x10000, RZ ;  /* 0x000100001b1b7824 */ /* 0x002fe200078e00ff */
[C---:B--2---:R-:W-:Y:S01]  /*4a90*/  SHF.L.U32 R21, R18.reuse, 0x10, RZ ;  /* 0x0000001012157819 */ /* 0x044fe200000006ff */
[C---:B------:R-:W-:Y:S01]  /*4aa0*/  IMAD.U32 R16, R19.reuse, 0x10000, RZ ;  /* 0x0001000013107824 */ /* 0x040fe200078e00ff */
[----:B------:R-:W-:Y:S02]  /*4ab0*/  PRMT R18, R18, 0x7632, R18 ;  /* 0x0000763212127816 */ /* 0x000fe40000000012 */
[----:B------:R-:W-:Y:S01]  /*4ac0*/  PRMT R19, R19, 0x7632, R19 ;  /* 0x0000763213137816 */ /* 0x000fe20000000013 */
[----:B------:R-:W-:Y:S01]  /*4ad0*/  FMUL.FTZ R14, R14, R21 ;  /* 0x000000150e0e7220 */ /* 0x000fe20000410000 */
[----:B------:R-:W-:Y:S01]  /*4ae0*/  FMUL.FTZ R16, R15, R16 ;  /* 0x000000100f107220 */ /* 0x000fe20000410000 */
[----:B------:R-:W-:Y:S01]  /*4af0*/  IMAD.U32 R18, R18, 0x10000, RZ ;  /* 0x0001000012127824 */ /* 0x000fe200078e00ff */
[----:B------:R-:W-:Y:S01]  /*4b00*/  SHF.L.U32 R20, R19, 0x10, RZ ;  /* 0x0000001013147819 */ /* 0x000fe200000006ff */
[----:B---3--:R-:W-:Y:S02]  /*4b10*/  MUFU.RCP R12, R22 ;  /* 0x00000016000c7308 */ /* 0x008fe40000001000 */
[----:B------:R-:W-:-:S02]  /*4b20*/  FMUL.FTZ R18, R25, R18 ;  /* 0x0000001219127220 */ /* 0x000fc40000410000 */
[----:B------:R-:W-:-:S04]  /*4b30*/  FMUL.FTZ R20, R27, R20 ;  /* 0x000000141b147220 */ /* 0x000fc80000410000 */
[----:B------:R-:W0:Y:S08]  /*4b40*/  F2F.BF16.F32 R14, R14 ;  /* 0x0000000e000e7304 */ /* 0x000e300000202000 */
[----:B------:R-:W1:Y:S01]  /*4b50*/  F2F.BF16.F32 R18, R18 ;  /* 0x0000001200127304 */ /* 0x000e620000202000 */
[----:B0-----:R-:W-:-:S07]  /*4b60*/  SHF.L.U32 R15, R14, 0x10, RZ ;  /* 0x000000100e0f7819 */ /* 0x001fce00000006ff */
[----:B------:R-:W0:Y:S01]  /*4b70*/  F2F.BF16.F32 R16, R16 ;  /* 0x0000001000107304 */ /* 0x000e220000202000 */
[----:B------:R-:W-:Y:S01]  /*4b80*/  FMUL.FTZ R15, R12, R15 ;  /* 0x0000000f0c0f7220 */ /* 0x000fe20000410000 */
[----:B-1----:R-:W-:-:S06]  /*4b90*/  SHF.L.U32 R19, R18, 0x10, RZ ;  /* 0x0000001012137819 */ /* 0x002fcc00000006ff */
[----:B------:R-:W1:Y:S01]  /*4ba0*/  F2F.BF16.F32 R20, R20 ;  /* 0x0000001400147304 */ /* 0x000e620000202000 */
[----:B0-----:R-:W-:Y:S02]  /*4bb0*/  IMAD.U32 R21, R16, 0x10000, RZ ;  /* 0x0001000010157824 */ /* 0x001fe400078e00ff */
[----:B------:R-:W-:-:S05]  /*4bc0*/  FMUL.FTZ R16, R12, R19 ;  /* 0x000000130c107220 */ /* 0x000fca0000410000 */
[----:B------:R-:W-:Y:S01]  /*4bd0*/  F2I.S8.NTZ R15, R15 ;  /* 0x0000000f000f7305 */ /* 0x000fe20000202100 */
[----:B------:R-:W-:Y:S01]  /*4be0*/  FMUL.FTZ R21, R12, R21 ;  /* 0x000000150c157220 */ /* 0x000fe20000410000 */
[----:B-1----:R-:W-:-:S06]  /*4bf0*/  IMAD.U32 R19, R20, 0x10000, RZ ;  /* 0x0001000014137824 */ /* 0x002fcc00078e00ff */
[----:B------:R-:W0:Y:S01]  /*4c00*/  F2I.S8.NTZ R16, R16 ;  /* 0x0000001000107305 */ /* 0x000e220000202100 */
[----:B------:R-:W-:Y:S01]  /*4c10*/  FMUL.FTZ R12, R12, R19 ;  /* 0x000000130c0c7220 */ /* 0x000fe20000410000 */
[----:B------:R-:W-:-:S04]  /*4c20*/  IADD3 R19, R17, R9, RZ ;  /* 0x0000000911137210 */ /* 0x000fc80007ffe0ff */
[----:B------:R-:W-:Y:S02]  /*4c30*/  ISETP.GE.U32.AND P0, PT, R19, R8, PT ;  /* 0x000000081300720c */ /* 0x000fe40003f06070 */
        /* <DEDUP_REMOVED lines=8> */
[----:B0-----:R-:W-:Y:S01]  /*4cc0*/  HFMA2.MMA R14, -RZ, RZ, 0, 4.76837158203125e-07 ;  /* 0x00000008ff0e7435 */ /* 0x001fe200000001ff */
[----:B------:R-:W-:-:S04]  /*4cd0*/  IMAD.MOV.U32 R22, RZ, RZ, 0x8 ;  /* 0x00000008ff167424 */ /* 0x000fc800078e00ff */
[----:B------:R-:W-:-:S05]  /*4ce0*/  IMAD.WIDE.U32 R22, R19, R22, UR6 ;  /* 0x0000000613167e25 */ /* 0x000fca000f8e0016 */
[C---:B------:R-:W-:Y:S01]  /*4cf0*/  IMAD.WIDE.U32 R14, R19.reuse, R14, UR8 ;  /* 0x00000008130e7e25 */ /* 0x040fe2000f8e000e */
[----:B------:R-:W2:Y:S04]  /*4d00*/  LDG.E.64.CONSTANT R22, desc[UR16][R22.64] ;  /* 0x0000001016167981 */ /* 0x000ea8000c1e9b00 */
[----:B------:R-:W3:Y:S01]  /*4d10*/  LDG.E.64 R20, desc[UR16][R14.64] ;  /* 0x000000100e147981 */ /* 0x000ee2000c1e1b00 */
[----:B------:R-:W-:Y:S01]  /*4d20*/  SHF.R.U32.HI R18, RZ, 0x4, R19 ;  /* 0x00000004ff127819 */ /* 0x000fe20000011613 */
[----:B------:R-:W-:-:S03]  /*4d30*/  IMAD.WIDE.U32 R16, R19, 0x8, R10 ;  /* 0x0000000813107825 */ /* 0x000fc600078e000a */
[----:B------:R-:W-:-:S03]  /*4d40*/  LOP3.LUT R31, R18, 0x3ffffff, RZ, 0xc0, !PT ;  /* 0x03ffffff121f7812 */ /* 0x000fc600078ec0ff */
[----:B------:R-:W4:Y:S02]  /*4d50*/  LDG.E.64.CONSTANT R16, desc[UR16][R16.64] ;  /* 0x0000001010107981 */ /* 0x000f24000c1e9b00 */
[----:B------:R-:W-:Y:S02]  /*4d60*/  IMAD R33, R0, R31, RZ ;  /* 0x0000001f00217224 */ /* 0x000fe400078e02ff */
[----:B--2---:R-:W-:Y:S01]  /*4d70*/  IMAD.U32 R12, R22, 0x10000, RZ ;  /* 0x00010000160c7824 */ /* 0x004fe200078e00ff */
[----:B---3--:R-:W-:Y:S02]  /*4d80*/  SHF.L.U32 R25, R20, 0x10, RZ ;  /* 0x0000001014197819 */ /* 0x008fe400000006ff */
[----:B------:R-:W-:-:S03]  /*4d90*/  PRMT R18, R23, 0x7632, R18 ;  /* 0x0000763217127816 */ /* 0x000fc60000000012 */
[----:B------:R-:W-:Y:S01]  /*4da0*/  FADD.FTZ R25, R12, R25 ;  /* 0x000000190c197221 */ /* 0x000fe20000010000 */
[----:B------:R-:W-:Y:S01]  /*4db0*/  PRMT R12, R22, 0x7632, R12 ;  /* 0x00007632160c7816 */ /* 0x000fe2000000000c */
[----:B------:R-:W-:Y:S01]  /*4dc0*/  IMAD.U32 R22, R23, 0x10000, RZ ;  /* 0x0001000017167824 */ /* 0x000fe200078e00ff */
[----:B------:R-:W-:Y:S02]  /*4dd0*/  PRMT R20, R20, 0x7632, R20 ;  /* 0x0000763214147816 */ /* 0x000fe40000000014 */
[C---:B------:R-:W-:Y:S01]  /*4de0*/  PRMT R23, R21.reuse, 0x7632, R23 ;  /* 0x0000763215177816 */ /* 0x040fe20000000017 */
[----:B------:R-:W-:Y:S01]  /*4df0*/  IMAD.U32 R12, R12, 0x10000, RZ ;  /* 0x000100000c0c7824 */ /* 0x000fe200078e00ff */
[----:B------:R-:W-:Y:S01]  /*4e00*/  SHF.L.U32 R29, R21, 0x10, RZ ;  /* 0x00000010151d7819 */ /* 0x000fe200000006ff */
[----:B------:R-:W-:Y:S01]  /*4e10*/  IMAD.U32 R18, R18, 0x10000, RZ ;  /* 0x0001000012127824 */ /* 0x000fe200078e00ff */
[----:B------:R-:W-:Y:S02]  /*4e20*/  SHF.L.U32 R27, R20, 0x10, RZ ;  /* 0x00000010141b7819 */ /* 0x000fe400000006ff */
[----:B------:R-:W-:Y:S01]  /*4e30*/  SHF.L.U32 R23, R23, 0x10, RZ ;  /* 0x0000001017177819 */ /* 0x000fe200000006ff */
[----:B------:R-:W-:-:S04]  /*4e40*/  IMAD.WIDE.U32 R20, R31, R13, R6 ;  /* 0x0000000d1f147225 */ /* 0x000fc800078e0006 */
[----:B------:R-:W-:Y:S01]  /*4e50*/  FADD.FTZ R29, R22, R29 ;  /* 0x0000001d161d7221 */ /* 0x000fe20000010000 */
[----:B------:R-:W-:Y:S01]  /*4e60*/  FADD.FTZ R12, R12, R27 ;  /* 0x0000001b0c0c7221 */ /* 0x000fe20000010000 */
[----:B------:R-:W-:Y:S01]  /*4e70*/  FADD.FTZ R18, R18, R23 ;  /* 0x0000001712127221 */ /* 0x000fe20000010000 */
[----:B------:R-:W-:Y:S01]  /*4e80*/  IMAD.IADD R21, R21, 0x1, R33 ;  /* 0x0000000115157824 */ /* 0x000fe200078e0221 */
[----:B------:R-:W-:Y:S02]  /*4e90*/  LEA R22, P0, R20, R4, 0x2 ;  /* 0x0000000414167211 */ /* 0x000fe400078010ff */
        /* <DEDUP_REMOVED lines=8> */
[----:B------:R-:W1:Y:S08]  /*4f20*/  F2F.BF16.F32 R29, R29 ;  /* 0x0000001d001d7304 */ /* 0x000e700000202000 */
[----:B------:R-:W3:Y:S01]  /*4f30*/  F2F.BF16.F32 R25, R25 ;  /* 0x0000001900197304 */ /* 0x000ee20000202000 */
[----:B------:R-:W-:-:S07]  /*4f40*/  FMUL.FTZ R18, R18, UR20 ;  /* 0x0000001412127c20 */ /* 0x000fce0008410000 */
[----:B------:R-:W5:Y:S01]  /*4f50*/  F2F.BF16.F32 R20, R20 ;  /* 0x0000001400147304 */ /* 0x000f620000202000 */
[----:B----4-:R-:W-:Y:S01]  /*4f60*/  SHF.L.U32 R15, R17, 0x10, RZ ;  /* 0x00000010110f7819 */ /* 0x010fe200000006ff */
[----:B-1----:R-:W-:Y:S01]  /*4f70*/  IMAD.U32 R14, R29, 0x10000, RZ ;  /* 0x000100001d0e7824 */ /* 0x002fe200078e00ff */
[C---:B------:R-:W-:Y:S02]  /*4f80*/  SHF.L.U32 R21, R16.reuse, 0x10, RZ ;  /* 0x0000001010157819 */ /* 0x040fe400000006ff */
[----:B------:R-:W-:Y:S01]  /*4f90*/  PRMT R16, R16, 0x7632, R16 ;  /* 0x0000763210107816 */ /* 0x000fe20000000010 */
[----:B------:R-:W-:Y:S01]  /*4fa0*/  FMUL.FTZ R14, R14, R15 ;  /* 0x0000000f0e0e7220 */ /* 0x000fe20000410000 */
[----:B---3--:R-:W-:Y:S01]  /*4fb0*/  IMAD.U32 R12, R25, 0x10000, RZ ;  /* 0x00010000190c7824 */ /* 0x008fe200078e00ff */
[----:B------:R-:W1:Y:S01]  /*4fc0*/  F2F.BF16.F32 R18, R18 ;  /* 0x0000001200127304 */ /* 0x000e620000202000 */
[----:B------:R-:W-:Y:S02]  /*4fd0*/  SHF.L.U32 R15, R16, 0x10, RZ ;  /* 0x00000010100f7819 */ /* 0x000fe400000006ff */
[----:B------:R-:W-:Y:S01]  /*4fe0*/  FMUL.FTZ R12, R12, R21 ;  /* 0x000000150c0c7220 */ /* 0x000fe20000410000 */
[----:B-----5:R-:W-:Y:S01]  /*4ff0*/  IMAD.U32 R20, R20, 0x10000, RZ ;  /* 0x0001000014147824 */ /* 0x020fe200078e00ff */
[----:B------:R-:W-:-:S03]  /*5000*/  PRMT R17, R17, 0x7632, R17 ;  /* 0x0000763211117816 */ /* 0x000fc60000000011 */
[----:B------:R-:W-:Y:S01]  /*5010*/  FMUL.FTZ R20, R20, R15 ;  /* 0x0000000f14147220 */ /* 0x000fe20000410000 */
[----:B------:R-:W3:Y:S01]  /*5020*/  F2F.BF16.F32 R12, R12 ;  /* 0x0000000c000c7304 */ /* 0x000ee20000202000 */
[----:B------:R-:W-:Y:S01]  /*5030*/  SHF.L.U32 R17, R17, 0x10, RZ ;  /* 0x0000001011117819 */ /* 0x000fe200000006ff */
[----:B-1----:R-:W-:-:S06]  /*5040*/  IMAD.U32 R18, R18, 0x10000, RZ ;  /* 0x0001000012127824 */ /* 0x002fcc00078e00ff */
[----:B------:R-:W1:Y:S01]  /*5050*/  F2F.BF16.F32 R20, R20 ;  /* 0x0000001400147304 */ /* 0x000e620000202000 */
[----:B------:R-:W-:-:S07]  /*5060*/  FMUL.FTZ R18, R18, R17 ;  /* 0x0000001112127220 */ /* 0x000fce0000410000 */
[----:B------:R-:W4:Y:S01]  /*5070*/  F2F.BF16.F32 R14, R14 ;  /* 0x0000000e000e7304 */ /* 0x000f220000202000 */
[----:B---3--:R-:W-:-:S07]  /*5080*/  SHF.L.U32 R15, R12, 0x10, RZ ;  /* 0x000000100c0f7819 */ /* 0x008fce00000006ff */
[----:B------:R-:W0:Y:S01]  /*5090*/  F2F.BF16.F32 R18, R18 ;  /* 0x0000001200127304 */ /* 0x000e220000202000 */
[----:B-1----:R-:W-:Y:S01]  /*50a0*/  SHF.L.U32 R17, R20, 0x10, RZ ;  /* 0x0000001014117819 */ /* 0x002fe200000006ff */
[----:B----4-:R-:W-:Y:S02]  /*50b0*/  IMAD.U32 R21, R14, 0x10000, RZ ;  /* 0x000100000e157824 */ /* 0x010fe400078e00ff */
[----:B0-----:R-:W-:-:S04]  /*50c0*/  IMAD.U32 R23, R18, 0x10000, RZ ;  /* 0x0001000012177824 */ /* 0x001fc800078e00ff */
[----:B--2---:R-:W0:Y:S02]  /*50d0*/  MUFU.RCP R22, R22 ;  /* 0x0000001600167308 */ /* 0x004e240000001000 */
[C---:B0-----:R-:W-:Y:S01]  /*50e0*/  FMUL.FTZ R15, R22.reuse, R15 ;  /* 0x0000000f160f7220 */ /* 0x041fe20000410000 */
[C---:B------:R-:W-:Y:S01]  /*50f0*/  FMUL.FTZ R17, R22.reuse, R17 ;  /* 0x0000001116117220 */ /* 0x040fe20000410000 */
[----:B------:R-:W-:-:S04]  /*5100*/  FMUL.FTZ R21, R22, R21 ;  /* 0x0000001516157220 */ /* 0x000fc80000410000 */
[----:B------:R-:W-:Y:S01]  /*5110*/  F2I.S8.NTZ R12, R17 ;  /* 0x00000011000c7305 */ /* 0x000fe20000202100 */
[----:B------:R-:W-:-:S07]  /*5120*/  FMUL.FTZ R23, R22, R23 ;  /* 0x0000001716177220 */ /* 0x000fce0000410000 */
[----:B------:R-:W0:Y:S08]  /*5130*/  F2I.S8.NTZ R15, R15 ;  /* 0x0000000f000f7305 */ /* 0x000e300000202100 */
[----:B------:R-:W1:Y:S08]  /*5140*/  F2I.S8.NTZ R21, R21 ;  /* 0x0000001500157305 */ /* 0x000e700000202100 */
[----:B------:R-:W2:Y:S01]  /*5150*/  F2I.S8.NTZ R23, R23 ;  /* 0x0000001700177305 */ /* 0x000ea20000202100 */
[----:B0-----:R-:W-:Y:S01]  /*5160*/  PRMT R12, R12, 0x7604, R15 ;  /* 0x000076040c0c7816 */ /* 0x001fe2000000000f */
[C---:B------:R-:W-:Y:S01]  /*5170*/  IMAD.WIDE.U32 R14, R19.reuse, 0x4, R2 ;  /* 0x00000004130e7825 */ /* 0x040fe200078e0002 */
[----:B------:R-:W-:-:S04]  /*5180*/  IADD3 R19, R19, R9, RZ ;  /* 0x0000000913137210 */ /* 0x000fc80007ffe0ff */
[----:B------:R-:W-:Y:S02]  /*5190*/  ISETP.GE.U32.AND P0, PT, R19, R8, PT ;  /* 0x000000081300720c */ /* 0x000fe40003f06070 */
[----:B-1----:R-:W-:-:S04]  /*51a0*/  PRMT R12, R21, 0x7054, R12 ;  /* 0x00007054150c7816 */ /* 0x002fc8000000000c */
[----:B--2---:R-:W-:-:S05]  /*51b0*/  PRMT R25, R23, 0x654, R12 ;  /* 0x0000065417197816 */ /* 0x004fca000000000c */
[----:B------:R0:W-:Y:S02]  /*51c0*/  STG.E desc[UR16][R14.64], R25 ;  /* 0x000000190e007986 */ /* 0x0001e4000c101910 */
[----:B------:R-:W-:Y:S05]  /*51d0*/  @P0 EXIT ;  /* 0x000000000000094d */ /* 0x000fea0003800000 */
[----:B------:R-:W-:Y:S01]  /*51e0*/  IMAD.MOV.U32 R20, RZ, RZ, 0x8 ;  /* 0x00000008ff147424 */ /* 0x000fe200078e00ff */
[----:B0-----:R-:W-:-:S03]  /*51f0*/  MOV R14, 0x8 ;  /* 0x00000008000e7802 */ /* 0x001fc60000000f00 */
[----:B------:R-:W-:-:S04]  /*5200*/  IMAD.WIDE.U32 R20, R19, R20, UR6 ;  /* 0x0000000613147e25 */ /* 0x000fc8000f8e0014 */
[C---:B------:R-:W-:Y:S02]  /*5210*/  IMAD.WIDE.U32 R14, R19.reuse, R14, UR8 ;  /* 0x00000008130e7e25 */ /* 0x040fe4000f8e000e */
[----:B------:R-:W2:Y:S04]  /*5220*/  LDG.E.64.CONSTANT R20, desc[UR16][R20.64] ;  /* 0x0000001014147981 */ /* 0x000ea8000c1e9b00 */
[----:B------:R-:W3:Y:S01]  /*5230*/  LDG.E.64 R16, desc[UR16][R14.64] ;  /* 0x000000100e107981 */ /* 0x000ee2000c1e1b00 */
[----:B------:R-:W-:Y:S01]  /*5240*/  SHF.R.U32.HI R12, RZ, 0x4, R19 ;  /* 0x00000004ff0c7819 */ /* 0x000fe20000011613 */
[----:B------:R-:W-:-:S03]  /*5250*/  IMAD.WIDE.U32 R10, R19, 0x8, R10 ;  /* 0x00000008130a7825 */ /* 0x000fc600078e000a */
[----:B------:R-:W-:-:S03]  /*5260*/  LOP3.LUT R23, R12, 0x3ffffff, RZ, 0xc0, !PT ;  /* 0x03ffffff0c177812 */ /* 0x000fc600078ec0ff */
[----:B------:R-:W4:Y:S02]  /*5270*/  LDG.E.64.CONSTANT R10, desc[UR16][R10.64] ;  /* 0x000000100a0a7981 */ /* 0x000f24000c1e9b00 */
[----:B------:R-:W-:-:S04]  /*5280*/  IMAD.WIDE.U32 R6, R23, R13, R6 ;  /* 0x0000000d17067225 */ /* 0x000fc800078e0006 */
[----:B------:R-:W-:Y:S01]  /*5290*/  IMAD R25, R0, R23, RZ ;  /* 0x0000001700197224 */ /* 0x000fe200078e02ff */
[----:B------:R-:W-:-:S03]  /*52a0*/  LEA R4, P0, R6, R4, 0x2 ;  /* 0x0000000406047211 */ /* 0x000fc600078010ff */
[----:B------:R-:W-:-:S05]  /*52b0*/  IMAD.IADD R7, R7, 0x1, R25 ;  /* 0x0000000107077824 */ /* 0x000fca00078e0219 */
[----:B------:R-:W-:Y:S02]  /*52c0*/  LEA.HI.X R5, R6, R5, R7, 0x2, P0 ;  /* 0x0000000506057211 */ /* 0x000fe400000f1407 */
[C---:B--2---:R-:W-:Y:S01]  /*52d0*/  PRMT R0, R20.reuse, 0x7632, R0 ;  /* 0x0000763214007816 */ /* 0x044fe20000000000 */
[----:B------:R-:W-:Y:S01]  /*52e0*/  IMAD.U32 R13, R20, 0x10000, RZ ;  /* 0x00010000140d7824 */ /* 0x000fe200078e00ff */
[----:B------:R-:W-:Y:S02]  /*52f0*/  PRMT R12, R21, 0x7632, R12 ;  /* 0x00007632150c7816 */ /* 0x000fe4000000000c */
[C---:B---3--:R-:W-:Y:S01]  /*5300*/  PRMT R20, R16.reuse, 0x7632, R20 ;  /* 0x0000763210147816 */ /* 0x048fe20000000014 */
[----:B------:R-:W-:Y:S01]  /*5310*/  IMAD.U32 R22, R16, 0x10000, RZ ;  /* 0x0001000010167824 */ /* 0x000fe200078e00ff */
[----:B------:R-:W-:Y:S02]  /*5320*/  PRMT R16, R17, 0x7632, R16 ;  /* 0x0000763211107816 */ /* 0x000fe40000000010 */
[----:B------:R-:W-:-:S02]  /*5330*/  SHF.L.U32 R18, R21, 0x10, RZ ;  /* 0x0000001015127819 */ /* 0x000fc400000006ff */
[----:B------:R-:W-:Y:S01]  /*5340*/  SHF.L.U32 R21, R17, 0x10, RZ ;  /* 0x0000001011157819 */ /* 0x000fe200000006ff */
[----:B------:R-:W-:Y:S01]  /*5350*/  IMAD.U32 R0, R0, 0x10000, RZ ;  /* 0x0001000000007824 */ /* 0x000fe200078e00ff */
[----:B------:R-:W-:Y:S01]  /*5360*/  SHF.L.U32 R17, R20, 0x10, RZ ;  /* 0x0000001014117819 */ /* 0x000fe200000006ff */
[----:B------:R-:W-:Y:S01]  /*5370*/  IMAD.U32 R12, R12, 0x10000, RZ ;  /* 0x000100000c0c7824 */ /* 0x000fe200078e00ff */
[----:B------:R-:W-:Y:S01]  /*5380*/  SHF.L.U32 R23, R16, 0x10, RZ ;  /* 0x0000001010177819 */ /* 0x000fe200000006ff */
[----:B------:R-:W-:Y:S01]  /*5390*/  FADD.FTZ R13, R13, R22 ;  /* 0x000000160d0d7221 */ /* 0x000fe20000010000 */
[----:B------:R-:W-:Y:S01]  /*53a0*/  FADD.FTZ R18, R18, R21 ;  /* 0x0000001512127221 */ /* 0x000fe20000010000 */
[----:B------:R-:W-:Y:S02]  /*53b0*/  FADD.FTZ R0, R0, R17 ;  /* 0x0000001100007221 */ /* 0x000fe40000010000 */
[----:B------:R-:W-:-:S03]  /*53c0*/  FADD.FTZ R23, R12, R23 ;  /* 0x000000170c177221 */ /* 0x000fc60000010000 */
[----:B------:R-:W-:Y:S02]  /*53d0*/  F2FP.BF16.F32.PACK_AB R16, R0, R13 ;  /* 0x0000000d0010723e */ /* 0x000fe400000010ff */
[----:B------:R-:W-:-:S05]  /*53e0*/  F2FP.BF16.F32.PACK_AB R17, R23, R18 ;  /* 0x000000121711723e */ /* 0x000fca00000010ff */
        /* <DEDUP_REMOVED lines=9> */
[----:B----4-:R-:W-:Y:S01]  /*5480*/  SHF.L.U32 R12, R11, 0x10, RZ ;  /* 0x000000100b0c7819 */ /* 0x010fe200000006ff */
[----:B-1----:R-:W-:Y:S01]  /*5490*/  IMAD.U32 R5, R18, 0x10000, RZ ;  /* 0x0001000012057824 */ /* 0x002fe200078e00ff */
[----:B------:R-:W-:-:S02]  /*54a0*/  SHF.L.U32 R7, R10, 0x10, RZ ;  /* 0x000000100a077819 */ /* 0x000fc400000006ff */
[----:B------:R-:W-:-:S03]  /*54b0*/  PRMT R10, R10, 0x7632, R10 ;  /* 0x000076320a0a7816 */ /* 0x000fc6000000000a */
[----:B------:R-:W1:Y:S01]  /*54c0*/  F2F.BF16.F32 R23, R23 ;  /* 0x0000001700177304 */ /* 0x000e620000202000 */
[----:B---3--:R-:W-:Y:S02]  /*54d0*/  IMAD.U32 R0, R13, 0x10000, RZ ;  /* 0x000100000d007824 */ /* 0x008fe400078e00ff */
[----:B------:R-:W-:Y:S01]  /*54e0*/  FMUL.FTZ R12, R5, R12 ;  /* 0x0000000c050c7220 */ /* 0x000fe20000410000 */
[----:B------:R-:W-:Y:S01]  /*54f0*/  SHF.L.U32 R5, R10, 0x10, RZ ;  /* 0x000000100a057819 */ /* 0x000fe200000006ff */
[----:B------:R-:W-:Y:S01]  /*5500*/  FMUL.FTZ R0, R0, R7 ;  /* 0x0000000700007220 */ /* 0x000fe20000410000 */
[----:B-----5:R-:W-:Y:S01]  /*5510*/  IMAD.U32 R6, R6, 0x10000, RZ ;  /* 0x0001000006067824 */ /* 0x020fe200078e00ff */
[----:B------:R-:W-:-:S03]  /*5520*/  PRMT R11, R11, 0x7632, R11 ;  /* 0x000076320b0b7816 */ /* 0x000fc6000000000b */
[----:B------:R-:W-:Y:S01]  /*5530*/  FMUL.FTZ R6, R6, R5 ;  /* 0x0000000506067220 */ /* 0x000fe20000410000 */
[----:B------:R-:W-:Y:S01]  /*5540*/  SHF.L.U32 R10, R11, 0x10, RZ ;  /* 0x000000100b0a7819 */ /* 0x000fe200000006ff */
[----:B------:R-:W3:Y:S01]  /*5550*/  F2F.BF16.F32 R0, R0 ;  /* 0x0000000000007304 */ /* 0x000ee20000202000 */
[----:B-1----:R-:W-:-:S04]  /*5560*/  IMAD.U32 R23, R23, 0x10000, RZ ;  /* 0x0001000017177824 */ /* 0x002fc800078e00ff */
[----:B------:R-:W-:-:S03]  /*5570*/  FMUL.FTZ R10, R23, R10 ;  /* 0x0000000a170a7220 */ /* 0x000fc60000410000 */
[----:B------:R-:W1:Y:S08]  /*5580*/  F2F.BF16.F32 R6, R6 ;  /* 0x0000000600067304 */ /* 0x000e700000202000 */
[----:B------:R-:W4:Y:S01]  /*5590*/  F2F.BF16.F32 R12, R12 ;  /* 0x0000000c000c7304 */ /* 0x000f220000202000 */
[----:B---3--:R-:W-:-:S07]  /*55a0*/  SHF.L.U32 R5, R0, 0x10, RZ ;  /* 0x0000001000057819 */ /* 0x008fce00000006ff */
[----:B------:R-:W3:Y:S01]  /*55b0*/  F2F.BF16.F32 R10, R10 ;  /* 0x0000000a000a7304 */ /* 0x000ee20000202000 */
[----:B-1----:R-:W-:Y:S01]  /*55c0*/  SHF.L.U32 R7, R6, 0x10, RZ ;  /* 0x0000001006077819 */ /* 0x002fe200000006ff */
[----:B----4-:R-:W-:Y:S02]  /*55d0*/  IMAD.U32 R11, R12, 0x10000, RZ ;  /* 0x000100000c0b7824 */ /* 0x010fe400078e00ff */
[----:B---3--:R-:W-:Y:S01]  /*55e0*/  IMAD.U32 R13, R10, 0x10000, RZ ;  /* 0x000100000a0d7824 */ /* 0x008fe200078e00ff */
[----:B------:R-:W-:-:S04]  /*55f0*/  IADD3 R12, R19, R9, RZ ;  /* 0x00000009130c7210 */ /* 0x000fc80007ffe0ff */
[----:B------:R-:W-:Y:S01]  /*5600*/  ISETP.GE.U32.AND P0, PT, R12, R8, PT ;  /* 0x000000080c00720c */ /* 0x000fe20003f06070 */
[----:B--2---:R-:W1:Y:S02]  /*5610*/  MUFU.RCP R4, R4 ;  /* 0x0000000400047308 */ /* 0x004e640000001000 */
[C---:B-1----:R-:W-:Y:S01]  /*5620*/  FMUL.FTZ R5, R4.reuse, R5 ;  /* 0x0000000504057220 */ /* 0x042fe20000410000 */
[C---:B------:R-:W-:Y:S01]  /*5630*/  FMUL.FTZ R7, R4.reuse, R7 ;  /* 0x0000000704077220 */ /* 0x040fe20000410000 */
[C---:B------:R-:W-:Y:S01]  /*5640*/  FMUL.FTZ R11, R4.reuse, R11 ;  /* 0x0000000b040b7220 */ /* 0x040fe20000410000 */
[----:B------:R-:W-:-:S03]  /*5650*/  FMUL.FTZ R13, R4, R13 ;  /* 0x0000000d040d7220 */ /* 0x000fc60000410000 */
[----:B------:R-:W-:Y:S08]  /*5660*/  F2I.S8.NTZ R0, R7 ;  /* 0x0000000700007305 */ /* 0x000ff00000202100 */
[----:B------:R-:W1:Y:S08]  /*5670*/  F2I.S8.NTZ R5, R5 ;  /* 0x0000000500057305 */ /* 0x000e700000202100 */
[----:B------:R-:W2:Y:S08]  /*5680*/  F2I.S8.NTZ R11, R11 ;  /* 0x0000000b000b7305 */ /* 0x000eb00000202100 */
[----:B------:R-:W0:Y:S01]  /*5690*/  F2I.S8.NTZ R13, R13 ;  /* 0x0000000d000d7305 */ /* 0x000e220000202100 */
[----:B-1----:R-:W-:Y:S01]  /*56a0*/  PRMT R0, R0, 0x7604, R5 ;  /* 0x0000760400007816 */ /* 0x002fe20000000005 */
[----:B------:R-:W-:-:S03]  /*56b0*/  IMAD.WIDE.U32 R4, R19, 0x4, R2 ;  /* 0x0000000413047825 */ /* 0x000fc600078e0002 */
[----:B--2---:R-:W-:-:S04]  /*56c0*/  PRMT R0, R11, 0x7054, R0 ;  /* 0x000070540b007816 */ /* 0x004fc80000000000 */
[----:B0-----:R-:W-:-:S05]  /*56d0*/  PRMT R15, R13, 0x654, R0 ;  /* 0x000006540d0f7816 */ /* 0x001fca0000000000 */
[----:B------:R4:W-:Y:S01]  /*56e0*/  STG.E desc[UR16][R4.64], R15 ;  /* 0x0000000f04007986 */ /* 0x0009e2000c101910 */
[----:B------:R-:W-:Y:S05]  /*56f0*/  @!P0 BRA `(.L_x_1041) ;  /* 0xffffffe8004c8947 */ /* 0x000fea000383ffff */
[----:B------:R-:W-:Y:S05]  /*5700*/  BSYNC B0 ;  /* 0x0000000000007941 */ /* 0x000fea0003800000 */
.L_x_1038:
[----:B------:R-:W-:Y:S05]  /*5710*/  EXIT ;  /* 0x000000000000794d */ /* 0x000fea0003800000 */
        .weak           $__internal_8_$__cuda_sm20_div_s64
        .type           $__internal_8_$__cuda_sm20_div_s64,@function
        .size           $__internal_8_$__cuda_sm20_div_s64,($__internal_9_$__cuda_sm20_rem_s64 - $__internal_8_$__cuda_sm20_div_s64)
$__internal_8_$__cuda_sm20_div_s64:
        /* <DEDUP_REMOVED lines=29> */
[----:B------:R-:W-:-:S03]  /*58f0*/  IMAD.HI.U32 R18, R19, R23, RZ ;  /* 0x0000001713127227 */ /* 0x000fc600078e00ff */
[----:B------:R-:W-:-:S05]  /*5900*/  IADD3.X R20, RZ, ~R13, RZ, P0, !PT ;  /* 0x8000000dff147210 */ /* 0x000fca00007fe4ff */
[----:B------:R-:W-:-:S04]  /*5910*/  IMAD.WIDE.U32 R18, P0, R19, R20, R18 ;  /* 0x0000001413127225 */ /* 0x000fc80007800012 */
[C---:B------:R-:W-:Y:S02]  /*5920*/  IMAD R13, R21.reuse, R20, RZ ;  /* 0x00000014150d7224 */ /* 0x040fe400078e02ff */
[----:B------:R-:W-:Y:S01]  /*5930*/  IMAD.HI.U32 R18, P1, R21, R23, R18 ;  /* 0x0000001715127227 */ /* 0x000fe20007820012 */
[----:B------:R-:W-:-:S03]  /*5940*/  SEL R23, R12, R17, !P3 ;  /* 0x000000110c177207 */ /* 0x000fc60005800000 */
        /* <DEDUP_REMOVED lines=21> */
[----:B------:R-:W-:-:S05]  /*5aa0*/  IMAD R13, R17, R10, R13 ;  /* 0x0000000a110d7224 */ /* 0x000fca00078e020d */
[----:B------:R-:W-:Y:S02]  /*5ab0*/  IADD3.X R31, ~R13, R18, RZ, P1, !PT ;  /* 0x000000120d1f7210 */ /* 0x000fe40000ffe5ff */
[----:B------:R-:W-:Y:S02]  /*5ac0*/  IADD3 R13, P1, R23, -R10, RZ ;  /* 0x8000000a170d7210 */ /* 0x000fe40007f3e0ff */
[C---:B------:R-:W-:Y:S02]  /*5ad0*/  ISETP.GE.U32.AND.EX P0, PT, R31.reuse, R11, PT, P0 ;  /* 0x0000000b1f00720c */ /* 0x040fe40003f06100 */
[----:B------:R-:W-:Y:S01]  /*5ae0*/  IADD3.X R18, RZ, R17, RZ, P2, !PT ;  /* 0x00000011ff127210 */ /* 0x000fe200017fe4ff */
[----:B------:R-:W-:Y:S01]  /*5af0*/  IMAD.X R21, R31, 0x1, ~R11, P1 ;  /* 0x000000011f157824 */ /* 0x000fe200008e0e0b */
[----:B------:R-:W-:Y:S02]  /*5b00*/  SEL R13, R13, R23, P0 ;  /* 0x000000170d0d7207 */ /* 0x000fe40000000000 */
[----:B------:R-:W-:-:S02]  /*5b10*/  SEL R19, R12, R19, P0 ;  /* 0x000000130c137207 */ /* 0x000fc40000000000 */
[----:B------:R-:W-:Y:S02]  /*5b20*/  SEL R21, R21, R31, P0 ;  /* 0x0000001f15157207 */ /* 0x000fe40000000000 */
[----:B------:R-:W-:Y:S02]  /*5b30*/  ISETP.GE.U32.AND P1, PT, R13, R10, PT ;  /* 0x0000000a0d00720c */ /* 0x000fe40003f26070 */
        /* <DEDUP_REMOVED lines=16> */
[----:B------:R-:W-:Y:S06]  /*5c40*/  RET.REL.NODEC R14 `(_ZN4vllm31rms_norm_per_block_quant_kernelIN3c108BFloat16EaLb1ELb1ELi64EEEvPT0_PfPKT_S8_PKffiiPS6_l) ;  /* 0xffffffa00eec7950 */ /* 0x000fec0003c3ffff */
        .weak           $__internal_9_$__cuda_sm20_rem_s64
        .type           $__internal_9_$__cuda_sm20_rem_s64,@function
        .size           $__internal_9_$__cuda_sm20_rem_s64,(.L_x_3306 - $__internal_9_$__cuda_sm20_rem_s64)
$__internal_9_$__cuda_sm20_rem_s64:
[----:B------:R-:W-:Y:S02]  /*5c50*/  UIADD3 UR12, UP1, URZ, -UR22, URZ ;  /* 0x800000163f0c7290 */ /* 0x000fe4000ff3e03f */
[----:B------:R-:W-:Y:S02]  /*5c60*/  UISETP.GE.AND UP0, UPT, UR23, URZ, UPT ;  /* 0x0000003f1700728c */ /* 0x000fe4000bf06270 */
[----:B------:R-:W-:Y:S02]  /*5c70*/  UIADD3.X UR13, URZ, ~UR23, URZ, UP1, !UPT ;  /* 0x800000173f0d7290 */ /* 0x000fe40008ffe43f */
[----:B------:R-:W-:Y:S02]  /*5c80*/  USEL UR12, UR12, UR22, !UP0 ;  /* 0x000000160c0c7287 */ /* 0x000fe4000c000000 */
[----:B------:R-:W-:-:S09]  /*5c90*/  USEL UR13, UR13, UR23, !UP0 ;  /* 0x000000170d0d7287 */ /* 0x000fd2000c000000 */
[----:B------:R-:W0:Y:S08]  /*5ca0*/  I2F.U64.RP R13, UR12 ;  /* 0x0000000c000d7d12 */ /* 0x000e300008309000 */
[----:B0-----:R-:W0:Y:S02]  /*5cb0*/  MUFU.RCP R13, R13 ;  /* 0x0000000d000d7308 */ /* 0x001e240000001000 */
[----:B0-----:R-:W-:-:S06]  /*5cc0*/  IADD3 R4, R13, 0x1ffffffe, RZ ;  /* 0x1ffffffe0d047810 */ /* 0x001fcc0007ffe0ff */
        /* <DEDUP_REMOVED lines=17> */
[----:B------:R-:W-:Y:S02]  /*5de0*/  IADD3 R5, P0, RZ, -R4, RZ ;  /* 0x80000004ff057210 */ /* 0x000fe40007f1e0ff */
[----:B------:R-:W-:Y:S01]  /*5df0*/  ISETP.GE.AND P1, PT, R6, RZ, PT ;  /* 0x000000ff0600720c */ /* 0x000fe20003f26270 */
[----:B------:R-:W-:Y:S02]  /*5e00*/  IMAD R4, R13, UR12, R22 ;  /* 0x0000000c0d047c24 */ /* 0x000fe4000f8e0216 */
[----:B------:R-:W-:-:S03]  /*5e10*/  IMAD.HI.U32 R22, R23, R5, RZ ;  /* 0x0000000517167227 */ /* 0x000fc600078e00ff */
[----:B------:R-:W-:Y:S02]  /*5e20*/  IADD3.X R24, RZ, ~R4, RZ, P0, !PT ;  /* 0x80000004ff187210 */ /* 0x000fe400007fe4ff */
[----:B------:R-:W-:-:S03]  /*5e30*/  IADD3 R4, P4, RZ, -R7, RZ ;  /* 0x80000007ff047210 */ /* 0x000fc60007f9e0ff */
[----:B------:R-:W-:-:S04]  /*5e40*/  IMAD.WIDE.U32 R22, P0, R23, R24, R22 ;  /* 0x0000001817167225 */ /* 0x000fc80007800016 */
[----:B------:R-:W-:Y:S01]  /*5e50*/  IMAD.HI.U32 R21, P2, R13, R5, R22 ;  /* 0x000000050d157227 */ /* 0x000fe20007840016 */
[----:B------:R-:W-:-:S03]  /*5e60*/  SEL R23, R4, R7, !P1 ;  /* 0x0000000704177207 */ /* 0x000fc60004800000 */
[CC--:B------:R-:W-:Y:S02]  /*5e70*/  IMAD R22, R13.reuse, R24.reuse, RZ ;  /* 0x000000180d167224 */ /* 0x0c0fe400078e02ff */
[----:B------:R-:W-:-:S03]  /*5e80*/  IMAD.HI.U32 R24, R13, R24, RZ ;  /* 0x000000180d187227 */ /* 0x000fc600078e00ff */
[----:B------:R-:W-:Y:S01]  /*5e90*/  IADD3 R21, P3, R22, R21, RZ ;  /* 0x0000001516157210 */ /* 0x000fe20007f7e0ff */
[----:B------:R-:W-:Y:S01]  /*5ea0*/  IMAD.X R5, RZ, RZ, ~R6, P4 ;  /* 0x000000ffff057224 */ /* 0x000fe200020e0e06 */
[----:B------:R-:W-:-:S03]  /*5eb0*/  IADD3.X R13, R24, R13, RZ, P0, !PT ;  /* 0x0000000d180d7210 */ /* 0x000fc600007fe4ff */
[----:B------:R-:W-:Y:S01]  /*5ec0*/  IMAD.HI.U32 R4, R21, R23, RZ ;  /* 0x0000001715047227 */ /* 0x000fe200078e00ff */
[----:B------:R-:W-:Y:S02]  /*5ed0*/  SEL R24, R5, R6, !P1 ;  /* 0x0000000605187207 */ /* 0x000fe40004800000 */
[----:B------:R-:W-:Y:S01]  /*5ee0*/  IADD3.X R13, RZ, RZ, R13, P3, P2 ;  /* 0x000000ffff0d7210 */ /* 0x000fe20001fe440d */
[----:B------:R-:W-:Y:S02]  /*5ef0*/  IMAD.MOV.U32 R5, RZ, RZ, RZ ;  /* 0x000000ffff057224 */ /* 0x000fe400078e00ff */
        /* <DEDUP_REMOVED lines=9> */
[----:B------:R-:W-:Y:S01]  /*5f90*/  IMAD R22, R21, UR13, R5 ;  /* 0x0000000d15167c24 */ /* 0x000fe2000f8e0205 */
[----:B------:R-:W-:Y:S02]  /*5fa0*/  HFMA2.MMA R21, -RZ, RZ, 0, 0 ;  /* 0x00000000ff157435 */ /* 0x000fe400000001ff */
[----:B------:R-:W-:Y:S01]  /*5fb0*/  ISETP.GE.U32.AND P0, PT, R4, UR12, PT ;  /* 0x0000000c04007c0c */ /* 0x000fe2000bf06070 */
[----:B------:R-:W-:-:S05]  /*5fc0*/  IMAD R13, R13, UR12, R22 ;  /* 0x0000000c0d0d7c24 */ /* 0x000fca000f8e0216 */
[----:B------:R-:W-:Y:S02]  /*5fd0*/  IADD3.X R5, ~R13, R24, RZ, P2, !PT ;  /* 0x000000180d057210 */ /* 0x000fe400017fe5ff */
[----:B------:R-:W-:Y:S02]  /*5fe0*/  IADD3 R13, P2, R4, -UR12, RZ ;  /* 0x8000000c040d7c10 */ /* 0x000fe4000ff5e0ff */
[C---:B------:R-:W-:Y:S02]  /*5ff0*/  ISETP.GE.U32.AND.EX P0, PT, R5.reuse, UR13, PT, P0 ;  /* 0x0000000d05007c0c */ /* 0x040fe4000bf06100 */
[----:B------:R-:W-:Y:S02]  /*6000*/  IADD3.X R22, R5, ~UR13, RZ, P2, !PT ;  /* 0x8000000d05167c10 */ /* 0x000fe400097fe4ff */
[----:B------:R-:W-:Y:S02]  /*6010*/  SEL R13, R13, R4, P0 ;  /* 0x000000040d0d7207 */ /* 0x000fe40000000000 */
[----:B------:R-:W-:-:S02]  /*6020*/  SEL R22, R22, R5, P0 ;  /* 0x0000000516167207 */ /* 0x000fc40000000000 */
[C---:B------:R-:W-:Y:S02]  /*6030*/  ISETP.GE.U32.AND P0, PT, R13.reuse, UR12, PT ;  /* 0x0000000c0d007c0c */ /* 0x040fe4000bf06070 */
[----:B------:R-:W-:Y:S02]  /*6040*/  IADD3 R4, P2, R13, -UR12, RZ ;  /* 0x8000000c0d047c10 */ /* 0x000fe4000ff5e0ff */
[C---:B------:R-:W-:Y:S02]  /*6050*/  ISETP.GE.U32.AND.EX P0, PT, R22.reuse, UR13, PT, P0 ;  /* 0x0000000d16007c0c */ /* 0x040fe4000bf06100 */
[----:B------:R-:W-:Y:S02]  /*6060*/  IADD3.X R5, R22, ~UR13, RZ, P2, !PT ;  /* 0x8000000d16057c10 */ /* 0x000fe400097fe4ff */
[----:B------:R-:W-:Y:S02]  /*6070*/  SEL R4, R4, R13, P0 ;  /* 0x0000000d04047207 */ /* 0x000fe40000000000 */
[----:B------:R-:W-:-:S02]  /*6080*/  SEL R5, R5, R22, P0 ;  /* 0x0000001605057207 */ /* 0x000fc40000000000 */
[-C--:B------:R-:W-:Y:S02]  /*6090*/  IADD3 R13, P2, RZ, -R4.reuse, RZ ;  /* 0x80000004ff0d7210 */ /* 0x080fe40007f5e0ff */
[----:B------:R-:W-:Y:S02]  /*60a0*/  ISETP.NE.U32.AND P0, PT, RZ, UR22, PT ;  /* 0x00000016ff007c0c */ /* 0x000fe4000bf05070 */
[----:B------:R-:W-:Y:S01]  /*60b0*/  SEL R4, R13, R4, !P1 ;  /* 0x000000040d047207 */ /* 0x000fe20004800000 */
[----:B------:R-:W-:Y:S01]  /*60c0*/  IMAD.X R22, RZ, RZ, ~R5, P2 ;  /* 0x000000ffff167224 */ /* 0x000fe200010e0e05 */
[----:B------:R-:W-:-:S04]  /*60d0*/  ISETP.NE.AND.EX P0, PT, RZ, UR23, PT, P0 ;  /* 0x00000017ff007c0c */ /* 0x000fc8000bf05300 */
[----:B------:R-:W-:Y:S02]  /*60e0*/  SEL R5, R22, R5, !P1 ;  /* 0x0000000516057207 */ /* 0x000fe40004800000 */
[----:B------:R-:W-:Y:S02]  /*60f0*/  SEL R4, R4, 0xffffffff, P0 ;  /* 0xffffffff04047807 */ /* 0x000fe40000000000 */
[----:B------:R-:W-:Y:S01]  /*6100*/  SEL R5, R5, 0xffffffff, P0 ;  /* 0xffffffff05057807 */ /* 0x000fe20000000000 */
[----:B------:R-:W-:Y:S06]  /*6110*/  RET.REL.NODEC R20 `(_ZN4vllm31rms_norm_per_block_quant_kernelIN3c108BFloat16EaLb1ELb1ELi64EEEvPT0_PfPKT_S8_PKffiiPS6_l) ;  /* 0xffffff9c14b87950 */ /* 0x000fec0003c3ffff */
.L_x_1042:
        /* <DEDUP_REMOVED lines=14> */
.L_x_3306:


//--------------------- .text._ZN4vllm31rms_norm_per_block_quant_kernelIN3c108BFloat16ENS1_13Float8_e4m3fnELb1ELb1ELi64EEEvPT0_PfPKT_S9_PKffiiPS7_l --------------------------
	.section	.text._ZN4vllm31rms_norm_per_block_quant_kernelIN3c108BFloat16ENS1_13Float8_e4m3fnELb1ELb1ELi64EEEvPT0_PfPKT_S9_PKffiiPS7_l,"ax",@progbits
	.align	128
        .global         _ZN4vllm31rms_norm_per_block_quant_kernelIN3c108BFloat16ENS1_13Float8_e4m3fnELb1ELb1ELi64EEEvPT0_PfPKT_S9_PKffiiPS7_l
        .type           _ZN4vllm31rms_norm_per_block_quant_kernelIN3c108BFloat16ENS1_13Float8_e4m3fnELb1ELb1ELi64EEEvPT0_PfPKT_S9_PKffiiPS7_l,@function
        .size           _ZN4vllm31rms_norm_per_block_quant_kernelIN3c108BFloat16ENS1_13Float8_e4m3fnELb1ELb1ELi64EEEvPT0_PfPKT_S9_PKffiiPS7_l,(.L_x_3308 - _ZN4vllm31rms_norm_per_block_quant_kernelIN3c108BFloat16ENS1_13Float8_e4m3fnELb1ELb1ELi64EEEvPT0_PfPKT_S9_PKffiiPS7_l)
        .other          _ZN4vllm31rms_norm_per_block_quant_kernelIN3c108BFloat16ENS1_13Float8_e4m3fnELb1ELb1ELi64EEEvPT0_PfPKT_S9_PKffiiPS7_l,@"STO_CUDA_ENTRY STV_DEFAULT"
_ZN4vllm31rms_norm_per_block_quant_kernelIN3c108BFloat16ENS1_13Float8_e4m3fnELb1ELb1ELi64EEEvPT0_PfPKT_S9_PKffiiPS7_l:
.text._ZN4vllm31rms_norm_per_block_quant_kernelIN3c108BFloat16ENS1_13Float8_e4m3fnELb1ELb1ELi64EEEvPT0_PfPKT_S9_PKffiiPS7_l:
        /* <DEDUP_REMOVED lines=27> */
.L_x_1045:
        /* <DEDUP_REMOVED lines=116> */
.L_x_1044:
[----:B------:R-:W-:Y:S05]  /*08f0*/  BSYNC B0 ;  /* 0x0000000000007941 */ /* 0x000fea0003800000 */
.L_x_1043:
        /* <DEDUP_REMOVED lines=109> */
.L_x_1047:
        /* <DEDUP_REMOVED lines=23> */
.L_x_1050:
[----:B------:R-:W-:Y:S05]  /*1140*/  BSYNC B1 ;  /* 0x0000000000017941 */ /* 0x000fea0003800000 */
.L_x_1049:
        /* <DEDUP_REMOVED lines=45> */
.L_x_1048:
[----:B------:R-:W-:Y:S05]  /*1420*/  BSYNC B0 ;  /* 0x0000000000007941 */ /* 0x000fea0003800000 */
.L_x_1046:
        /* <DEDUP_REMOVED lines=11> */
.L_x_1052:
[----:B------:R-:W-:Y:S05]  /*14e0*/  BSYNC B0 ;  /* 0x0000000000007941 */ /* 0x000fea0003800000 */
.L_x_1051:
        /* <DEDUP_REMOVED lines=18> */
[----:B------:R-:W-:Y:S05]  /*1610*/  CALL.REL.NOINC `($__internal_10_$__cuda_sm20_div_s64) ;  /* 0x0000005000787944 */ /* 0x000fea0003c00000 */
[----:B------:R-:W-:Y:S02]  /*1620*/  IMAD.MOV.U32 R4, RZ, RZ, R16 ;  /* 0x000000ffff047224 */ /* 0x000fe400078e0010 */
[----:B------:R-:W-:Y:S01]  /*1630*/  IMAD.MOV.U32 R5, RZ, RZ, R17 ;  /* 0x000000ffff057224 */ /* 0x000fe200078e0011 */
[----:B------:R-:W-:Y:S06]  /*1640*/  BRA `(.L_x_1054) ;  /* 0x00000000004c7947 */ /* 0x000fec0003800000 */
.L_x_1053:
        /* <DEDUP_REMOVED lines=19> */
.L_x_1054:
        /* <DEDUP_REMOVED lines=9> */
[----:B------:R-:W-:Y:S05]  /*1810*/  CALL.REL.NOINC `($__internal_10_$__cuda_sm20_div_s64) ;  /* 0x0000004c00f87944 */ /* 0x000fea0003c00000 */
        /* <DEDUP_REMOVED lines=11> */
.L_x_1056:
[----:B------:R-:W1:Y:S01]  /*18d0*/  I2F.U32.RP R0, R4 ;  /* 0x0000000400007306 */ /* 0x000e620000209000 */
[----:B------:R-:W-:Y:S01]  /*18e0*/  ISETP.NE.U32.AND P2, PT, R4, RZ, PT ;  /* 0x000000ff0400720c */ /* 0x000fe20003f45070 */
[----:B------:R-:W-:-:S06]  /*18f0*/  IMAD.MOV.U32 R7, RZ, RZ, RZ ;  /* 0x000000ffff077224 */ /* 0x000fcc00078e00ff */
[----:B-1----:R-:W1:Y:S02]  /*1900*/  MUFU.RCP R0, R0 ;  /* 0x0000000000007308 */ /* 0x002e640000001000 */
[----:B-1----:R-:W-:-:S06]  /*1910*/  IADD3 R10, R0, 0xffffffe, RZ ;  /* 0x0ffffffe000a7810 */ /* 0x002fcc0007ffe0ff */
        /* <DEDUP_REMOVED lines=18> */
.L_x_1057:
[----:B------:R-:W-:Y:S05]  /*1a40*/  BSYNC B0 ;  /* 0x0000000000007941 */ /* 0x000fea0003800000 */
.L_x_1055:
        /* <DEDUP_REMOVED lines=20> */
.L_x_1060:
        /* <DEDUP_REMOVED lines=157> */
[----:B------:R-:W-:Y:S01]  /*2560*/  FADD.FTZ R24, R24, R31 ;  /* 0x0000001f18187221 */ /* 0x000fe20000010000 */
[----:B------:R-:W0:Y:S01]  /*2570*/  F2F.BF16.F32 R28, R28 ;  /* 0x0000001c001c7304 */ /* 0x000e220000202000 */
[----:B------:R-:W-:-:S02]  /*2580*/  IMAD.U32 R27, R27, 0x10000, RZ ;  /* 0x000100001b1b7824 */ /* 0x000fc400078e00ff */
[----:B------:R-:W-:Y:S02]  /*2590*/  IMAD.U32 R26, R25, 0x10000, RZ ;  /* 0x00010000191a7824 */ /* 0x000fe400078e00ff */
[----:B------:R-:W-:Y:S02]  /*25a0*/  FMUL.FTZ R24, R24, UR20 ;  /* 0x0000001418187c20 */ /* 0x000fe40008410000 */
[----:B------:R-:W-:Y:S01]  /*25b0*/  FADD.FTZ R26, R27, R26 ;  /* 0x0000001a1b1a7221 */ /* 0x000fe20000010000 */
[----:B------:R-:W1:Y:S03]  /*25c0*/  F2F.BF16.F32 R30, R30 ;  /* 0x0000001e001e7304 */ /* 0x000e660000202000 */
[----:B------:R-:W-:-:S05]  /*25d0*/  FMUL.FTZ R26, R26, UR20 ;  /* 0x000000141a1a7c20 */ /* 0x000fca0008410000 */
        /* <DEDUP_REMOVED lines=10> */
[----:B--2---:R-:W-:Y:S01]  /*2680*/  IMAD.U32 R24, R24, 0x10000, RZ ;  /* 0x0001000018187824 */ /* 0x004fe200078e00ff */
[----:B------:R-:W1:Y:S01]  /*2690*/  F2F.BF16.F32 R25, R25 ;  /* 0x0000001900197304 */ /* 0x000e620000202000 */
[----:B------:R-:W-:Y:S02]  /*26a0*/  FMUL.FTZ R27, R30, R27 ;  /* 0x0000001b1e1b7220 */ /* 0x000fe40000410000 */
[----:B------:R-:W-:Y:S01]  /*26b0*/  FMUL.FTZ R24, R24, R31 ;  /* 0x0000001f18187220 */ /* 0x000fe20000410000 */
[----:B------:R-:W-:-:S02]  /*26c0*/  IMAD.U32 R23, R23, 0x10000, RZ ;  /* 0x0001000017177824 */ /* 0x000fc400078e00ff */
[----:B0-----:R-:W-:Y:S02]  /*26d0*/  IMAD.U32 R26, R26, 0x10000, RZ ;  /* 0x000100001a1a7824 */ /* 0x001fe400078e00ff */
[----:B------:R-:W0:Y:S02]  /*26e0*/  F2F.BF16.F32 R27, R27 ;  /* 0x0000001b001b7304 */ /* 0x000e240000202000 */
[----:B------:R-:W-:-:S06]  /*26f0*/  FMUL.FTZ R26, R26, R23 ;  /* 0x000000171a1a7220 */ /* 0x000fcc0000410000 */
[----:B------:R-:W2:Y:S01]  /*2700*/  F2F.BF16.F32 R24, R24 ;  /* 0x0000001800187304 */ /* 0x000ea20000202000 */
[----:B-1----:R-:W-:-:S07]  /*2710*/  IMAD.U32 R25, R25, 0x10000, RZ ;  /* 0x0001000019197824 */ /* 0x002fce00078e00ff */
[----:B------:R-:W1:Y:S01]  /*2720*/  F2F.BF16.F32 R26, R26 ;  /* 0x0000001a001a7304 */ /* 0x000e620000202000 */
[----:B------:R-:W-:Y:S02]  /*2730*/  FMNMX.FTZ R25, R12, |R25|, !PT ;  /* 0x400000190c197209 */ /* 0x000fe40007810000 */
[----:B0-----:R-:W-:Y:S01]  /*2740*/  SHF.L.U32 R12, R27, 0x10, RZ ;  /* 0x000000101b0c7819 */ /* 0x001fe200000006ff */
[----:B--2---:R-:W-:-:S03]  /*2750*/  IMAD.U32 R23, R24, 0x10000, RZ ;  /* 0x0001000018177824 */ /* 0x004fc600078e00ff */
[----:B------:R-:W-:-:S04]  /*2760*/  FMNMX.FTZ R12, R25, |R12|, !PT ;  /* 0x4000000c190c7209 */ /* 0x000fc80007810000 */
        /* <DEDUP_REMOVED lines=10> */
[----:B------:R-:W-:-:S04]  /*2810*/  IADD3 R10, P0, R10, R17, RZ ;  /* 0x000000110a0a7210 */ /* 0x000fc80007f1e0ff */
[----:B------:R-:W-:-:S06]  /*2820*/  IADD3.X R11, R11, R15, RZ, P0, !PT ;  /* 0x0000000f0b0b7210 */ /* 0x000fcc00007fe4ff */
[----:B------:R-:W4:Y:S01]  /*2830*/  LDG.E.64.CONSTANT R10, desc[UR16][R10.64] ;  /* 0x000000100a0a7981 */ /* 0x000f22000c1e9b00 */
[----:B------:R-:W-:-:S05]  /*2840*/  IADD3 R16, P0, R4, R16, RZ ;  /* 0x0000001004107210 */ /* 0x000fca0007f1e0ff */
[----:B------:R-:W-:Y:S01]  /*2850*/  IMAD.X R29, R5, 0x1, R29, P0 ;  /* 0x00000001051d7824 */ /* 0x000fe200000e061d */
[----:B------:R-:W-:-:S04]  /*2860*/  ISETP.GE.U32.AND P0, PT, R16, R13, PT ;  /* 0x0000000d1000720c */ /* 0x000fc80003f06070 */
[----:B------:R-:W-:Y:S01]  /*2870*/  ISETP.GE.AND.EX P0, PT, R29, R14, PT, P0 ;  /* 0x0000000e1d00720c */ /* 0x000fe20003f06300 */
[C---:B--2---:R-:W-:Y:S01]  /*2880*/  IMAD.U32 R24, R18.reuse, 0x10000, RZ ;  /* 0x0001000012187824 */ /* 0x044fe200078e00ff */
[----:B------:R-:W-:Y:S02]  /*2890*/  PRMT R18, R18, 0x7632, R18 ;  /* 0x0000763212127816 */ /* 0x000fe40000000012 */
[C---:B---3--:R-:W-:Y:S01]  /*28a0*/  PRMT R25, R20.reuse, 0x7632, R25 ;  /* 0x0000763214197816 */ /* 0x048fe20000000019 */
[----:B------:R-:W-:Y:S01]  /*28b0*/  IMAD.U32 R27, R20, 0x10000, RZ ;  /* 0x00010000141b7824 */ /* 0x000fe200078e00ff */
[C---:B------:R-:W-:Y:S01]  /*28c0*/  SHF.L.U32 R23, R21.reuse, 0x10, RZ ;  /* 0x0000001015177819 */ /* 0x040fe200000006ff */
[----:B------:R-:W-:Y:S01]  /*28d0*/  IMAD.U32 R18, R18, 0x10000, RZ ;  /* 0x0001000012127824 */ /* 0x000fe200078e00ff */
[----:B------:R-:W-:Y:S01]  /*28e0*/  PRMT R21, R21, 0x7632, R21 ;  /* 0x0000763215157816 */ /* 0x000fe20000000015 */
[----:B------:R-:W-:Y:S01]  /*28f0*/  FADD.FTZ R24, R24, R27 ;  /* 0x0000001b18187221 */ /* 0x000fe20000010000 */
[----:B------:R-:W-:-:S03]  /*2900*/  IMAD.U32 R25, R25, 0x10000, RZ ;  /* 0x0001000019197824 */ /* 0x000fc600078e00ff */
[----:B------:R-:W-:Y:S01]  /*2910*/  FMUL.FTZ R24, R24, UR20 ;  /* 0x0000001418187c20 */ /* 0x000fe20008410000 */
[----:B------:R-:W-:Y:S01]  /*2920*/  FADD.FTZ R25, R18, R25 ;  /* 0x0000001912197221 */ /* 0x000fe20000010000 */
[C---:B------:R-:W-:Y:S01]  /*2930*/  IMAD.U32 R18, R19.reuse, 0x10000, RZ ;  /* 0x0001000013127824 */ /* 0x040fe200078e00ff */
[----:B------:R-:W-:Y:S01]  /*2940*/  PRMT R19, R19, 0x7632, R19 ;  /* 0x0000763213137816 */ /* 0x000fe20000000013 */
[----:B------:R-:W-:Y:S02]  /*2950*/  IMAD.U32 R20, R21, 0x10000, RZ ;  /* 0x0001000015147824 */ /* 0x000fe400078e00ff */
[----:B------:R-:W-:Y:S01]  /*2960*/  FMUL.FTZ R25, R25, UR20 ;  /* 0x0000001419197c20 */ /* 0x000fe20008410000 */
[----:B------:R-:W-:Y:S01]  /*2970*/  FADD.FTZ R18, R18, R23 ;  /* 0x0000001712127221 */ /* 0x000fe20000010000 */
[----:B------:R-:W0:Y:S01]  /*2980*/  F2F.BF16.F32 R24, R24 ;  /* 0x0000001800187304 */ /* 0x000e220000202000 */
[----:B------:R-:W-:Y:S02]  /*2990*/  IMAD.U32 R19, R19, 0x10000, RZ ;  /* 0x0001000013137824 */ /* 0x000fe400078e00ff */
[----:B------:R-:W-:Y:S01]  /*29a0*/  FMUL.FTZ R18, R18, UR20 ;  /* 0x0000001412127c20 */ /* 0x000fe20008410000 */
[----:B----4-:R-:W-:-:S02]  /*29b0*/  IMAD.U32 R21, R10, 0x10000, RZ ;  /* 0x000100000a157824 */ /* 0x010fc400078e00ff */
[----:B------:R-:W-:Y:S01]  /*29c0*/  FADD.FTZ R19, R19, R20 ;  /* 0x0000001413137221 */ /* 0x000fe20000010000 */
[----:B------:R-:W-:Y:S01]  /*29d0*/  PRMT R10, R10, 0x7632, R10 ;  /* 0x000076320a0a7816 */ /* 0x000fe2000000000a */
[----:B------:R-:W1:Y:S02]  /*29e0*/  F2F.BF16.F32 R25, R25 ;  /* 0x0000001900197304 */ /* 0x000e640000202000 */
[----:B------:R-:W-:Y:S01]  /*29f0*/  FMUL.FTZ R20, R19, UR20 ;  /* 0x0000001413147c20 */ /* 0x000fe20008410000 */
[C---:B------:R-:W-:Y:S01]  /*2a00*/  IMAD.U32 R19, R11.reuse, 0x10000, RZ ;  /* 0x000100000b137824 */ /* 0x040fe200078e00ff */
[----:B------:R-:W-:Y:S01]  /*2a10*/  PRMT R11, R11, 0x7632, R11 ;  /* 0x000076320b0b7816 */ /* 0x000fe2000000000b */
[----:B------:R-:W-:Y:S02]  /*2a20*/  IMAD.U32 R10, R10, 0x10000, RZ ;  /* 0x000100000a0a7824 */ /* 0x000fe400078e00ff */
[----:B0-----:R-:W-:Y:S01]  /*2a30*/  IMAD.U32 R24, R24, 0x10000, RZ ;  /* 0x0001000018187824 */ /* 0x001fe200078e00ff */
[----:B------:R-:W0:Y:S01]  /*2a40*/  F2F.BF16.F32 R18, R18 ;  /* 0x0000001200127304 */ /* 0x000e220000202000 */
[----:B------:R-:W-:-:S02]  /*2a50*/  IMAD.U32 R11, R11, 0x10000, RZ ;  /* 0x000100000b0b7824 */ /* 0x000fc400078e00ff */
[----:B------:R-:W-:Y:S01]  /*2a60*/  FMUL.FTZ R21, R24, R21 ;  /* 0x0000001518157220 */ /* 0x000fe20000410000 */
[----:B-1----:R-:W-:-:S04]  /*2a70*/  SHF.L.U32 R25, R25, 0x10, RZ ;  /* 0x0000001019197819 */ /* 0x002fc800000006ff */
        /* <DEDUP_REMOVED lines=13> */
[----:B------:R-:W-:Y:S01]  /*2b50*/  FMNMX.FTZ R12, R21, |R12|, !PT ;  /* 0x4000000c150c7209 */ /* 0x000fe20007810000 */
[----:B0-----:R-:W-:-:S05]  /*2b60*/  IMAD.U32 R11, R18, 0x10000, RZ ;  /* 0x00010000120b7824 */ /* 0x001fca00078e00ff */
[----:B------:R-:W-:Y:S01]  /*2b70*/  FMNMX.FTZ R12, R12, |R11|, !PT ;  /* 0x4000000b0c0c7209 */ /* 0x000fe20007810000 */
[----:B-1----:R-:W-:-:S05]  /*2b80*/  IMAD.U32 R11, R20, 0x10000, RZ ;  /* 0x00010000140b7824 */ /* 0x002fca00078e00ff */
[----:B------:R-:W-:Y:S01]  /*2b90*/  FMNMX.FTZ R12, R12, |R11|, !PT ;  /* 0x4000000b0c0c7209 */ /* 0x000fe20007810000 */
[----:B------:R-:W-:Y:S06]  /*2ba0*/  @!P0 BRA `(.L_x_1060) ;  /* 0xffffffec00f88947 */ /* 0x000fec000383ffff */
.L_x_1059:
[----:B------:R-:W-:Y:S05]  /*2bb0*/  BSYNC B0 ;  /* 0x0000000000007941 */ /* 0x000fea0003800000 */
.L_x_1058:
        /* <DEDUP_REMOVED lines=16> */
[----:B0-----:R-:W-:Y:S05]  /*2cc0*/  CALL.REL.NOINC `($__internal_10_$__cuda_sm20_div_s64) ;  /* 0x0000003800cc7944 */ /* 0x001fea0003c00000 */
[----:B------:R-:W-:Y:S05]  /*2cd0*/  BRA `(.L_x_1062) ;  /* 0x00000000004c7947 */ /* 0x000fea0003800000 */
.L_x_1061:
[----:B------:R-:W1:Y:S01]  /*2ce0*/  I2F.U32.RP R8, R25 ;  /* 0x0000001900087306 */ /* 0x000e620000209000 */
[----:B------:R-:W-:Y:S02]  /*2cf0*/  IADD3 R13, RZ, -R25, RZ ;  /* 0x80000019ff0d7210 */ /* 0x000fe40007ffe0ff */
[----:B------:R-:W-:-:S05]  /*2d00*/  ISETP.NE.U32.AND P2, PT, R25, RZ, PT ;  /* 0x000000ff1900720c */ /* 0x000fca0003f45070 */
[----:B-1----:R-:W1:Y:S02]  /*2d10*/  MUFU.RCP R8, R8 ;  /* 0x0000000800087308 */ /* 0x002e640000001000 */
[----:B-1----:R-:W-:-:S06]  /*2d20*/  VIADD R10, R8, 0xffffffe ;  /* 0x0ffffffe080a7836 */ /* 0x002fcc0000000000 */
[----:B0-----:R0:W1:Y:S02]  /*2d30*/  F2I.FTZ.U32.TRUNC.NTZ R11, R10 ;  /* 0x0000000a000b7305 */ /* 0x001064000021f000 */
        /* <DEDUP_REMOVED lines=13> */
.L_x_1062:
[----:B------:R-:W-:Y:S01]  /*2e10*/  ISETP.GE.U32.AND P0, PT, R16, 0x1, PT ;  /* 0x000000011000780c */ /* 0x000fe20003f06070 */
[----:B------:R-:W-:Y:S03]  /*2e20*/  BSSY B0, `(.L_x_1063) ;  /* 0x00000c3000007945 */ /* 0x000fe60003800000 */
[----:B------:R-:W-:-:S13]  /*2e30*/  ISETP.GE.AND.EX P0, PT, R17, RZ, PT, P0 ;  /* 0x000000ff1100720c */ /* 0x000fda0003f06300 */
[----:B------:R-:W-:Y:S05]  /*2e40*/  @!P0 BRA `(.L_x_1064) ;  /* 0x0000000c00008947 */ /* 0x000fea0003800000 */
[----:B------:R-:W-:Y:S01]  /*2e50*/  IADD3 R10, P0, RZ, -R4, RZ ;  /* 0x80000004ff0a7210 */ /* 0x000fe20007f1e0ff */
[----:B------:R-:W-:Y:S01]  /*2e60*/  UMOV UR12, 0xffffffde ;  /* 0xffffffde000c7882 */ /* 0x000fe20000000000 */
[----:B------:R-:W-:Y:S01]  /*2e70*/  UMOV UR13, 0xffffffff ;  /* 0xffffffff000d7882 */ /* 0x000fe20000000000 */
[----:B------:R-:W-:Y:S01]  /*2e80*/  IMAD R19, R5, R27, RZ ;  /* 0x0000001b05137224 */ /* 0x000fe200078e02ff */
[----:B------:R-:W-:Y:S01]  /*2e90*/  ULDC UR5, c[0x0][0x23c] ;  /* 0x00008f0000057ab9 */ /* 0x000fe20000000800 */
[----:B------:R-:W-:Y:S01]  /*2ea0*/  IMAD.X R8, RZ, RZ, ~R5, P0 ;  /* 0x000000ffff087224 */ /* 0x000fe200000e0e05 */
[----:B------:R-:W-:Y:S01]  /*2eb0*/  LOP3.LUT R30, RZ, UR10, RZ, 0x33, !PT ;  /* 0x0000000aff1e7c12 */ /* 0x000fe2000f8e33ff */
[----:B------:R-:W-:Y:S01]  /*2ec0*/  IMAD.WIDE.U32 R10, R27, R10, UR12 ;  /* 0x0000000c1b0a7e25 */ /* 0x000fe2000f8e000a */
[----:B------:R-:W-:-:S03]  /*2ed0*/  LOP3.LUT R31, RZ, UR5, RZ, 0x33, !PT ;  /* 0x00000005ff1f7c12 */ /* 0x000fc6000f8e33ff */
        /* <DEDUP_REMOVED lines=9> */
[----:B------:R-:W-:-:S03]  /*2f70*/  LOP3.LUT R13, RZ, R13, RZ, 0x33, !PT ;  /* 0x0000000dff0d7212 */ /* 0x000fc600078e33ff */
[----:B------:R-:W-:Y:S01]  /*2f80*/  IMAD.MOV.U32 R33, RZ, RZ, RZ ;  /* 0x000000ffff217224 */ /* 0x000fe200078e00ff */
[----:B------:R-:W-:Y:S01]  /*2f90*/  IADD3 R24, R11, R19, RZ ;  /* 0x000000130b187210 */ /* 0x000fe20007ffe0ff */
[----:B------:R-:W-:Y:S02]  /*2fa0*/  IMAD.MOV.U32 R28, RZ, RZ, RZ ;  /* 0x000000ffff1c7224 */ /* 0x000fe400078e00ff */
[----:B------:R-:W-:Y:S02]  /*2fb0*/  IMAD.MOV.U32 R26, RZ, RZ, RZ ;  /* 0x000000ffff1a7224 */ /* 0x000fe400078e00ff */
[----:B------:R-:W-:-:S07]  /*2fc0*/  IMAD.X R8, RZ, RZ, RZ, P0 ;  /* 0x000000ffff087224 */ /* 0x000fce00000e06ff */
.L_x_1072:
[----:B------:R-:W-:Y:S01]  /*2fd0*/  IADD3 R23, P0, RZ, -R10, RZ ;  /* 0x8000000aff177210 */ /* 0x000fe20007f1e0ff */
[----:B--2---:R-:W-:Y:S01]  /*2fe0*/  IMAD.MOV.U32 R19, RZ, RZ, RZ ;  /* 0x000000ffff137224 */ /* 0x004fe200078e00ff */
[----:B------:R-:W-:Y:S01]  /*2ff0*/  SHF.R.S32.HI R22, RZ, 0x1f, R26 ;  /* 0x0000001fff167819 */ /* 0x000fe2000001141a */
[----:B------:R-:W-:Y:S05]  /*3000*/  YIELD ;  /* 0x0000000000007946 */ /* 0x000fea0003800000 */
[----:B------:R-:W-:Y:S01]  /*3010*/  IMAD.X R37, RZ, RZ, ~R24, P0 ;  /* 0x000000ffff257224 */ /* 0x000fe200000e0e18 */
[----:B------:R-:W-:Y:S01]  /*3020*/  BSSY B1, `(.L_x_1065) ;  /* 0x000009c000017945 */ /* 0x000fe20003800000 */
[----:B01----:R-:W-:-:S02]  /*3030*/  IMAD R18, R28, R23, RZ ;  /* 0x000000171c127224 */ /* 0x003fc400078e02ff */
[----:B---3--:R-:W-:-:S04]  /*3040*/  IMAD.WIDE.U32 R20, R33, R23, R12 ;  /* 0x0000001721147225 */ /* 0x008fc800078e000c */
[----:B------:R-:W-:Y:S01]  /*3050*/  IMAD R37, R33, R37, R18 ;  /* 0x0000002521257224 */ /* 0x000fe200078e0212 */
[----:B------:R-:W-:Y:S01]  /*3060*/  ISETP.GT.U32.AND P0, PT, R20, R31, PT ;  /* 0x0000001f1400720c */ /* 0x000fe20003f04070 */
[----:B------:R-:W-:Y:S02]  /*3070*/  IMAD.MOV.U32 R18, RZ, RZ, R27 ;  /* 0x000000ffff127224 */ /* 0x000fe400078e001b */
[----:B------:R-:W-:Y:S02]  /*3080*/  IMAD.IADD R21, R37, 0x1, R21 ;  /* 0x0000000125157824 */ /* 0x000fe400078e0215 */
[----:B------:R-:W-:-:S03]  /*3090*/  IMAD.WIDE.U32 R18, R25, R26, R18 ;  /* 0x0000001a19127225 */ /* 0x000fc600078e0012 */
[----:B------:R-:W-:Y:S01]  /*30a0*/  ISETP.GT.AND.EX P0, PT, R21, R30, PT, P0 ;  /* 0x0000001e1500720c */ /* 0x000fe20003f04300 */
[----:B------:R-:W-:Y:S01]  /*30b0*/  IMAD R39, R22, R25, RZ ;  /* 0x0000001916277224 */ /* 0x000fe200078e02ff */
[----:B------:R-:W-:Y:S01]  /*30c0*/  ISETP.GE.U32.AND P1, PT, R18, R6, PT ;  /* 0x000000061200720c */ /* 0x000fe20003f26070 */
[----:B------:R-:W-:Y:S01]  /*30d0*/  IMAD.WIDE.U32 R22, R33, R23, R14 ;  /* 0x0000001721167225 */ /* 0x000fe200078e000e */
[----:B------:R-:W-:Y:S02]  /*30e0*/  SEL R35, R20, R31, P0 ;  /* 0x0000001f14237207 */ /* 0x000fe40000000000 */
[----:B------:R-:W-:Y:S02]  /*30f0*/  SHF.R.S32.HI R20, RZ, 0x1f, R6 ;  /* 0x0000001fff147819 */ /* 0x000fe40000011406 */
[----:B------:R-:W-:Y:S02]  /*3100*/  IADD3 R39, R19, R39, RZ ;  /* 0x0000002713277210 */ /* 0x000fe40007ffe0ff */
[----:B------:R-:W-:-:S02]  /*3110*/  SEL R21, R21, R30, P0 ;  /* 0x0000001e15157207 */ /* 0x000fc40000000000 */
        /* <DEDUP_REMOVED lines=30> */
[----:B------:R-:W-:-:S04]  /*3300*/  ISETP.GE.U32.AND.EX P0, PT, R36, RZ, PT, P0 ;  /* 0x000000ff2400720c */ /* 0x000fc80003f06100 */
        /* <DEDUP_REMOVED lines=17> */
[----:B------:R-:W-:Y:S02]  /*3420*/  IADD3 R41, P2, R32, 0x60, RZ ;  /* 0x0000006020297810 */ /* 0x000fe40007f5e0ff */
[----:B------:R-:W-:Y:S02]  /*3430*/  ISETP.NE.AND.EX P1, PT, RZ, RZ, PT, P1 ;  /* 0x000000ffff00720c */ /* 0x000fe40003f25310 */
[----:B------:R-:W-:-:S11]  /*3440*/  MOV R40, R36 ;  /* 0x0000002400287202 */ /* 0x000fd60000000f00 */
[----:B------:R-:W1:Y:S01]  /*3450*/  @P1 LDS R35, [R18+0x180] ;  /* 0x0001800012231984 */ /* 0x000e620000000800 */
[--C-:B------:R-:W-:Y:S01]  /*3460*/  @P1 IMAD.MOV.U32 R40, RZ, RZ, R41.reuse ;  /* 0x000000ffff281224 */ /* 0x100fe200078e0029 */
[----:B0-----:R-:W-:Y:S01]  /*3470*/  FMNMX.FTZ R39, R39, R34, !PT ;  /* 0x0000002227277209 */ /* 0x001fe20007810000 */
[----:B------:R-:W-:Y:S01]  /*3480*/  IMAD.MOV.U32 R34, RZ, RZ, R41 ;  /* 0x000000ffff227224 */ /* 0x000fe200078e0029 */
[----:B------:R-:W-:-:S03]  /*3490*/  @P1 IADD3 R34, P3, R32, 0x80, RZ ;  /* 0x0000008020221810 */ /* 0x000fc60007f7e0ff */
[----:B------:R2:W-:Y:S01]  /*34a0*/  STS [R18], R39 ;  /* 0x0000002712007388 */ /* 0x0005e20000000800 */
[----:B-1----:R-:W-:Y:S01]  /*34b0*/  @P1 FMNMX.FTZ R37, R39, R35, !PT ;  /* 0x0000002327251209 */ /* 0x002fe20007810000 */
[--C-:B------:R-:W-:Y:S02]  /*34c0*/  IMAD.X R35, RZ, RZ, R38.reuse, P2 ;  /* 0x000000ffff237224 */ /* 0x100fe400010e0626 */
[----:B------:R-:W-:Y:S02]  /*34d0*/  @P1 IMAD.X R35, RZ, RZ, R38, P3 ;  /* 0x000000ffff231224 */ /* 0x000fe400018e0626 */
[----:B------:R2:W-:Y:S05]  /*34e0*/  @P1 STS [R18], R37 ;  /* 0x0000002512001388 */ /* 0x0005ea0000000800 */
.L_x_1070:
[----:B------:R-:W-:Y:S05]  /*34f0*/  BSYNC B3 ;  /* 0x0000000000037941 */ /* 0x000fea0003800000 */
.L_x_1069:
[----:B------:R-:W-:Y:S05]  /*3500*/  @!P0 BRA `(.L_x_1068) ;  /* 0x00000000005c8947 */ /* 0x000fea0003800000 */
[----:B--2---:R1:W2:Y:S01]  /*3510*/  LDS R37, [R18] ;  /* 0x0000000012257984 */ /* 0x0042a20000000800 */
[----:B------:R-:W-:-:S05]  /*3520*/  LEA R32, R34, UR11, 0x2 ;  /* 0x0000000b22207c11 */ /* 0x000fca000f8e10ff */
[----:B------:R-:W-:-:S07]  /*3530*/  VIADD R32, R32, 0x180 ;  /* 0x0000018020207836 */ /* 0x000fce0000000000 */
.L_x_1071:
[----:B------:R-:W-:Y:S01]  /*3540*/  LEA R36, R40, UR11, 0x2 ;  /* 0x0000000b28247c11 */ /* 0x000fe2000f8e10ff */
[C---:B------:R-:W-:Y:S01]  /*3550*/  VIADD R40, R34.reuse, 0x60 ;  /* 0x0000006022287836 */ /* 0x040fe20000000000 */
[----:B------:R-:W-:-:S04]  /*3560*/  IADD3 R34, P0, R34, 0x80, RZ ;  /* 0x0000008022227810 */ /* 0x000fc80007f1e0ff */
[----:B------:R-:W0:Y:S01]  /*3570*/  LDS R36, [R36+0x80] ;  /* 0x0000800024247984 */ /* 0x000e220000000800 */
[----:B------:R-:W-:Y:S02]  /*3580*/  IADD3.X R35, RZ, R35, RZ, P0, !PT ;  /* 0x00000023ff237210 */ /* 0x000fe400007fe4ff */
        /* <DEDUP_REMOVED lines=15> */
.L_x_1068:
[----:B------:R-:W-:Y:S05]  /*3680*/  BSYNC B2 ;  /* 0x0000000000027941 */ /* 0x000fea0003800000 */
.L_x_1067:
        /* <DEDUP_REMOVED lines=27> */
[----:B------:R-:W-:Y:S01]  /*3840*/  IMAD.X R32, RZ, RZ, RZ, P1 ;  /* 0x000000ffff207224 */ /* 0x000fe200008e06ff */
[----:B------:R-:W-:Y:S02]  /*3850*/  ISETP.GE.U32.AND P1, PT, R22, R19, PT ;  /* 0x000000131600720c */ /* 0x000fe40003f26070 */
[----:B--23--:R-:W2:Y:S02]  /*3860*/  @!P0 LDS R37, [R18+0x20] ;  /* 0x0000200012258984 */ /* 0x00cea40000000800 */
[----:B------:R-:W-:Y:S02]  /*3870*/  ISETP.GE.AND.EX P1, PT, R32, R21, PT, P1 ;  /* 0x000000152000720c */ /* 0x000fe40003f26310 */
[----:B--2---:R-:W-:-:S05]  /*3880*/  @!P0 FMNMX.FTZ R37, R20, R37, !PT ;  /* 0x0000002514258209 */ /* 0x004fca0007810000 */
[----:B------:R-:W-:Y:S01]  /*3890*/  @!P0 STS [R18], R37 ;  /* 0x0000002512008388 */ /* 0x000fe20000000800 */
[----:B------:R-:W-:-:S05]  /*38a0*/  IADD3 R22, P0, R29, 0x2, RZ ;  /* 0x000000021d167810 */ /* 0x000fca0007f1e0ff */
[----:B------:R-:W-:Y:S01]  /*38b0*/  @!P1 LDS R20, [R18] ;  /* 0x0000000012149984 */ /* 0x000fe20000000800 */
[----:B------:R-:W-:Y:S02]  /*38c0*/  IADD3.X R32, RZ, RZ, RZ, P0, !PT ;  /* 0x000000ffff207210 */ /* 0x000fe400007fe4ff */
[----:B------:R-:W-:Y:S01]  /*38d0*/  ISETP.GE.U32.AND P0, PT, R22, R19, PT ;  /* 0x000000131600720c */ /* 0x000fe20003f06070 */
[----:B------:R-:W2:Y:S01]  /*38e0*/  @!P1 LDS R23, [R18+0x10] ;  /* 0x0000100012179984 */ /* 0x000ea20000000800 */
[----:B------:R-:W-:Y:S02]  /*38f0*/  VIADD R22, R29, 0x1 ;  /* 0x000000011d167836 */ /* 0x000fe40000000000 */
        /* <DEDUP_REMOVED lines=14> */
.L_x_1066:
[----:B------:R-:W-:Y:S05]  /*39e0*/  BSYNC B1 ;  /* 0x0000000000017941 */ /* 0x000fea0003800000 */
.L_x_1065:
[----:B------:R-:W-:Y:S01]  /*39f0*/  VIADD R26, R26, 0x1 ;  /* 0x000000011a1a7836 */ /* 0x000fe20000000000 */
[----:B------:R-:W-:-:S04]  /*3a00*/  IADD3 R33, P1, R33, 0x1, RZ ;  /* 0x0000000121217810 */ /* 0x000fc80007f3e0ff */
[----:B------:R-:W-:Y:S01]  /*3a10*/  ISETP.GT.U32.AND P0, PT, R16, R26, PT ;  /* 0x0000001a1000720c */ /* 0x000fe20003f04070 */
[----:B------:R-:W-:-:S03]  /*3a20*/  IMAD.X R28, RZ, RZ, R28, P1 ;  /* 0x000000ffff1c7224 */ /* 0x000fc600008e061c */
[----:B------:R-:W-:-:S13]  /*3a30*/  ISETP.GT.AND.EX P0, PT, R17, RZ, PT, P0 ;  /* 0x000000ff1100720c */ /* 0x000fda0003f04300 */
[----:B------:R-:W-:Y:S05]  /*3a40*/  @P0 BRA `(.L_x_1072) ;  /* 0xfffffff400600947 */ /* 0x000fea000383ffff */
.L_x_1064:
[----:B------:R-:W-:Y:S05]  /*3a50*/  BSYNC B0 ;  /* 0x0000000000007941 */ /* 0x000fea0003800000 */
.L_x_1063:
        /* <DEDUP_REMOVED lines=40> */
[----:B-1-3--:R-:W-:Y:S05]  /*3ce0*/  CALL.REL.NOINC `($__internal_11_$__cuda_sm20_rem_s64) ;  /* 0x0000003000107944 */ /* 0x00afea0003c00000 */
[----:B------:R-:W-:Y:S05]  /*3cf0*/  BRA `(.L_x_1076) ;  /* 0x00000000004c7947 */ /* 0x000fea0003800000 */
.L_x_1075:
[----:B------:R-:W0:Y:S01]  /*3d00*/  I2F.U32.RP R7, R6 ;  /* 0x0000000600077306 */ /* 0x000e220000209000 */
[----:B------:R-:W-:-:S07]  /*3d10*/  ISETP.NE.U32.AND P1, PT, R6, RZ, PT ;  /* 0x000000ff0600720c */ /* 0x000fce0003f25070 */
[----:B0-----:R-:W0:Y:S02]  /*3d20*/  MUFU.RCP R7, R7 ;  /* 0x0000000700077308 */ /* 0x001e240000001000 */
[----:B0-----:R-:W-:Y:S01]  /*3d30*/  IADD3 R10, R7, 0xffffffe, RZ ;  /* 0x0ffffffe070a7810 */ /* 0x001fe20007ffe0ff */
[----:B------:R-:W-:-:S05]  /*3d40*/  IMAD.MOV.U32 R7, RZ, RZ, RZ ;  /* 0x000000ffff077224 */ /* 0x000fca00078e00ff */
[----:B------:R0:W2:Y:S02]  /*3d50*/  F2I.FTZ.U32.TRUNC.NTZ R11, R10 ;  /* 0x0000000a000b7305 */ /* 0x0000a4000021f000 */
[----:B0-----:R-:W-:Y:S02]  /*3d60*/  IMAD.MOV.U32 R10, RZ, RZ, RZ ;  /* 0x000000ffff0a7224 */ /* 0x001fe400078e00ff */
[----:B--2---:R-:W-:-:S04]  /*3d70*/  IMAD.MOV R13, RZ, RZ, -R11 ;  /* 0x000000ffff0d7224 */ /* 0x004fc800078e0a0b */
[----:B------:R-:W-:-:S04]  /*3d80*/  IMAD R13, R13, R6, RZ ;  /* 0x000000060d0d7224 */ /* 0x000fc800078e02ff */
[----:B------:R-:W-:-:S06]  /*3d90*/  IMAD.HI.U32 R12, R11, R13, R10 ;  /* 0x0000000d0b0c7227 */ /* 0x000fcc00078e000a */
[----:B------:R-:W-:-:S04]  /*3da0*/  IMAD.HI.U32 R12, R12, R5, RZ ;  /* 0x000000050c0c7227 */ /* 0x000fc800078e00ff */
[----:B------:R-:W-:-:S04]  /*3db0*/  IMAD.MOV R12, RZ, RZ, -R12 ;  /* 0x000000ffff0c7224 */ /* 0x000fc800078e0a0c */
[----:B------:R-:W-:-:S05]  /*3dc0*/  IMAD R11, R6, R12, R5 ;  /* 0x0000000c060b7224 */ /* 0x000fca00078e0205 */
[----:B------:R-:W-:-:S13]  /*3dd0*/  ISETP.GE.U32.AND P0, PT, R11, R6, PT ;  /* 0x000000060b00720c */ /* 0x000fda0003f06070 */
[----:B------:R-:W-:-:S05]  /*3de0*/  @P0 IMAD.IADD R11, R11, 0x1, -R6 ;  /* 0x000000010b0b0824 */ /* 0x000fca00078e0a06 */
[----:B------:R-:W-:-:S13]  /*3df0*/  ISETP.GE.U32.AND P0, PT, R11, R6, PT ;  /* 0x000000060b00720c */ /* 0x000fda0003f06070 */
[----:B------:R-:W-:Y:S01]  /*3e00*/  @P0 IMAD.IADD R11, R11, 0x1, -R6 ;  /* 0x000000010b0b0824 */ /* 0x000fe200078e0a06 */
[----:B------:R-:W-:-:S04]  /*3e10*/  @!P1 LOP3.LUT R11, RZ, R6, RZ, 0x33, !PT ;  /* 0x00000006ff0b9212 */ /* 0x000fc800078e33ff */
[----:B------:R-:W-:-:S07]  /*3e20*/  MOV R6, R11 ;  /* 0x0000000b00067202 */ /* 0x000fce0000000f00 */
.L_x_1076:
[----:B------:R-:W-:Y:S01]  /*3e30*/  IADD3 R11, P0, -R6, R5, RZ ;  /* 0x00000005060b7210 */ /* 0x000fe20007f1e1ff */
[----:B------:R-:W-:Y:S01]  /*3e40*/  UMOV UR5, URZ ;  /* 0x0000003f00057c82 */ /* 0x000fe20008000000 */
[----:B------:R-:W-:Y:S01]  /*3e50*/  ULDC.64 UR12, c[0x0][0x218] ;  /* 0x00008600000c7ab9 */ /* 0x000fe20000000a00 */
[----:B------:R-:W-:Y:S02]  /*3e60*/  FMUL.FTZ R0, R0, 0.0022321429569274187088 ;  /* 0x3b12492500007820 */ /* 0x000fe40000410000 */
[----:B------:R-:W-:Y:S02]  /*3e70*/  IMAD.X R7, R4, 0x1, ~R7, P0 ;  /* 0x0000000104077824 */ /* 0x000fe400000e0e07 */
[----:B------:R-:W-:-:S04]  /*3e80*/  IMAD.WIDE.U32 R4, R2, R11, UR4 ;  /* 0x0000000402047e25 */ /* 0x000fc8000f8e000b */
[----:B------:R-:W-:Y:S01]  /*3e90*/  IMAD R7, R7, R2, RZ ;  /* 0x0000000207077224 */ /* 0x000fe200078e02ff */
[----:B------:R-:W-:-:S03]  /*3ea0*/  LEA R2, P0, R4, UR12, 0x2 ;  /* 0x0000000c04027c11 */ /* 0x000fc6000f8010ff */
[----:B------:R-:W-:-:S04]  /*3eb0*/  IMAD R3, R3, R11, R7 ;  /* 0x0000000b03037224 */ /* 0x000fc800078e0207 */
[----:B------:R-:W-:Y:S01]  /*3ec0*/  IMAD.IADD R3, R5, 0x1, R3 ;  /* 0x0000000105037824 */ /* 0x000fe200078e0203 */
[----:B------:R-:W-:-:S04]  /*3ed0*/  FMNMX.FTZ R5, R0, 4.3596542127488646656e-06, !PT ;  /* 0x3692492500057809 */ /* 0x000fc80007810000 */
[----:B------:R-:W-:-:S05]  /*3ee0*/  LEA.HI.X R3, R4, UR13, R3, 0x2, P0 ;  /* 0x0000000d04037c11 */ /* 0x000fca00080f1403 */
[----:B------:R4:W-:Y:S02]  /*3ef0*/  STG.E desc[UR16][R2.64], R5 ;  /* 0x0000000502007986 */ /* 0x0009e4000c101910 */
.L_x_1074:
[----:B------:R-:W-:Y:S05]  /*3f00*/  BSYNC B0 ;  /* 0x0000000000007941 */ /* 0x000fea0003800000 */
.L_x_1073:
[----:B------:R-:W5:Y:S01]  /*3f10*/  S2R R15, SR_TID.X ;  /* 0x00000000000f7919 */ /* 0x000f620000002100 */
[----:B------:R-:W-:Y:S01]  /*3f20*/  BAR.SYNC.DEFER_BLOCKING 0x0 ;  /* 0x0000000000007b1d */ /* 0x000fe20000010000 */
[----:B-----5:R-:W-:-:S13]  /*3f30*/  ISETP.GE.U32.AND P0, PT, R15, R8, PT ;  /* 0x000000080f00720c */ /* 0x020fda0003f06070 */
[----:B------:R-:W-:Y:S05]  /*3f40*/  @P0 EXIT ;  /* 0x000000000000094d */ /* 0x000fea0003800000 */
[----:B------:R-:W0:Y:S01]  /*3f50*/  LDC R0, c[0x0][0x250] ;  /* 0x00009400ff007b82 */ /* 0x000e220000000800 */
[----:B------:R-:W-:Y:S01]  /*3f60*/  ULDC UR5, c[0x0][0xc] ;  /* 0x0000030000057ab9 */ /* 0x000fe20000000800 */
[----:B------:R-:W-:Y:S01]  /*3f70*/  ULDC.64 UR18, c[0x0][0x250] ;  /* 0x0000940000127ab9 */ /* 0x000fe20000000a00 */
[----:B------:R-:W-:Y:S01]  /*3f80*/  ULDC UR11, c[0x0][0x23c] ;  /* 0x00008f00000b7ab9 */ /* 0x000fe20000000800 */
[----:B------:R-:W-:Y:S01]  /*3f90*/  UIADD3 UR5, UP0, UR5, UR18, URZ ;  /* 0x0000001205057290 */ /* 0x000fe2000ff1e03f */
[----:B------:R-:W-:Y:S01]  /*3fa0*/  BSSY B0, `(.L_x_1077) ;  /* 0x0000284000007945 */ /* 0x000fe20003800000 */
[----:B------:R-:W-:Y:S01]  /*3fb0*/  ULDC.64 UR12, c[0x0][0x210] ;  /* 0x00008400000c7ab9 */ /* 0x000fe20000000a00 */
[----:B------:R-:W-:Y:S01]  /*3fc0*/  UIMAD UR15, UR10, UR4, URZ ;  /* 0x000000040a0f72a4 */ /* 0x000fe2000f8e023f */
[----:B----4-:R-:W4:Y:S01]  /*3fd0*/  LDC.64 R2, c[0x0][0x228] ;  /* 0x00008a00ff027b82 */ /* 0x010f220000000a00 */
[----:B------:R-:W-:Y:S02]  /*3fe0*/  UIADD3 UR5, UP1, UR5, -0x1, URZ ;  /* 0xffffffff05057890 */ /* 0x000fe4000ff3e03f */
[----:B------:R-:W-:-:S02]  /*3ff0*/  UIMAD.WIDE.U32 UR10, UR4, UR11, UR12 ;  /* 0x0000000b040a72a5 */ /* 0x000fc4000f8e000c */
[----:B------:R-:W-:Y:S02]  /*4000*/  UIADD3.X UR14, URZ, -0x1, UR19, UP1, UP0 ;  /* 0xffffffff3f0e7890 */ /* 0x000fe40008fe0413 */
[----:B------:R-:W-:Y:S01]  /*4010*/  UIADD3 UR15, UR15, UR11, URZ ;  /* 0x0000000b0f0f7290 */ /* 0x000fe2000fffe03f */
[----:B------:R-:W0:Y:S01]  /*4020*/  LDC.64 R4, c[0x0][0x218] ;  /* 0x00008600ff047b82 */ /* 0x000e220000000a00 */
[----:B------:R-:W-:-:S10]  /*4030*/  ULDC UR18, c[0x0][0x254] ;  /* 0x0000950000127ab9 */ /* 0x000fd40000000800 */
.L_x_1112:
[----:B------:R-:W-:Y:S02]  /*4040*/  IMAD.MOV.U32 R12, RZ, RZ, 0x8 ;  /* 0x00000008ff0c7424 */ /* 0x000fe400078e00ff */
[----:B0-----:R-:W-:Y:S02]  /*4050*/  IMAD.MOV.U32 R6, RZ, RZ, 0x8 ;  /* 0x00000008ff067424 */ /* 0x001fe400078e00ff */
[----:B------:R-:W-:-:S04]  /*4060*/  IMAD.WIDE.U32 R12, R15, R12, UR6 ;  /* 0x000000060f0c7e25 */ /* 0x000fc8000f8e000c */
[C---:B------:R-:W-:Y:S02]  /*4070*/  IMAD.WIDE.U32 R6, R15.reuse, R6, UR8 ;  /* 0x000000080f067e25 */ /* 0x040fe4000f8e0006 */
[----:B------:R-:W5:Y:S04]  /*4080*/  LDG.E.64.CONSTANT R12, desc[UR16][R12.64] ;  /* 0x000000100c0c7981 */ /* 0x000f68000c1e9b00 */
[----:B------:R-:W3:Y:S01]  /*4090*/  LDG.E.64 R22, desc[UR16][R6.64] ;  /* 0x0000001006167981 */ /* 0x000ee2000c1e1b00 */
[----:B----4-:R-:W-:-:S06]  /*40a0*/  IMAD.WIDE.U32 R10, R15, 0x8, R2 ;  /* 0x000000080f0a7825 */ /* 0x010fcc00078e0002 */
[----:B------:R-:W4:Y:S01]  /*40b0*/  LDG.E.64.CONSTANT R10, desc[UR16][R10.64] ;  /* 0x000000100a0a7981 */ /* 0x000f22000c1e9b00 */
[----:B------:R-:W-:-:S06]  /*40c0*/  ULOP3.LUT UR12, UR14, UR18, URZ, 0xfc, !UPT ;  /* 0x000000120e0c7292 */ /* 0x000fcc000f8efc3f */
[----:B------:R-:W-:Y:S02]  /*40d0*/  ISETP.NE.U32.AND P0, PT, RZ, UR12, PT ;  /* 0x0000000cff007c0c */ /* 0x000fe4000bf05070 */
[----:B-----5:R-:W-:Y:S01]  /*40e0*/  PRMT R14, R12, 0x7632, R14 ;  /* 0x000076320c0e7816 */ /* 0x020fe2000000000e */
[C---:B012---:R-:W-:Y:S01]  /*40f0*/  IMAD.U32 R18, R13.reuse, 0x10000, RZ ;  /* 0x000100000d127824 */ /* 0x047fe200078e00ff */
[----:B------:R-:W-:Y:S02]  /*4100*/  PRMT R16, R13, 0x7632, R16 ;  /* 0x000076320d107816 */ /* 0x000fe40000000010 */
[C---:B---3--:R-:W-:Y:S01]  /*4110*/  PRMT R20, R22.reuse, 0x7632, R20 ;  /* 0x0000763216147816 */ /* 0x048fe20000000014 */
[----:B------:R-:W-:Y:S01]  /*4120*/  IMAD.U32 R22, R22, 0x10000, RZ ;  /* 0x0001000016167824 */ /* 0x000fe200078e00ff */
[C---:B------:R-:W-:Y:S01]  /*4130*/  PRMT R21, R23.reuse, 0x7632, R21 ;  /* 0x0000763217157816 */ /* 0x040fe20000000015 */
[----:B------:R-:W-:Y:S01]  /*4140*/  IMAD.U32 R23, R23, 0x10000, RZ ;  /* 0x0001000017177824 */ /* 0x000fe200078e00ff */
[----:B------:R-:W-:Y:S01]  /*4150*/  SHF.L.U32 R17, R12, 0x10, RZ ;  /* 0x000000100c117819 */ /* 0x000fe200000006ff */
[----:B------:R-:W-:Y:S01]  /*4160*/  IMAD.U32 R12, R14, 0x10000, RZ ;  /* 0x000100000e0c7824 */ /* 0x000fe200078e00ff */
[----:B------:R-:W-:Y:S01]  /*4170*/  SHF.L.U32 R13, R20, 0x10, RZ ;  /* 0x00000010140d7819 */ /* 0x000fe200000006ff */
[----:B------:R-:W-:-:S02]  /*4180*/  IMAD.U32 R19, R16, 0x10000, RZ ;  /* 0x0001000010137824 */ /* 0x000fc400078e00ff */
[----:B------:R-:W-:Y:S01]  /*4190*/  FADD.FTZ R16, R18, R23 ;  /* 0x0000001712107221 */ /* 0x000fe20000010000 */
[----:B------:R-:W-:Y:S02]  /*41a0*/  IMAD.U32 R20, R21, 0x10000, RZ ;  /* 0x0001000015147824 */ /* 0x000fe400078e00ff */
[----:B------:R-:W-:Y:S01]  /*41b0*/  FADD.FTZ R14, R17, R22 ;  /* 0x00000016110e7221 */ /* 0x000fe20000010000 */
[----:B------:R-:W-:Y:S01]  /*41c0*/  FADD.FTZ R17, R12, R13 ;  /* 0x0000000d0c117221 */ /* 0x000fe20000010000 */
[----:B----4-:R-:W-:Y:S01]  /*41d0*/  PRMT R18, R11, 0x7632, R18 ;  /* 0x000076320b127816 */ /* 0x010fe20000000012 */
[--C-:B------:R-:W-:Y:S01]  /*41e0*/  FADD.FTZ R19, R19, R20.reuse ;  /* 0x0000001413137221 */ /* 0x100fe20000010000 */
[----:B------:R-:W-:Y:S02]  /*41f0*/  PRMT R20, R10, 0x7632, R20 ;  /* 0x000076320a147816 */ /* 0x000fe40000000014 */
[----:B------:R-:W-:Y:S02]  /*4200*/  F2FP.BF16.F32.PACK_AB R12, R17, R14 ;  /* 0x0000000e110c723e */ /* 0x000fe400000010ff */
[----:B------:R-:W-:-:S05]  /*4210*/  F2FP.BF16.F32.PACK_AB R13, R19, R16 ;  /* 0x00000010130d723e */ /* 0x000fca00000010ff */
[----:B------:R0:W-:Y:S01]  /*4220*/  STG.E.64 desc[UR16][R6.64], R12 ;  /* 0x0000000c06007986 */ /* 0x0001e2000c101b10 */
[----:B------:R-:W-:Y:S05]  /*4230*/  @!P0 BRA `(.L_x_1078) ;  /* 0x0000000000148947 */ /* 0x000fea0003800000 */
[----:B------:R-:W-:Y:S01]  /*4240*/  IMAD.U32 R23, RZ, RZ, UR5 ;  /* 0x00000005ff177e24 */ /* 0x000fe2000f8e00ff */
[----:B------:R-:W-:Y:S01]  /*4250*/  MOV R22, 0x4280 ;  /* 0x0000428000167802 */ /* 0x000fe20000000f00 */
[----:B------:R-:W-:-:S07]  /*4260*/  IMAD.U32 R21, RZ, RZ, UR14 ;  /* 0x0000000eff157e24 */ /* 0x000fce000f8e00ff */
[----:B0-----:R-:W-:Y:S05]  /*4270*/  CALL.REL.NOINC `($__internal_11_$__cuda_sm20_rem_s64) ;  /* 0x0000002800ac7944 */ /* 0x001fea0003c00000 */
[----:B------:R-:W-:Y:S05]  /*4280*/  BRA `(.L_x_1079) ;  /* 0x0000000000487947 */ /* 0x000fea0003800000 */
.L_x_1078:
[----:B0-----:R-:W0:Y:S01]  /*4290*/  I2F.U32.RP R12, R0 ;  /* 0x00000000000c7306 */ /* 0x001e220000209000 */
[----:B------:R-:W-:Y:S01]  /*42a0*/  HFMA2.MMA R6, -RZ, RZ, 0, 0 ;  /* 0x00000000ff067435 */ /* 0x000fe200000001ff */
[----:B------:R-:W-:-:S06]  /*42b0*/  ISETP.NE.U32.AND P1, PT, R0, RZ, PT ;  /* 0x000000ff0000720c */ /* 0x000fcc0003f25070 */
[----:B0-----:R-:W0:Y:S02]  /*42c0*/  MUFU.RCP R12, R12 ;  /* 0x0000000c000c7308 */ /* 0x001e240000001000 */
[----:B0-----:R-:W-:-:S06]  /*42d0*/  VIADD R13, R12, 0xffffffe ;  /* 0x0ffffffe0c0d7836 */ /* 0x001fcc0000000000 */
[----:B------:R-:W0:Y:S02]  /*42e0*/  F2I.FTZ.U32.TRUNC.NTZ R7, R13 ;  /* 0x0000000d00077305 */ /* 0x000e24000021f000 */
[----:B0-----:R-:W-:-:S04]  /*42f0*/  IMAD.MOV R21, RZ, RZ, -R7 ;  /* 0x000000ffff157224 */ /* 0x001fc800078e0a07 */
[----:B------:R-:W-:-:S04]  /*4300*/  IMAD R21, R21, R0, RZ ;  /* 0x0000000015157224 */ /* 0x000fc800078e02ff */
[----:B------:R-:W-:-:S06]  /*4310*/  IMAD.HI.U32 R6, R7, R21, R6 ;  /* 0x0000001507067227 */ /* 0x000fcc00078e0006 */
[----:B------:R-:W-:-:S04]  /*4320*/  IMAD.HI.U32 R6, R6, UR5, RZ ;  /* 0x0000000506067c27 */ /* 0x000fc8000f8e00ff */
[----:B------:R-:W-:-:S04]  /*4330*/  IMAD.MOV R7, RZ, RZ, -R6 ;  /* 0x000000ffff077224 */ /* 0x000fc800078e0a06 */
[----:B------:R-:W-:Y:S02]  /*4340*/  IMAD R6, R0, R7, UR5 ;  /* 0x0000000500067e24 */ /* 0x000fe4000f8e0207 */
[----:B------:R-:W-:-:S03]  /*4350*/  IMAD.MOV.U32 R7, RZ, RZ, RZ ;  /* 0x000000ffff077224 */ /* 0x000fc600078e00ff */
[----:B------:R-:W-:-:S13]  /*4360*/  ISETP.GE.U32.AND P0, PT, R6, R0, PT ;  /* 0x000000000600720c */ /* 0x000fda0003f06070 */
[----:B------:R-:W-:-:S05]  /*4370*/  @P0 IMAD.IADD R6, R6, 0x1, -R0 ;  /* 0x0000000106060824 */ /* 0x000fca00078e0a00 */
[----:B------:R-:W-:-:S13]  /*4380*/  ISETP.GE.U32.AND P0, PT, R6, R0, PT ;  /* 0x000000000600720c */ /* 0x000fda0003f06070 */
[----:B------:R-:W-:Y:S01]  /*4390*/  @P0 IMAD.IADD R6, R6, 0x1, -R0 ;  /* 0x0000000106060824 */ /* 0x000fe200078e0a00 */
[----:B------:R-:W-:-:S07]  /*43a0*/  @!P1 LOP3.LUT R6, RZ, R0, RZ, 0x33, !PT ;  /* 0x00000000ff069212 */ /* 0x000fce00078e33ff */
.L_x_1079:
[----:B------:R-:W-:Y:S01]  /*43b0*/  IADD3 R13, P0, -R6, UR5, RZ ;  /* 0x00000005060d7c10 */ /* 0x000fe2000ff1e1ff */
[----:B------:R-:W-:Y:S01]  /*43c0*/  IMAD.U32 R6, RZ, RZ, UR4 ;  /* 0x00000004ff067e24 */ /* 0x000fe2000f8e00ff */
[----:B------:R-:W-:Y:S02]  /*43d0*/  SHF.R.U32.HI R21, RZ, 0x4, R15 ;  /* 0x00000004ff157819 */ /* 0x000fe4000001160f */
[----:B------:R-:W-:Y:S02]  /*43e0*/  IADD3.X R12, ~R7, UR14, RZ, P0, !PT ;  /* 0x0000000e070c7c10 */ /* 0x000fe400087fe5ff */
[----:B------:R-:W-:Y:S02]  /*43f0*/  LOP3.LUT R21, R21, 0x3ffffff, RZ, 0xc0, !PT ;  /* 0x03ffffff15157812 */ /* 0x000fe400078ec0ff */
[----:B------:R-:W-:-:S03]  /*4400*/  MOV R7, RZ ;  /* 0x000000ff00077202 */ /* 0x000fc60000000f00 */
[----:B------:R-:W-:Y:S02]  /*4410*/  IMAD R25, R12, R21, RZ ;  /* 0x000000150c197224 */ /* 0x000fe400078e02ff */
[----:B------:R-:W-:-:S04]  /*4420*/  IMAD.WIDE.U32 R22, R21, R13, R6 ;  /* 0x0000000d15167225 */ /* 0x000fc800078e0006 */
[----:B------:R-:W-:Y:S01]  /*4430*/  IMAD.IADD R21, R23, 0x1, R25 ;  /* 0x0000000117157824 */ /* 0x000fe200078e0219 */
[----:B------:R-:W-:-:S04]  /*4440*/  LEA R24, P0, R22, R4, 0x2 ;  /* 0x0000000416187211 */ /* 0x000fc800078010ff */
[----:B------:R-:W-:-:S05]  /*4450*/  LEA.HI.X R25, R22, R5, R21, 0x2, P0 ;  /* 0x0000000516197211 */ /* 0x000fca00000f1415 */
[----:B------:R-:W2:Y:S01]  /*4460*/  LDG.E R24, desc[UR16][R24.64] ;  /* 0x0000001018187981 */ /* 0x000ea2000c1e1900 */
[----:B------:R-:W-:Y:S01]  /*4470*/  FMUL.FTZ R14, R14, UR20 ;  /* 0x000000140e0e7c20 */ /* 0x000fe20008410000 */
[----:B------:R-:W-:Y:S01]  /*4480*/  FMUL.FTZ R16, R16, UR20 ;  /* 0x0000001410107c20 */ /* 0x000fe20008410000 */
[----:B------:R-:W-:Y:S01]  /*4490*/  FMUL.FTZ R19, R19, UR20 ;  /* 0x0000001413137c20 */ /* 0x000fe20008410000 */
[----:B------:R-:W-:Y:S01]  /*44a0*/  FMUL.FTZ R21, R17, UR20 ;  /* 0x0000001411157c20 */ /* 0x000fe20008410000 */
[----:B------:R-:W-:Y:S01]  /*44b0*/  IMAD.U32 R17, R10, 0x10000, RZ ;  /* 0x000100000a117824 */ /* 0x000fe200078e00ff */
[----:B------:R-:W-:Y:S01]  /*44c0*/  SHF.L.U32 R11, R11, 0x10, RZ ;  /* 0x000000100b0b7819 */ /* 0x000fe200000006ff */
[----:B------:R-:W0:Y:S01]  /*44d0*/  F2F.BF16.F32 R14, R14 ;  /* 0x0000000e000e7304 */ /* 0x000e220000202000 */
[----:B------:R-:W-:Y:S01]  /*44e0*/  IMAD.U32 R18, R18, 0x10000, RZ ;  /* 0x0001000012127824 */ /* 0x000fe200078e00ff */
[----:B------:R-:W-:Y:S06]  /*44f0*/  BSSY B1, `(.L_x_1080) ;  /* 0x0000037000017945 */ /* 0x000fec0003800000 */
        /* <DEDUP_REMOVED lines=15> */
[----:B------:R-:W-:Y:S01]  /*45f0*/  F2F.BF16.F32 R18, R18 ;  /* 0x0000001200127304 */ /* 0x000fe20000202000 */
[----:B-1----:R-:W-:-:S07]  /*4600*/  SHF.L.U32 R17, R16, 0x10, RZ ;  /* 0x0000001010117819 */ /* 0x002fce00000006ff */
[----:B------:R-:W0:Y:S02]  /*4610*/  F2F.BF16.F32 R14, R14 ;  /* 0x0000000e000e7304 */ /* 0x000e240000202000 */
[----:B0-----:R-:W-:Y:S02]  /*4620*/  IMAD.U32 R11, R14, 0x10000, RZ ;  /* 0x000100000e0b7824 */ /* 0x001fe400078e00ff */
[----:B------:R-:W-:-:S04]  /*4630*/  IMAD.U32 R14, R18, 0x10000, RZ ;  /* 0x00010000120e7824 */ /* 0x000fc800078e00ff */
[----:B--2---:R-:W0:Y:S02]  /*4640*/  MUFU.RCP R19, R24 ;  /* 0x0000001800137308 */ /* 0x004e240000001000 */
[-C--:B0-----:R-:W-:Y:S01]  /*4650*/  FMUL.FTZ R10, R10, R19.reuse ;  /* 0x000000130a0a7220 */ /* 0x081fe20000410000 */
[-C--:B------:R-:W-:Y:S01]  /*4660*/  FMUL.FTZ R17, R17, R19.reuse ;  /* 0x0000001311117220 */ /* 0x080fe20000410000 */
[-C--:B------:R-:W-:Y:S01]  /*4670*/  FMUL.FTZ R11, R11, R19.reuse ;  /* 0x000000130b0b7220 */ /* 0x080fe20000410000 */
[----:B------:R-:W-:Y:S02]  /*4680*/  FMUL.FTZ R14, R14, R19 ;  /* 0x000000130e0e7220 */ /* 0x000fe40000410000 */
[----:B------:R-:W-:Y:S02]  /*4690*/  FMNMX.FTZ R10, R10, 448, PT ;  /* 0x43e000000a0a7809 */ /* 0x000fe40003810000 */
[----:B------:R-:W-:Y:S02]  /*46a0*/  FMNMX.FTZ R17, R17, 448, PT ;  /* 0x43e0000011117809 */ /* 0x000fe40003810000 */
[----:B------:R-:W-:-:S02]  /*46b0*/  FMNMX.FTZ R21, R10, -448, !PT ;  /* 0xc3e000000a157809 */ /* 0x000fc40007810000 */
[----:B------:R-:W-:Y:S02]  /*46c0*/  FMNMX.FTZ R25, R17, -448, !PT ;  /* 0xc3e0000011197809 */ /* 0x000fe40007810000 */
[----:B------:R-:W-:Y:S02]  /*46d0*/  LOP3.LUT R17, R21, 0x7fffffff, RZ, 0xc0, !PT ;  /* 0x7fffffff15117812 */ /* 0x000fe400078ec0ff */
[----:B------:R-:W-:Y:S02]  /*46e0*/  FMNMX.FTZ R11, R11, 448, PT ;  /* 0x43e000000b0b7809 */ /* 0x000fe40003810000 */
[----:B------:R-:W-:Y:S02]  /*46f0*/  ISETP.GT.U32.AND P2, PT, R17, 0x43efffff, PT ;  /* 0x43efffff1100780c */ /* 0x000fe40003f44070 */
[----:B------:R-:W-:Y:S02]  /*4700*/  FMNMX.FTZ R14, R14, 448, PT ;  /* 0x43e000000e0e7809 */ /* 0x000fe40003810000 */
[----:B------:R-:W-:-:S02]  /*4710*/  FMNMX.FTZ R23, R11, -448, !PT ;  /* 0xc3e000000b177809 */ /* 0x000fc40007810000 */
[----:B------:R-:W-:Y:S01]  /*4720*/  FMNMX.FTZ R11, R14, -448, !PT ;  /* 0xc3e000000e0b7809 */ /* 0x000fe20007810000 */
[----:B------:R-:W-:Y:S01]  /*4730*/  IMAD.MOV.U32 R14, RZ, RZ, 0x7f ;  /* 0x0000007fff0e7424 */ /* 0x000fe200078e00ff */
        /* <DEDUP_REMOVED lines=18> */
.L_x_1081:
[----:B------:R-:W-:Y:S05]  /*4860*/  BSYNC B1 ;  /* 0x0000000000017941 */ /* 0x000fea0003800000 */
.L_x_1080:
        /* <DEDUP_REMOVED lines=11> */
.L_x_1083:
[----:B------:R-:W-:Y:S05]  /*4920*/  BSYNC B1 ;  /* 0x0000000000017941 */ /* 0x000fea0003800000 */
.L_x_1082:
[----:B------:R-:W-:Y:S01]  /*4930*/  LOP3.LUT R16, R25, 0x80000000, RZ, 0xc0, !PT ;  /* 0x8000000019107812 */ /* 0x000fe200078ec0ff */
[----:B------:R-:W-:Y:S01]  /*4940*/  BSSY B1, `(.L_x_1084) ;  /* 0x000000e000017945 */ /* 0x000fe20003800000 */
[----:B------:R-:W-:Y:S02]  /*4950*/  LOP3.LUT R21, R14, R17, RZ, 0xfc, !PT ;  /* 0x000000110e157212 */ /* 0x000fe400078efcff */
[----:B------:R-:W-:Y:S01]  /*4960*/  SHF.R.U32.HI R19, RZ, 0x18, R16 ;  /* 0x00000018ff137819 */ /* 0x000fe20000011610 */
[----:B------:R-:W-:Y:S01]  /*4970*/  IMAD.MOV.U32 R16, RZ, RZ, 0x7f ;  /* 0x0000007fff107424 */ /* 0x000fe200078e00ff */
[----:B------:R-:W-:Y:S02]  /*4980*/  MOV R14, 0x7f ;  /* 0x0000007f000e7802 */ /* 0x000fe40000000f00 */
        /* <DEDUP_REMOVED lines=9> */
.L_x_1085:
[----:B------:R-:W-:Y:S05]  /*4a20*/  BSYNC B1 ;  /* 0x0000000000017941 */ /* 0x000fea0003800000 */
.L_x_1084:
        /* <DEDUP_REMOVED lines=12> */
.L_x_1087:
[----:B------:R-:W-:Y:S05]  /*4af0*/  BSYNC B1 ;  /* 0x0000000000017941 */ /* 0x000fea0003800000 */
.L_x_1086:
[----:B------:R-:W-:Y:S01]  /*4b00*/  LOP3.LUT R14, R14, R17, RZ, 0xfc, !PT ;  /* 0x000000110e0e7212 */ /* 0x000fe200078efcff */
[----:B------:R-:W-:Y:S01]  /*4b10*/  IMAD.IADD R17, R9, 0x1, R15 ;  /* 0x0000000109117824 */ /* 0x000fe200078e020f */
[----:B------:R-:W-:Y:S02]  /*4b20*/  LEA R10, P0, R15, UR10, 0x2 ;  /* 0x0000000a0f0a7c11 */ /* 0x000fe4000f8010ff */
[----:B------:R-:W-:Y:S02]  /*4b30*/  PRMT R19, R19, 0x7054, R20 ;  /* 0x0000705413137816 */ /* 0x000fe40000000014 */
[----:B------:R-:W-:Y:S02]  /*4b40*/  LEA.HI.X R11, R15, UR15, RZ, 0x2, P0 ;  /* 0x0000000f0f0b7c11 */ /* 0x000fe400080f14ff */
[----:B------:R-:W-:Y:S02]  /*4b50*/  ISETP.GE.U32.AND P0, PT, R17, R8, PT ;  /* 0x000000081100720c */ /* 0x000fe40003f06070 */
[----:B------:R-:W-:-:S05]  /*4b60*/  PRMT R19, R14, 0x654, R19 ;  /* 0x000006540e137816 */ /* 0x000fca0000000013 */
[----:B------:R0:W-:Y:S06]  /*4b70*/  STG.E desc[UR16][R10.64], R19 ;  /* 0x000000130a007986 */ /* 0x0001ec000c101910 */
[----:B------:R-:W-:Y:S05]  /*4b80*/  @P0 EXIT ;  /* 0x000000000000094d */ /* 0x000fea0003800000 */
[----:B0-----:R-:W-:Y:S01]  /*4b90*/  HFMA2.MMA R10, -RZ, RZ, 0, 4.76837158203125e-07 ;  /* 0x00000008ff0a7435 */ /* 0x001fe200000001ff */
[----:B------:R-:W-:-:S04]  /*4ba0*/  IMAD.MOV.U32 R14, RZ, RZ, 0x8 ;  /* 0x00000008ff0e7424 */ /* 0x000fc800078e00ff */
[----:B------:R-:W-:-:S05]  /*4bb0*/  IMAD.WIDE.U32 R14, R17, R14, UR6 ;  /* 0x00000006110e7e25 */ /* 0x000fca000f8e000e */
[----:B------:R-:W-:Y:S01]  /*4bc0*/  IMAD.WIDE.U32 R10, R17, R10, UR8 ;  /* 0x00000008110a7e25 */ /* 0x000fe2000f8e000a */
[----:B------:R-:W2:Y:S04]  /*4bd0*/  LDG.E.64.CONSTANT R14, desc[UR16][R14.64] ;  /* 0x000000100e0e7981 */ /* 0x000ea8000c1e9b00 */
[----:B------:R-:W3:Y:S01]  /*4be0*/  LDG.E.64 R26, desc[UR16][R10.64] ;  /* 0x000000100a1a7981 */ /* 0x000ee2000c1e1b00 */
[----:B------:R-:W-:-:S04]  /*4bf0*/  SHF.R.U32.HI R16, RZ, 0x4, R17 ;  /* 0x00000004ff107819 */ /* 0x000fc80000011611 */
[----:B------:R-:W-:Y:S01]  /*4c00*/  LOP3.LUT R25, R16, 0x3ffffff, RZ, 0xc0, !PT ;  /* 0x03ffffff10197812 */ /* 0x000fe200078ec0ff */
[C---:B--2---:R-:W-:Y:S01]  /*4c10*/  IMAD.U32 R18, R14.reuse, 0x10000, RZ ;  /* 0x000100000e127824 */ /* 0x044fe200078e00ff */
[----:B------:R-:W-:Y:S01]  /*4c20*/  PRMT R16, R14, 0x7632, R16 ;  /* 0x000076320e107816 */ /* 0x000fe20000000010 */
[C---:B---3--:R-:W-:Y:S01]  /*4c30*/  IMAD.U32 R19, R26.reuse, 0x10000, RZ ;  /* 0x000100001a137824 */ /* 0x048fe200078e00ff */
[C---:B------:R-:W-:Y:S01]  /*4c40*/  PRMT R21, R27.reuse, 0x7632, R21 ;  /* 0x000076321b157816 */ /* 0x040fe20000000015 */
[----:B------:R-:W-:Y:S01]  /*4c50*/  IMAD.U32 R24, R27, 0x10000, RZ ;  /* 0x000100001b187824 */ /* 0x000fe200078e00ff */
[----:B------:R-:W-:Y:S01]  /*4c60*/  PRMT R20, R26, 0x7632, R20 ;  /* 0x000076321a147816 */ /* 0x000fe20000000014 */
[----:B------:R-:W-:Y:S01]  /*4c70*/  FADD.FTZ R22, R18, R19 ;  /* 0x0000001312167221 */ /* 0x000fe20000010000 */
[C---:B------:R-:W-:Y:S01]  /*4c80*/  PRMT R18, R15.reuse, 0x7632, R18 ;  /* 0x000076320f127816 */ /* 0x040fe20000000012 */
[----:B------:R-:W-:Y:S01]  /*4c90*/  IMAD.U32 R19, R15, 0x10000, RZ ;  /* 0x000100000f137824 */ /* 0x000fe200078e00ff */
[----:B------:R-:W-:Y:S01]  /*4ca0*/  SHF.L.U32 R23, R20, 0x10, RZ ;  /* 0x0000001014177819 */ /* 0x000fe200000006ff */
[----:B------:R-:W-:-:S02]  /*4cb0*/  IMAD R27, R12, R25, RZ ;  /* 0x000000190c1b7224 */ /* 0x000fc400078e02ff */
[----:B------:R-:W-:-:S04]  /*4cc0*/  IMAD.WIDE.U32 R14, R25, R13, R6 ;  /* 0x0000000d190e7225 */ /* 0x000fc800078e0006 */
[----:B------:R-:W-:Y:S01]  /*4cd0*/  FADD.FTZ R24, R19, R24 ;  /* 0x0000001813187221 */ /* 0x000fe20000010000 */
[----:B------:R-:W-:Y:S01]  /*4ce0*/  IMAD.U32 R18, R18, 0x10000, RZ ;  /* 0x0001000012127824 */ /* 0x000fe200078e00ff */
[----:B------:R-:W-:Y:S01]  /*4cf0*/  LEA R20, P0, R14, R4, 0x2 ;  /* 0x000000040e147211 */ /* 0x000fe200078010ff */
[----:B------:R-:W-:Y:S02]  /*4d00*/  IMAD.U32 R21, R21, 0x10000, RZ ;  /* 0x0001000015157824 */ /* 0x000fe400078e00ff */
[----:B------:R-:W-:Y:S02]  /*4d10*/  IMAD.IADD R15, R15, 0x1, R27 ;  /* 0x000000010f0f7824 */ /* 0x000fe400078e021b */
[----:B------:R-:W-:Y:S01]  /*4d20*/  FADD.FTZ R29, R18, R21 ;  /* 0x00000015121d7221 */ /* 0x000fe20000010000 */
[----:B------:R-:W-:Y:S02]  /*4d30*/  IMAD.WIDE.U32 R18, R17, 0x8, R2 ;  /* 0x0000000811127825 */ /* 0x000fe400078e0002 */
[----:B------:R-:W-:-:S02]  /*4d40*/  LEA.HI.X R21, R14, R5, R15, 0x2, P0 ;  /* 0x000000050e157211 */ /* 0x000fc400000f140f */
[----:B------:R-:W-:Y:S01]  /*4d50*/  IMAD.U32 R16, R16, 0x10000, RZ ;  /* 0x0001000010107824 */ /* 0x000fe200078e00ff */
[----:B------:R-:W2:Y:S01]  /*4d60*/  LDG.E.64.CONSTANT R14, desc[UR16][R18.64] ;  /* 0x00000010120e7981 */ /* 0x000ea2000c1e9b00 */
[----:B------:R-:W-:Y:S02]  /*4d70*/  F2FP.BF16.F32.PACK_AB R27, R29, R24 ;  /* 0x000000181d1b723e */ /* 0x000fe400000010ff */
[----:B------:R-:W-:-:S05]  /*4d80*/  FADD.FTZ R25, R16, R23 ;  /* 0x0000001710197221 */ /* 0x000fca0000010000 */
[----:B------:R-:W-:-:S05]  /*4d90*/  F2FP.BF16.F32.PACK_AB R26, R25, R22 ;  /* 0x00000016191a723e */ /* 0x000fca00000010ff */
[----:B------:R0:W-:Y:S04]  /*4da0*/  STG.E.64 desc[UR16][R10.64], R26 ;  /* 0x0000001a0a007986 */ /* 0x0001e8000c101b10 */
[----:B------:R-:W3:Y:S01]  /*4db0*/  LDG.E R21, desc[UR16][R20.64] ;  /* 0x0000001014157981 */ /* 0x000ee2000c1e1900 */
[----:B------:R-:W-:Y:S01]  /*4dc0*/  FMUL.FTZ R22, R22, UR20 ;  /* 0x0000001416167c20 */ /* 0x000fe20008410000 */
[----:B------:R-:W-:Y:S01]  /*4dd0*/  FMUL.FTZ R23, R24, UR20 ;  /* 0x0000001418177c20 */ /* 0x000fe20008410000 */
[----:B------:R-:W-:-:S04]  /*4de0*/  FMUL.FTZ R24, R29, UR20 ;  /* 0x000000141d187c20 */ /* 0x000fc80008410000 */
[----:B------:R-:W0:Y:S01]  /*4df0*/  F2F.BF16.F32 R22, R22 ;  /* 0x0000001600167304 */ /* 0x000e220000202000 */
[----:B------:R-:W-:-:S07]  /*4e00*/  FMUL.FTZ R16, R25, UR20 ;  /* 0x0000001419107c20 */ /* 0x000fce0008410000 */
[----:B------:R-:W1:Y:S08]  /*4e10*/  F2F.BF16.F32 R24, R24 ;  /* 0x0000001800187304 */ /* 0x000e700000202000 */
[----:B------:R-:W4:Y:S01]  /*4e20*/  F2F.BF16.F32 R23, R23 ;  /* 0x0000001700177304 */ /* 0x000f220000202000 */
[----:B0-----:R-:W-:-:S07]  /*4e30*/  IMAD.U32 R10, R22, 0x10000, RZ ;  /* 0x00010000160a7824 */ /* 0x001fce00078e00ff */
[----:B------:R-:W0:Y:S01]  /*4e40*/  F2F.BF16.F32 R16, R16 ;  /* 0x0000001000107304 */ /* 0x000e220000202000 */
[----:B-1----:R-:W-:Y:S02]  /*4e50*/  IMAD.U32 R24, R24, 0x10000, RZ ;  /* 0x0001000018187824 */ /* 0x002fe400078e00ff */
[----:B----4-:R-:W-:Y:S02]  /*4e60*/  IMAD.U32 R11, R23, 0x10000, RZ ;  /* 0x00010000170b7824 */ /* 0x010fe400078e00ff */
[----:B0-----:R-:W-:Y:S01]  /*4e70*/  IMAD.U32 R16, R16, 0x10000, RZ ;  /* 0x0001000010107824 */ /* 0x001fe200078e00ff */
[----:B------:R-:W-:Y:S01]  /*4e80*/  BSSY B1, `(.L_x_1088) ;  /* 0x0000035000017945 */ /* 0x000fe20003800000 */
[C---:B--2---:R-:W-:Y:S01]  /*4e90*/  SHF.L.U32 R18, R15.reuse, 0x10, RZ ;  /* 0x000000100f127819 */ /* 0x044fe200000006ff */
[----:B------:R-:W-:Y:S01]  /*4ea0*/  IMAD.U32 R19, R14, 0x10000, RZ ;  /* 0x000100000e137824 */ /* 0x000fe200078e00ff */
[----:B------:R-:W-:-:S03]  /*4eb0*/  PRMT R15, R15, 0x7632, R15 ;  /* 0x000076320f0f7816 */ /* 0x000fc6000000000f */
[----:B------:R-:W-:Y:S02]  /*4ec0*/  FMUL.FTZ R10, R10, R19 ;  /* 0x000000130a0a7220 */ /* 0x000fe40000410000 */
[----:B------:R-:W-:Y:S01]  /*4ed0*/  IMAD.U32 R15, R15, 0x10000, RZ ;  /* 0x000100000f0f7824 */ /* 0x000fe200078e00ff */
[----:B------:R-:W-:-:S03]  /*4ee0*/  PRMT R14, R14, 0x7632, R14 ;  /* 0x000076320e0e7816 */ /* 0x000fc6000000000e */
[----:B------:R-:W-:Y:S01]  /*4ef0*/  FMUL.FTZ R24, R24, R15 ;  /* 0x0000000f18187220 */ /* 0x000fe20000410000 */
[----:B------:R-:W0:Y:S01]  /*4f00*/  F2F.BF16.F32 R10, R10 ;  /* 0x0000000a000a7304 */ /* 0x000e220000202000 */
[----:B------:R-:W-:Y:S01]  /*4f10*/  FMUL.FTZ R18, R11, R18 ;  /* 0x000000120b127220 */ /* 0x000fe20000410000 */
[----:B------:R-:W-:-:S06]  /*4f20*/  IMAD.U32 R11, R14, 0x10000, RZ ;  /* 0x000100000e0b7824 */ /* 0x000fcc00078e00ff */
[----:B---3--:R-:W1:Y:S01]  /*4f30*/  MUFU.RCP R21, R21 ;  /* 0x0000001500157308 */ /* 0x008e620000001000 */
[----:B------:R-:W-:-:S07]  /*4f40*/  FMUL.FTZ R11, R16, R11 ;  /* 0x0000000b100b7220 */ /* 0x000fce0000410000 */
[----:B------:R-:W2:Y:S01]  /*4f50*/  F2F.BF16.F32 R24, R24 ;  /* 0x0000001800187304 */ /* 0x000ea20000202000 */
[----:B0-----:R-:W-:-:S07]  /*4f60*/  SHF.L.U32 R10, R10, 0x10, RZ ;  /* 0x000000100a0a7819 */ /* 0x001fce00000006ff */
[----:B------:R-:W0:Y:S01]  /*4f70*/  F2F.BF16.F32 R11, R11 ;  /* 0x0000000b000b7304 */ /* 0x000e220000202000 */
[----:B-1----:R-:W-:-:S07]  /*4f80*/  FMUL.FTZ R10, R10, R21 ;  /* 0x000000150a0a7220 */ /* 0x002fce0000410000 */
[----:B------:R-:W1:Y:S01]  /*4f90*/  F2F.BF16.F32 R18, R18 ;  /* 0x0000001200127304 */ /* 0x000e620000202000 */
[----:B--2---:R-:W-:Y:S01]  /*4fa0*/  IMAD.U32 R16, R24, 0x10000, RZ ;  /* 0x0001000018107824 */ /* 0x004fe200078e00ff */
[----:B------:R-:W-:-:S03]  /*4fb0*/  FMNMX.FTZ R10, R10, 448, PT ;  /* 0x43e000000a0a7809 */ /* 0x000fc60003810000 */
[----:B------:R-:W-:Y:S01]  /*4fc0*/  FMUL.FTZ R16, R16, R21 ;  /* 0x0000001510107220 */ /* 0x000fe20000410000 */
[----:B0-----:R-:W-:-:S04]  /*4fd0*/  IMAD.U32 R14, R11, 0x10000, RZ ;  /* 0x000100000b0e7824 */ /* 0x001fc800078e00ff */
[----:B------:R-:W-:Y:S02]  /*4fe0*/  FMNMX.FTZ R11, R16, 448, PT ;  /* 0x43e00000100b7809 */ /* 0x000fe40003810000 */
[----:B------:R-:W-:Y:S01]  /*4ff0*/  FMNMX.FTZ R16, R10, -448, !PT ;  /* 0xc3e000000a107809 */ /* 0x000fe20007810000 */
[----:B-1----:R-:W-:-:S03]  /*5000*/  IMAD.U32 R15, R18, 0x10000, RZ ;  /* 0x00010000120f7824 */ /* 0x002fc600078e00ff */
[----:B------:R-:W-:Y:S01]  /*5010*/  LOP3.LUT R20, R16, 0x7fffffff, RZ, 0xc0, !PT ;  /* 0x7fffffff10147812 */ /* 0x000fe200078ec0ff */
[-C--:B------:R-:W-:Y:S01]  /*5020*/  FMUL.FTZ R14, R14, R21.reuse ;  /* 0x000000150e0e7220 */ /* 0x080fe20000410000 */
[----:B------:R-:W-:Y:S02]  /*5030*/  FMUL.FTZ R15, R15, R21 ;  /* 0x000000150f0f7220 */ /* 0x000fe40000410000 */
[----:B------:R-:W-:Y:S02]  /*5040*/  ISETP.GT.U32.AND P2, PT, R20, 0x43efffff, PT ;  /* 0x43efffff1400780c */ /* 0x000fe40003f44070 */
[----:B------:R-:W-:Y:S02]  /*5050*/  FMNMX.FTZ R14, R14, 448, PT ;  /* 0x43e000000e0e7809 */ /* 0x000fe40003810000 */
[----:B------:R-:W-:Y:S02]  /*5060*/  FMNMX.FTZ R15, R15, 448, PT ;  /* 0x43e000000f0f7809 */ /* 0x000fe40003810000 */
[----:B------:R-:W-:-:S02]  /*5070*/  FMNMX.FTZ R21, R14, -448, !PT ;  /* 0xc3e000000e157809 */ /* 0x000fc40007810000 */
[----:B------:R-:W-:Y:S02]  /*5080*/  FMNMX.FTZ R24, R15, -448, !PT ;  /* 0xc3e000000f187809 */ /* 0x000fe40007810000 */
[----:B------:R-:W-:Y:S02]  /*5090*/  FMNMX.FTZ R11, R11, -448, !PT ;  /* 0xc3e000000b0b7809 */ /* 0x000fe40007810000 */
        /* <DEDUP_REMOVED lines=17> */
[----:B------:R-:W-:Y:S02]  /*51b0*/  @P2 SHF.R.U32.HI R15, RZ, 0x14, R15 ;  /* 0x00000014ff0f2819 */ /* 0x000fe4000001160f */
[----:B------:R-:W-:-:S07]  /*51c0*/  @!P2 IADD3 R15, R16, -0x46800000, RZ ;  /* 0xb9800000100fa810 */ /* 0x000fce0007ffe0ff */
.L_x_1089:
[----:B------:R-:W-:Y:S05]  /*51d0*/  BSYNC B1 ;  /* 0x0000000000017941 */ /* 0x000fea0003800000 */
.L_x_1088:
        /* <DEDUP_REMOVED lines=12> */
.L_x_1091:
[----:B------:R-:W-:Y:S05]  /*52a0*/  BSYNC B1 ;  /* 0x0000000000017941 */ /* 0x000fea0003800000 */
.L_x_1090:
        /* <DEDUP_REMOVED lines=14> */
.L_x_1093:
[----:B------:R-:W-:Y:S05]  /*5390*/  BSYNC B1 ;  /* 0x0000000000017941 */ /* 0x000fea0003800000 */
.L_x_1092:
        /* <DEDUP_REMOVED lines=12> */
.L_x_1095:
[----:B------:R-:W-:Y:S05]  /*5460*/  BSYNC B1 ;  /* 0x0000000000017941 */ /* 0x000fea0003800000 */
.L_x_1094:
[----:B------:R-:W-:Y:S02]  /*5470*/  PRMT R21, R15, 0x7054, R16 ;  /* 0x000070540f157816 */ /* 0x000fe40000000010 */
[C---:B------:R-:W-:Y:S02]  /*5480*/  LEA R10, P0, R17.reuse, UR10, 0x2 ;  /* 0x0000000a110a7c11 */ /* 0x040fe4000f8010ff */
[C---:B------:R-:W-:Y:S02]  /*5490*/  IADD3 R15, R17.reuse, R9, RZ ;  /* 0x00000009110f7210 */ /* 0x040fe40007ffe0ff */
[----:B------:R-:W-:Y:S02]  /*54a0*/  LEA.HI.X R11, R17, UR15, RZ, 0x2, P0 ;  /* 0x0000000f110b7c11 */ /* 0x000fe400080f14ff */
[----:B------:R-:W-:Y:S02]  /*54b0*/  ISETP.GE.U32.AND P0, PT, R15, R8, PT ;  /* 0x000000080f00720c */ /* 0x000fe40003f06070 */
[----:B------:R-:W-:-:S04]  /*54c0*/  LOP3.LUT R14, R14, R19, RZ, 0xfc, !PT ;  /* 0x000000130e0e7212 */ /* 0x000fc800078efcff */
[----:B------:R-:W-:-:S05]  /*54d0*/  PRMT R21, R14, 0x654, R21 ;  /* 0x000006540e157816 */ /* 0x000fca0000000015 */
[----:B------:R0:W-:Y:S02]  /*54e0*/  STG.E desc[UR16][R10.64], R21 ;  /* 0x000000150a007986 */ /* 0x0001e4000c101910 */
[----:B------:R-:W-:Y:S05]  /*54f0*/  @P0 EXIT ;  /* 0x000000000000094d */ /* 0x000fea0003800000 */
[----:B------:R-:W-:Y:S02]  /*5500*/  IMAD.MOV.U32 R16, RZ, RZ, 0x8 ;  /* 0x00000008ff107424 */ /* 0x000fe400078e00ff */
[----:B0-----:R-:W-:Y:S02]  /*5510*/  IMAD.MOV.U32 R10, RZ, RZ, 0x8 ;  /* 0x00000008ff0a7424 */ /* 0x001fe400078e00ff */
[----:B------:R-:W-:-:S04]  /*5520*/  IMAD.WIDE.U32 R16, R15, R16, UR6 ;  /* 0x000000060f107e25 */ /* 0x000fc8000f8e0010 */
[----:B------:R-:W-:Y:S02]  /*5530*/  IMAD.WIDE.U32 R10, R15, R10, UR8 ;  /* 0x000000080f0a7e25 */ /* 0x000fe4000f8e000a */
[----:B------:R-:W2:Y:S04]  /*5540*/  LDG.E.64.CONSTANT R16, desc[UR16][R16.64] ;  /* 0x0000001010107981 */ /* 0x000ea8000c1e9b00 */
[----:B------:R-:W3:Y:S01]  /*5550*/  LDG.E.64 R26, desc[UR16][R10.64] ;  /* 0x000000100a1a7981 */ /* 0x000ee2000c1e1b00 */
[----:B------:R-:W-:-:S04]  /*5560*/  SHF.R.U32.HI R14, RZ, 0x4, R15 ;  /* 0x00000004ff0e7819 */ /* 0x000fc8000001160f */
[----:B------:R-:W-:Y:S01]  /*5570*/  LOP3.LUT R25, R14, 0x3ffffff, RZ, 0xc0, !PT ;  /* 0x03ffffff0e197812 */ /* 0x000fe200078ec0ff */
[C---:B--2---:R-:W-:Y:S01]  /*5580*/  IMAD.U32 R18, R16.reuse, 0x10000, RZ ;  /* 0x0001000010127824 */ /* 0x044fe200078e00ff */
[----:B------:R-:W-:Y:S01]  /*5590*/  PRMT R14, R16, 0x7632, R14 ;  /* 0x00007632100e7816 */ /* 0x000fe2000000000e */
[C---:B---3--:R-:W-:Y:S01]  /*55a0*/  IMAD.U32 R19, R26.reuse, 0x10000, RZ ;  /* 0x000100001a137824 */ /* 0x048fe200078e00ff */
        /* <DEDUP_REMOVED lines=8> */
[----:B------:R-:W-:Y:S02]  /*5630*/  IMAD R27, R12, R25, RZ ;  /* 0x000000190c1b7224 */ /* 0x000fe400078e02ff */
[----:B------:R-:W-:-:S04]  /*5640*/  IMAD.WIDE.U32 R16, R25, R13, R6 ;  /* 0x0000000d19107225 */ /* 0x000fc800078e0006 */
[----:B------:R-:W-:Y:S01]  /*5650*/  FADD.FTZ R25, R14, R23 ;  /* 0x000000170e197221 */ /* 0x000fe20000010000 */
[----:B------:R-:W-:Y:S01]  /*5660*/  FADD.FTZ R24, R19, R24 ;  /* 0x0000001813187221 */ /* 0x000fe20000010000 */
[----:B------:R-:W-:Y:S01]  /*5670*/  IMAD.U32 R18, R18, 0x10000, RZ ;  /* 0x0001000012127824 */ /* 0x000fe200078e00ff */
[----:B------:R-:W-:Y:S01]  /*5680*/  LEA R20, P0, R16, R4, 0x2 ;  /* 0x0000000410147211 */ /* 0x000fe200078010ff */
[----:B------:R-:W-:Y:S01]  /*5690*/  IMAD.U32 R21, R21, 0x10000, RZ ;  /* 0x0001000015157824 */ /* 0x000fe200078e00ff */
[----:B------:R-:W-:Y:S01]  /*56a0*/  F2FP.BF16.F32.PACK_AB R26, R25, R22 ;  /* 0x00000016191a723e */ /* 0x000fe200000010ff */
[----:B------:R-:W-:Y:S02]  /*56b0*/  IMAD.IADD R14, R17, 0x1, R27 ;  /* 0x00000001110e7824 */ /* 0x000fe400078e021b */
[----:B------:R-:W-:Y:S01]  /*56c0*/  FADD.FTZ R29, R18, R21 ;  /* 0x00000015121d7221 */ /* 0x000fe20000010000 */
[----:B------:R-:W-:Y:S02]  /*56d0*/  IMAD.WIDE.U32 R18, R15, 0x8, R2 ;  /* 0x000000080f127825 */ /* 0x000fe400078e0002 */
[----:B------:R-:W-:-:S02]  /*56e0*/  LEA.HI.X R21, R16, R5, R14, 0x2, P0 ;  /* 0x0000000510157211 */ /* 0x000fc400000f140e */
[C---:B------:R-:W-:Y:S01]  /*56f0*/  F2FP.BF16.F32.PACK_AB R27, R29.reuse, R24 ;  /* 0x000000181d1b723e */ /* 0x040fe200000010ff */
[----:B------:R-:W2:Y:S04]  /*5700*/  LDG.E.64.CONSTANT R16, desc[UR16][R18.64] ;  /* 0x0000001012107981 */ /* 0x000ea8000c1e9b00 */
[----:B------:R0:W-:Y:S04]  /*5710*/  STG.E.64 desc[UR16][R10.64], R26 ;  /* 0x0000001a0a007986 */ /* 0x0001e8000c101b10 */
[----:B------:R-:W3:Y:S01]  /*5720*/  LDG.E R21, desc[UR16][R20.64] ;  /* 0x0000001014157981 */ /* 0x000ee2000c1e1900 */
[----:B------:R-:W-:Y:S01]  /*5730*/  FMUL.FTZ R22, R22, UR20 ;  /* 0x0000001416167c20 */ /* 0x000fe20008410000 */
[----:B------:R-:W-:Y:S01]  /*5740*/  FMUL.FTZ R23, R24, UR20 ;  /* 0x0000001418177c20 */ /* 0x000fe20008410000 */
[----:B------:R-:W-:Y:S01]  /*5750*/  FMUL.FTZ R24, R29, UR20 ;  /* 0x000000141d187c20 */ /* 0x000fe20008410000 */
[----:B------:R-:W-:Y:S01]  /*5760*/  FMUL.FTZ R14, R25, UR20 ;  /* 0x00000014190e7c20 */ /* 0x000fe20008410000 */
[----:B------:R-:W-:Y:S02]  /*5770*/  BSSY B1, `(.L_x_1096) ;  /* 0x000003d000017945 */ /* 0x000fe40003800000 */
[----:B------:R-:W0:Y:S08]  /*5780*/  F2F.BF16.F32 R22, R22 ;  /* 0x0000001600167304 */ /* 0x000e300000202000 */
[----:B------:R-:W1:Y:S01]  /*5790*/  F2F.BF16.F32 R23, R23 ;  /* 0x0000001700177304 */ /* 0x000e620000202000 */
[----:B0-----:R-:W-:-:S07]  /*57a0*/  IMAD.U32 R10, R22, 0x10000, RZ ;  /* 0x00010000160a7824 */ /* 0x001fce00078e00ff */
[----:B------:R-:W0:Y:S01]  /*57b0*/  F2F.BF16.F32 R24, R24 ;  /* 0x0000001800187304 */ /* 0x000e220000202000 */
[----:B-1----:R-:W-:-:S07]  /*57c0*/  IMAD.U32 R11, R23, 0x10000, RZ ;  /* 0x00010000170b7824 */ /* 0x002fce00078e00ff */
[----:B------:R-:W1:Y:S01]  /*57d0*/  F2F.BF16.F32 R14, R14 ;  /* 0x0000000e000e7304 */ /* 0x000e620000202000 */
[----:B0-----:R-:W-:Y:S02]  /*57e0*/  IMAD.U32 R24, R24, 0x10000, RZ ;  /* 0x0001000018187824 */ /* 0x001fe400078e00ff */
[----:B-1----:R-:W-:Y:S01]  /*57f0*/  IMAD.U32 R14, R14, 0x10000, RZ ;  /* 0x000100000e0e7824 */ /* 0x002fe200078e00ff */
[C---:B--2---:R-:W-:Y:S01]  /*5800*/  SHF.L.U32 R19, R16.reuse, 0x10, RZ ;  /* 0x0000001010137819 */ /* 0x044fe200000006ff */
[C---:B------:R-:W-:Y:S01]  /*5810*/  IMAD.U32 R18, R17.reuse, 0x10000, RZ ;  /* 0x0001000011127824 */ /* 0x040fe200078e00ff */
[----:B------:R-:W-:Y:S02]  /*5820*/  PRMT R17, R17, 0x7632, R17 ;  /* 0x0000763211117816 */ /* 0x000fe40000000011 */
[----:B------:R-:W-:Y:S01]  /*5830*/  PRMT R16, R16, 0x7632, R16 ;  /* 0x0000763210107816 */ /* 0x000fe20000000010 */
[----:B------:R-:W-:Y:S01]  /*5840*/  FMUL.FTZ R10, R10, R19 ;  /* 0x000000130a0a7220 */ /* 0x000fe20000410000 */
[----:B------:R-:W-:Y:S01]  /*5850*/  SHF.L.U32 R17, R17, 0x10, RZ ;  /* 0x0000001011117819 */ /* 0x000fe200000006ff */
[----:B------:R-:W-:Y:S01]  /*5860*/  FMUL.FTZ R18, R11, R18 ;  /* 0x000000120b127220 */ /* 0x000fe20000410000 */
[----:B---3--:R-:W-:Y:S01]  /*5870*/  MUFU.RCP R21, R21 ;  /* 0x0000001500157308 */ /* 0x008fe20000001000 */
[----:B------:R-:W-:-:S02]  /*5880*/  IMAD.U32 R11, R16, 0x10000, RZ ;  /* 0x00010000100b7824 */ /* 0x000fc400078e00ff */
[----:B------:R-:W-:Y:S02]  /*5890*/  FMUL.FTZ R17, R24, R17 ;  /* 0x0000001118117220 */ /* 0x000fe40000410000 */
[----:B------:R-:W-:-:S03]  /*58a0*/  FMUL.FTZ R11, R14, R11 ;  /* 0x0000000b0e0b7220 */ /* 0x000fc60000410000 */
[----:B------:R-:W0:Y:S08]  /*58b0*/  F2F.BF16.F32 R10, R10 ;  /* 0x0000000a000a7304 */ /* 0x000e300000202000 */
[----:B------:R-:W1:Y:S01]  /*58c0*/  F2F.BF16.F32 R17, R17 ;  /* 0x0000001100117304 */ /* 0x000e620000202000 */
[----:B0-----:R-:W-:-:S07]  /*58d0*/  IMAD.U32 R10, R10, 0x10000, RZ ;  /* 0x000100000a0a7824 */ /* 0x001fce00078e00ff */
[----:B------:R-:W0:Y:S01]  /*58e0*/  F2F.BF16.F32 R18, R18 ;  /* 0x0000001200127304 */ /* 0x000e220000202000 */
[----:B------:R-:W-:Y:S01]  /*58f0*/  FMUL.FTZ R10, R10, R21 ;  /* 0x000000150a0a7220 */ /* 0x000fe20000410000 */
[----:B-1----:R-:W-:-:S06]  /*5900*/  IMAD.U32 R19, R17, 0x10000, RZ ;  /* 0x0001000011137824 */ /* 0x002fcc00078e00ff */
[----:B------:R-:W1:Y:S01]  /*5910*/  F2F.BF16.F32 R11, R11 ;  /* 0x0000000b000b7304 */ /* 0x000e620000202000 */
[----:B------:R-:W-:Y:S01]  /*5920*/  FMNMX.FTZ R10, R10, 448, PT ;  /* 0x43e000000a0a7809 */ /* 0x000fe20003810000 */
[----:B------:R-:W-:-:S03]  /*5930*/  FMUL.FTZ R19, R19, R21 ;  /* 0x0000001513137220 */ /* 0x000fc60000410000 */
[----:B------:R-:W-:Y:S01]  /*5940*/  FMNMX.FTZ R17, R10, -448, !PT ;  /* 0xc3e000000a117809 */ /* 0x000fe20007810000 */
[----:B0-----:R-:W-:-:S03]  /*5950*/  IMAD.U32 R16, R18, 0x10000, RZ ;  /* 0x0001000012107824 */ /* 0x001fc600078e00ff */
[----:B------:R-:W-:Y:S01]  /*5960*/  LOP3.LUT R20, R17, 0x7fffffff, RZ, 0xc0, !PT ;  /* 0x7fffffff11147812 */ /* 0x000fe200078ec0ff */
[----:B------:R-:W-:-:S03]  /*5970*/  FMUL.FTZ R16, R16, R21 ;  /* 0x0000001510107220 */ /* 0x000fc60000410000 */
[----:B------:R-:W-:Y:S01]  /*5980*/  ISETP.GT.U32.AND P2, PT, R20, 0x43efffff, PT ;  /* 0x43efffff1400780c */ /* 0x000fe20003f44070 */
[----:B-1----:R-:W-:Y:S01]  /*5990*/  IMAD.U32 R14, R11, 0x10000, RZ ;  /* 0x000100000b0e7824 */ /* 0x002fe200078e00ff */
[----:B------:R-:W-:Y:S02]  /*59a0*/  FMNMX.FTZ R16, R16, 448, PT ;  /* 0x43e0000010107809 */ /* 0x000fe40003810000 */
[----:B------:R-:W-:Y:S01]  /*59b0*/  FMNMX.FTZ R11, R19, 448, PT ;  /* 0x43e00000130b7809 */ /* 0x000fe20003810000 */
[----:B------:R-:W-:Y:S01]  /*59c0*/  FMUL.FTZ R14, R14, R21 ;  /* 0x000000150e0e7220 */ /* 0x000fe20000410000 */
[----:B------:R-:W-:Y:S02]  /*59d0*/  FMNMX.FTZ R23, R16, -448, !PT ;  /* 0xc3e0000010177809 */ /* 0x000fe40007810000 */
[----:B------:R-:W-:Y:S02]  /*59e0*/  FMNMX.FTZ R11, R11, -448, !PT ;  /* 0xc3e000000b0b7809 */ /* 0x000fe40007810000 */
[----:B------:R-:W-:-:S02]  /*59f0*/  FMNMX.FTZ R14, R14, 448, PT ;  /* 0x43e000000e0e7809 */ /* 0x000fc40003810000 */
[----:B------:R-:W-:Y:S02]  /*5a00*/  LOP3.LUT R16, R17, 0x80000000, RZ, 0xc0, !PT ;  /* 0x8000000011107812 */ /* 0x000fe400078ec0ff */
        /* <DEDUP_REMOVED lines=9> */
[----:B------:R-:W-:Y:S02]  /*5aa0*/  MOV R14, 0x7f ;  /* 0x0000007f000e7802 */ /* 0x000fe40000000f00 */
[----:B------:R-:W-:Y:S01]  /*5ab0*/  LOP3.LUT R18, R21, 0x80000000, RZ, 0xc0, !PT ;  /* 0x8000000015127812 */ /* 0x000fe200078ec0ff */
[----:B------:R-:W-:Y:S08]  /*5ac0*/  @P2 BRA `(.L_x_1097) ;  /* 0x00000000001c2947 */ /* 0x000ff00003800000 */
[----:B------:R-:W-:-:S13]  /*5ad0*/  ISETP.GE.U32.AND P2, PT, R20, 0x3c800000, PT ;  /* 0x3c8000001400780c */ /* 0x000fda0003f46070 */
[----:B------:R-:W-:-:S04]  /*5ae0*/  @P2 SHF.R.U32.HI R16, RZ, 0x14, R17 ;  /* 0x00000014ff102819 */ /* 0x000fc80000011611 */
[----:B------:R-:W-:-:S04]  /*5af0*/  @P2 LOP3.LUT R16, R16, 0x1, RZ, 0xc0, !PT ;  /* 0x0000000110102812 */ /* 0x000fc800078ec0ff */
[----:B------:R-:W-:Y:S01]  /*5b00*/  @P2 IADD3 R16, R17, 0x407ffff, R16 ;  /* 0x0407ffff11102810 */ /* 0x000fe20007ffe010 */
[----:B------:R-:W-:-:S03]  /*5b10*/  @!P2 FADD.FTZ R17, R20, 16384 ;  /* 0x468000001411a421 */ /* 0x000fc60000010000 */
[----:B------:R-:W-:Y:S01]  /*5b20*/  @P2 SHF.R.U32.HI R16, RZ, 0x14, R16 ;  /* 0x00000014ff102819 */ /* 0x000fe20000011610 */
[----:B------:R-:W-:-:S07]  /*5b30*/  @!P2 VIADD R16, R17, 0xb9800000 ;  /* 0xb98000001110a836 */ /* 0x000fce0000000000 */
.L_x_1097:
[----:B------:R-:W-:Y:S05]  /*5b40*/  BSYNC B1 ;  /* 0x0000000000017941 */ /* 0x000fea0003800000 */
.L_x_1096:
        /* <DEDUP_REMOVED lines=12> */
.L_x_1099:
[----:B------:R-:W-:Y:S05]  /*5c10*/  BSYNC B1 ;  /* 0x0000000000017941 */ /* 0x000fea0003800000 */
.L_x_1098:
        /* <DEDUP_REMOVED lines=14> */
.L_x_1101:
[----:B------:R-:W-:Y:S05]  /*5d00*/  BSYNC B1 ;  /* 0x0000000000017941 */ /* 0x000fea0003800000 */
.L_x_1100:
        /* <DEDUP_REMOVED lines=12> */
.L_x_1103:
[----:B------:R-:W-:Y:S05]  /*5dd0*/  BSYNC B1 ;  /* 0x0000000000017941 */ /* 0x000fea0003800000 */
.L_x_1102:
[----:B------:R-:W-:Y:S01]  /*5de0*/  LOP3.LUT R14, R14, R17, RZ, 0xfc, !PT ;  /* 0x000000110e0e7212 */ /* 0x000fe200078efcff */
[C---:B------:R-:W-:Y:S01]  /*5df0*/  IMAD.IADD R17, R15.reuse, 0x1, R9 ;  /* 0x000000010f117824 */ /* 0x040fe200078e0209 */
[----:B------:R-:W-:Y:S02]  /*5e00*/  LEA R10, P0, R15, UR10, 0x2 ;  /* 0x0000000a0f0a7c11 */ /* 0x000fe4000f8010ff */
[----:B------:R-:W-:Y:S02]  /*5e10*/  PRMT R19, R19, 0x7054, R20 ;  /* 0x0000705413137816 */ /* 0x000fe40000000014 */
[----:B------:R-:W-:Y:S02]  /*5e20*/  LEA.HI.X R11, R15, UR15, RZ, 0x2, P0 ;  /* 0x0000000f0f0b7c11 */ /* 0x000fe400080f14ff */
[----:B------:R-:W-:Y:S02]  /*5e30*/  ISETP.GE.U32.AND P0, PT, R17, R8, PT ;  /* 0x000000081100720c */ /* 0x000fe40003f06070 */
[----:B------:R-:W-:-:S05]  /*5e40*/  PRMT R19, R14, 0x654, R19 ;  /* 0x000006540e137816 */ /* 0x000fca0000000013 */
[----:B------:R0:W-:Y:S06]  /*5e50*/  STG.E desc[UR16][R10.64], R19 ;  /* 0x000000130a007986 */ /* 0x0001ec000c101910 */
        /* <DEDUP_REMOVED lines=8> */
[----:B------:R-:W-:-:S05]  /*5ee0*/  LOP3.LUT R21, R16, 0x3ffffff, RZ, 0xc0, !PT ;  /* 0x03ffffff10157812 */ /* 0x000fca00078ec0ff */
[----:B------:R-:W-:-:S04]  /*5ef0*/  IMAD.WIDE.U32 R6, R21, R13, R6 ;  /* 0x0000000d15067225 */ /* 0x000fc800078e0006 */
[----:B------:R-:W-:-:S04]  /*5f00*/  IMAD R23, R12, R21, RZ ;  /* 0x000000150c177224 */ /* 0x000fc800078e02ff */
[----:B------:R-:W-:Y:S01]  /*5f10*/  IMAD.IADD R7, R7, 0x1, R23 ;  /* 0x0000000107077824 */ /* 0x000fe200078e0217 */
[C---:B--2---:R-:W-:Y:S01]  /*5f20*/  PRMT R13, R19.reuse, 0x7632, R13 ;  /* 0x00007632130d7816 */ /* 0x044fe2000000000d */
[----:B------:R-:W-:Y:S01]  /*5f30*/  IMAD.U32 R16, R18, 0x10000, RZ ;  /* 0x0001000012107824 */ /* 0x000fe200078e00ff */
[----:B------:R-:W-:Y:S02]  /*5f40*/  SHF.L.U32 R20, R19, 0x10, RZ ;  /* 0x0000001013147819 */ /* 0x000fe400000006ff */
[C---:B---3--:R-:W-:Y:S01]  /*5f50*/  PRMT R21, R14.reuse, 0x7632, R21 ;  /* 0x000076320e157816 */ /* 0x048fe20000000015 */
[----:B------:R-:W-:Y:S01]  /*5f60*/  IMAD.U32 R19, R14, 0x10000, RZ ;  /* 0x000100000e137824 */ /* 0x000fe200078e00ff */
[----:B------:R-:W-:Y:S01]  /*5f70*/  PRMT R12, R18, 0x7632, R12 ;  /* 0x00007632120c7816 */ /* 0x000fe2000000000c */
[----:B------:R-:W-:Y:S01]  /*5f80*/  IMAD.U32 R13, R13, 0x10000, RZ ;  /* 0x000100000d0d7824 */ /* 0x000fe200078e00ff */
[----:B------:R-:W-:Y:S01]  /*5f90*/  PRMT R14, R15, 0x7632, R14 ;  /* 0x000076320f0e7816 */ /* 0x000fe2000000000e */
[----:B------:R-:W-:-:S02]  /*5fa0*/  IMAD.U32 R21, R21, 0x10000, RZ ;  /* 0x0001000015157824 */ /* 0x000fc400078e00ff */
[----:B------:R-:W-:Y:S01]  /*5fb0*/  FADD.FTZ R16, R16, R19 ;  /* 0x0000001310107221 */ /* 0x000fe20000010000 */
[----:B------:R-:W-:Y:S01]  /*5fc0*/  IMAD.U32 R12, R12, 0x10000, RZ ;  /* 0x000100000c0c7824 */ /* 0x000fe200078e00ff */
[----:B------:R-:W-:Y:S01]  /*5fd0*/  SHF.L.U32 R18, R14, 0x10, RZ ;  /* 0x000000100e127819 */ /* 0x000fe200000006ff */
[----:B------:R-:W-:Y:S01]  /*5fe0*/  IMAD.U32 R15, R15, 0x10000, RZ ;  /* 0x000100000f0f7824 */ /* 0x000fe200078e00ff */
[----:B------:R-:W-:Y:S01]  /*5ff0*/  LEA R14, P0, R6, R4, 0x2 ;  /* 0x00000004060e7211 */ /* 0x000fe200078010ff */
[----:B------:R-:W-:Y:S02]  /*6000*/  FADD.FTZ R21, R12, R21 ;  /* 0x000000150c157221 */ /* 0x000fe40000010000 */
[----:B------:R-:W-:Y:S01]  /*6010*/  FADD.FTZ R25, R13, R18 ;  /* 0x000000120d197221 */ /* 0x000fe20000010000 */
[----:B------:R-:W-:-:S04]  /*6020*/  IMAD.WIDE.U32 R12, R17, 0x8, R2 ;  /* 0x00000008110c7825 */ /* 0x000fc800078e0002 */
[----:B------:R-:W-:Y:S01]  /*6030*/  FADD.FTZ R20, R20, R15 ;  /* 0x0000000f14147221 */ /* 0x000fe20000010000 */
[----:B------:R-:W-:Y:S02]  /*6040*/  LEA.HI.X R15, R6, R5, R7, 0x2, P0 ;  /* 0x00000005060f7211 */ /* 0x000fe400000f1407 */
[----:B------:R-:W-:Y:S01]  /*6050*/  F2FP.BF16.F32.PACK_AB R22, R21, R16 ;  /* 0x000000101516723e */ /* 0x000fe200000010ff */
[----:B------:R-:W2:Y:S01]  /*6060*/  LDG.E.64.CONSTANT R6, desc[UR16][R12.64] ;  /* 0x000000100c067981 */ /* 0x000ea2000c1e9b00 */
        /* <DEDUP_REMOVED lines=16> */
[C---:B--2---:R-:W-:Y:S01]  /*6170*/  IMAD.U32 R12, R7.reuse, 0x10000, RZ ;  /* 0x00010000070c7824 */ /* 0x044fe200078e00ff */
[----:B------:R-:W-:Y:S01]  /*6180*/  PRMT R7, R7, 0x7632, R7 ;  /* 0x0000763207077816 */ /* 0x000fe20000000007 */
[----:B------:R-:W-:-:S04]  /*6190*/  IMAD.U32 R13, R6, 0x10000, RZ ;  /* 0x00010000060d7824 */ /* 0x000fc800078e00ff */
[----:B------:R-:W-:Y:S02]  /*61a0*/  IMAD.U32 R7, R7, 0x10000, RZ ;  /* 0x0001000007077824 */ /* 0x000fe400078e00ff */
[----:B------:R-:W-:Y:S01]  /*61b0*/  FMUL.FTZ R10, R10, R13 ;  /* 0x0000000d0a0a7220 */ /* 0x000fe20000410000 */
[----:B------:R-:W-:Y:S01]  /*61c0*/  PRMT R6, R6, 0x7632, R6 ;  /* 0x0000763206067816 */ /* 0x000fe20000000006 */
[----:B------:R-:W-:Y:S01]  /*61d0*/  FMUL.FTZ R20, R20, R7 ;  /* 0x0000000714147220 */ /* 0x000fe20000410000 */
[----:B---3--:R-:W-:Y:S01]  /*61e0*/  MUFU.RCP R14, R14 ;  /* 0x0000000e000e7308 */ /* 0x008fe20000001000 */
[----:B------:R-:W-:Y:S01]  /*61f0*/  FMUL.FTZ R12, R11, R12 ;  /* 0x0000000c0b0c7220 */ /* 0x000fe20000410000 */
[----:B------:R-:W-:-:S06]  /*6200*/  SHF.L.U32 R11, R6, 0x10, RZ ;  /* 0x00000010060b7819 */ /* 0x000fcc00000006ff */
[----:B------:R-:W0:Y:S01]  /*6210*/  F2F.BF16.F32 R10, R10 ;  /* 0x0000000a000a7304 */ /* 0x000e220000202000 */
[----:B------:R-:W-:-:S07]  /*6220*/  FMUL.FTZ R11, R18, R11 ;  /* 0x0000000b120b7220 */ /* 0x000fce0000410000 */
[----:B------:R-:W1:Y:S01]  /*6230*/  F2F.BF16.F32 R20, R20 ;  /* 0x0000001400147304 */ /* 0x000e620000202000 */
[----:B0-----:R-:W-:-:S07]  /*6240*/  IMAD.U32 R10, R10, 0x10000, RZ ;  /* 0x000100000a0a7824 */ /* 0x001fce00078e00ff */
[----:B------:R-:W0:Y:S01]  /*6250*/  F2F.BF16.F32 R11, R11 ;  /* 0x0000000b000b7304 */ /* 0x000e220000202000 */
[----:B------:R-:W-:-:S07]  /*6260*/  FMUL.FTZ R10, R10, R14 ;  /* 0x0000000e0a0a7220 */ /* 0x000fce0000410000 */
[----:B------:R-:W2:Y:S01]  /*6270*/  F2F.BF16.F32 R12, R12 ;  /* 0x0000000c000c7304 */ /* 0x000ea20000202000 */
[----:B-1----:R-:W-:Y:S01]  /*6280*/  IMAD.U32 R13, R20, 0x10000, RZ ;  /* 0x00010000140d7824 */ /* 0x002fe200078e00ff */
[----:B------:R-:W-:-:S03]  /*6290*/  FMNMX.FTZ R10, R10, 448, PT ;  /* 0x43e000000a0a7809 */ /* 0x000fc60003810000 */
[----:B------:R-:W-:Y:S01]  /*62a0*/  FMUL.FTZ R13, R13, R14 ;  /* 0x0000000e0d0d7220 */ /* 0x000fe20000410000 */
[----:B------:R-:W-:Y:S02]  /*62b0*/  FMNMX.FTZ R10, R10, -448, !PT ;  /* 0xc3e000000a0a7809 */ /* 0x000fe40007810000 */
[----:B0-----:R-:W-:Y:S02]  /*62c0*/  SHF.L.U32 R6, R11, 0x10, RZ ;  /* 0x000000100b067819 */ /* 0x001fe400000006ff */
[----:B------:R-:W-:-:S04]  /*62d0*/  FMNMX.FTZ R13, R13, 448, PT ;  /* 0x43e000000d0d7809 */ /* 0x000fc80003810000 */
[----:B------:R-:W-:Y:S01]  /*62e0*/  FMNMX.FTZ R21, R13, -448, !PT ;  /* 0xc3e000000d157809 */ /* 0x000fe20007810000 */
[----:B--2---:R-:W-:Y:S01]  /*62f0*/  IMAD.U32 R7, R12, 0x10000, RZ ;  /* 0x000100000c077824 */ /* 0x004fe200078e00ff */
[----:B------:R-:W-:Y:S01]  /*6300*/  LOP3.LUT R13, R10, 0x7fffffff, RZ, 0xc0, !PT ;  /* 0x7fffffff0a0d7812 */ /* 0x000fe200078ec0ff */
[-C--:B------:R-:W-:Y:S02]  /*6310*/  FMUL.FTZ R6, R6, R14.reuse ;  /* 0x0000000e06067220 */ /* 0x080fe40000410000 */
[----:B------:R-:W-:Y:S01]  /*6320*/  FMUL.FTZ R7, R7, R14 ;  /* 0x0000000e07077220 */ /* 0x000fe20000410000 */
[----:B------:R-:W-:Y:S02]  /*6330*/  ISETP.GT.U32.AND P2, PT, R13, 0x43efffff, PT ;  /* 0x43efffff0d00780c */ /* 0x000fe40003f44070 */
[----:B------:R-:W-:Y:S02]  /*6340*/  FMNMX.FTZ R6, R6, 448, PT ;  /* 0x43e0000006067809 */ /* 0x000fe40003810000 */
[----:B------:R-:W-:-:S02]  /*6350*/  FMNMX.FTZ R7, R7, 448, PT ;  /* 0x43e0000007077809 */ /* 0x000fc40003810000 */
        /* <DEDUP_REMOVED lines=21> */
.L_x_1105:
[----:B------:R-:W-:Y:S05]  /*64b0*/  BSYNC B1 ;  /* 0x0000000000017941 */ /* 0x000fea0003800000 */
.L_x_1104:
        /* <DEDUP_REMOVED lines=12> */
.L_x_1107:
[----:B------:R-:W-:Y:S05]  /*6580*/  BSYNC B1 ;  /* 0x0000000000017941 */ /* 0x000fea0003800000 */
.L_x_1106:
        /* <DEDUP_REMOVED lines=12> */
.L_x_1109:
[----:B------:R-:W-:Y:S05]  /*6650*/  BSYNC B1 ;  /* 0x0000000000017941 */ /* 0x000fea0003800000 */
.L_x_1108:
        /* <DEDUP_REMOVED lines=11> */
.L_x_1111:
[----:B------:R-:W-:Y:S05]  /*6710*/  BSYNC B1 ;  /* 0x0000000000017941 */ /* 0x000fea0003800000 */
.L_x_1110:
[----:B------:R-:W-:Y:S01]  /*6720*/  LOP3.LUT R6, R21, 0x80000000, RZ, 0xc0, !PT ;  /* 0x8000000015067812 */ /* 0x000fe200078ec0ff */
[----:B------:R-:W-:Y:S01]  /*6730*/  IMAD.IADD R15, R17, 0x1, R9 ;  /* 0x00000001110f7824 */ /* 0x000fe200078e0209 */
[----:B------:R-:W-:Y:S02]  /*6740*/  PRMT R11, R13, 0x7604, R12 ;  /* 0x000076040d0b7816 */ /* 0x000fe4000000000c */
[----:B------:R-:W-:Y:S02]  /*6750*/  SHF.R.U32.HI R10, RZ, 0x18, R6 ;  /* 0x00000018ff0a7819 */ /* 0x000fe40000011606 */
[----:B------:R-:W-:Y:S02]  /*6760*/  LEA R6, P0, R17, UR10, 0x2 ;  /* 0x0000000a11067c11 */ /* 0x000fe4000f8010ff */
[----:B------:R-:W-:Y:S02]  /*6770*/  PRMT R11, R14, 0x7054, R11 ;  /* 0x000070540e0b7816 */ /* 0x000fe4000000000b */
[----:B------:R-:W-:-:S02]  /*6780*/  LOP3.LUT R10, R7, R10, RZ, 0xfc, !PT ;  /* 0x0000000a070a7212 */ /* 0x000fc400078efcff */
[----:B------:R-:W-:Y:S02]  /*6790*/  LEA.HI.X R7, R17, UR15, RZ, 0x2, P0 ;  /* 0x0000000f11077c11 */ /* 0x000fe400080f14ff */
[----:B------:R-:W-:Y:S02]  /*67a0*/  PRMT R11, R10, 0x654, R11 ;  /* 0x000006540a0b7816 */ /* 0x000fe4000000000b */
[----:B------:R-:W-:-:S03]  /*67b0*/  ISETP.GE.U32.AND P0, PT, R15, R8, PT ;  /* 0x000000080f00720c */ /* 0x000fc60003f06070 */
[----:B------:R0:W-:Y:S10]  /*67c0*/  STG.E desc[UR16][R6.64], R11 ;  /* 0x0000000b06007986 */ /* 0x0001f4000c101910 */
[----:B------:R-:W-:Y:S05]  /*67d0*/  @!P0 BRA `(.L_x_1112) ;  /* 0xffffffd800188947 */ /* 0x000fea000383ffff */
[----:B------:R-:W-:Y:S05]  /*67e0*/  BSYNC B0 ;  /* 0x0000000000007941 */ /* 0x000fea0003800000 */
.L_x_1077:
[----:B------:R-:W-:Y:S05]  /*67f0*/  EXIT ;  /* 0x000000000000794d */ /* 0x000fea0003800000 */
        .weak           $__internal_10_$__cuda_sm20_div_s64
        .type           $__internal_10_$__cuda_sm20_div_s64,@function
        .size           $__internal_10_$__cuda_sm20_div_s64,($__internal_11_$__cuda_sm20_rem_s64 - $__internal_10_$__cuda_sm20_div_s64)
$__internal_10_$__cuda_sm20_div_s64:
        /* <DEDUP_REMOVED lines=82> */
[----:B------:R-:W-:Y:S06]  /*6d20*/  RET.REL.NODEC R14 `(_ZN4vllm31rms_norm_per_block_quant_kernelIN3c108BFloat16ENS1_13Float8_e4m3fnELb1ELb1ELi64EEEvPT0_PfPKT_S9_PKffiiPS7_l) ;  /* 0xffffff900eb47950 */ /* 0x000fec0003c3ffff */
        .weak           $__internal_11_$__cuda_sm20_rem_s64
        .type           $__internal_11_$__cuda_sm20_rem_s64,@function
        .size           $__internal_11_$__cuda_sm20_rem_s64,(.L_x_3308 - $__internal_11_$__cuda_sm20_rem_s64)
$__internal_11_$__cuda_sm20_rem_s64:
        /* <DEDUP_REMOVED lines=26> */
[----:B------:R-:W-:-:S03]  /*6ed0*/  IADD3 R7, P0, RZ, -R6, RZ ;  /* 0x80000006ff077210 */ /* 0x000fc60007f1e0ff */
[----:B------:R-:W-:Y:S02]  /*6ee0*/  IMAD R6, R25, UR12, R12 ;  /* 0x0000000c19067c24 */ /* 0x000fe4000f8e020c */
[----:B------:R-:W-:-:S04]  /*6ef0*/  IMAD.HI.U32 R12, R13, R7, RZ ;  /* 0x000000070d0c7227 */ /* 0x000fc800078e00ff */
[----:B------:R-:W-:Y:S01]  /*6f00*/  IMAD.X R24, RZ, RZ, ~R6, P0 ;  /* 0x000000ffff187224 */ /* 0x000fe200000e0e06 */
[----:B------:R-:W-:-:S03]  /*6f10*/  IADD3 R6, P4, RZ, -R23, RZ ;  /* 0x80000017ff067210 */ /* 0x000fc60007f9e0ff */
[----:B------:R-:W-:-:S04]  /*6f20*/  IMAD.WIDE.U32 R12, P0, R13, R24, R12 ;  /* 0x000000180d0c7225 */ /* 0x000fc8000780000c */
[----:B------:R-:W-:Y:S01]  /*6f30*/  IMAD.HI.U32 R12, P2, R25, R7, R12 ;  /* 0x00000007190c7227 */ /* 0x000fe2000784000c */
[----:B------:R-:W-:-:S03]  /*6f40*/  SEL R13, R6, R23, !P1 ;  /* 0x00000017060d7207 */ /* 0x000fc60004800000 */
[CC--:B------:R-:W-:Y:S02]  /*6f50*/  IMAD R7, R25.reuse, R24.reuse, RZ ;  /* 0x0000001819077224 */ /* 0x0c0fe400078e02ff */
[----:B------:R-:W-:-:S03]  /*6f60*/  IMAD.HI.U32 R6, R25, R24, RZ ;  /* 0x0000001819067227 */ /* 0x000fc600078e00ff */
[----:B------:R-:W-:Y:S01]  /*6f70*/  IADD3 R12, P3, R7, R12, RZ ;  /* 0x0000000c070c7210 */ /* 0x000fe20007f7e0ff */
[----:B------:R-:W-:Y:S02]  /*6f80*/  IMAD.X R24, RZ, RZ, ~R21, P4 ;  /* 0x000000ffff187224 */ /* 0x000fe400020e0e15 */
[----:B------:R-:W-:Y:S02]  /*6f90*/  IMAD.X R25, R6, 0x1, R25, P0 ;  /* 0x0000000106197824 */ /* 0x000fe400000e0619 */
        /* <DEDUP_REMOVED lines=17> */
[----:B------:R-:W-:Y:S01]  /*70b0*/  IADD3 R13, P2, R6, -UR12, RZ ;  /* 0x8000000c060d7c10 */ /* 0x000fe2000ff5e0ff */
[----:B------:R-:W-:-:S03]  /*70c0*/  IMAD.MOV.U32 R23, RZ, RZ, 0x0 ;  /* 0x00000000ff177424 */ /* 0x000fc600078e00ff */
        /* <DEDUP_REMOVED lines=14> */
[----:B------:R-:W-:-:S04]  /*71b0*/  ISETP.NE.AND.EX P0, PT, RZ, UR23, PT, P0 ;  /* 0x00000017ff007c0c */ /* 0x000fc8000bf05300 */
[----:B------:R-:W-:Y:S02]  /*71c0*/  SEL R7, R12, R7, !P1 ;  /* 0x000000070c077207 */ /* 0x000fe40004800000 */
[----:B------:R-:W-:Y:S02]  /*71d0*/  SEL R6, R6, 0xffffffff, P0 ;  /* 0xffffffff06067807 */ /* 0x000fe40000000000 */
[----:B------:R-:W-:Y:S01]  /*71e0*/  SEL R7, R7, 0xffffffff, P0 ;  /* 0xffffffff07077807 */ /* 0x000fe20000000000 */
[----:B------:R-:W-:Y:S06]  /*71f0*/  RET.REL.NODEC R22 `(_ZN4vllm31rms_norm_per_block_quant_kernelIN3c108BFloat16ENS1_13Float8_e4m3fnELb1ELb1ELi64EEEvPT0_PfPKT_S9_PKffiiPS7_l) ;  /* 0xffffff8c16807950 */ /* 0x000fec0003c3ffff */
.L_x_1113:
        /* <DEDUP_REMOVED lines=16> */
.L_x_3308:


//--------------------- .text._ZN4vllm31rms_norm_per_block_quant_kernelIN3c108BFloat16EaLb0ELb0ELi128EEEvPT0_PfPKT_S8_PKffiiPS6_l --------------------------
	.section	.text._ZN4vllm31rms_norm_per_block_quant_kernelIN3c108BFloat16EaLb0ELb0ELi128EEEvPT0_PfPKT_S8_PKffiiPS6_l,"ax",@progbits
	.align	128
        .global         _ZN4vllm31rms_norm_per_block_quant_kernelIN3c108BFloat16EaLb0ELb0ELi128EEEvPT0_PfPKT_S8_PKffiiPS6_l
        .type           _ZN4vllm31rms_norm_per_block_quant_kernelIN3c108BFloat16EaLb0ELb0ELi128EEEvPT0_PfPKT_S8_PKffiiPS6_l,@function
        .size           _ZN4vllm31rms_norm_per_block_quant_kernelIN3c108BFloat16EaLb0ELb0ELi128EEEvPT0_PfPKT_S8_PKffiiPS6_l,(.L_x_3309 - _ZN4vllm31rms_norm_per_block_quant_kernelIN3c108BFloat16EaLb0ELb0ELi128EEEvPT0_PfPKT_S8_PKffiiPS6_l)
        .other          _ZN4vllm31rms_norm_per_block_quant_kernelIN3c108BFloat16EaLb0ELb0ELi128EEEvPT0_PfPKT_S8_PKffiiPS6_l,@"STO_CUDA_ENTRY STV_DEFAULT"
_ZN4vllm31rms_norm_per_block_quant_kernelIN3c108BFloat16EaLb0ELb0ELi128EEEvPT0_PfPKT_S8_PKffiiPS6_l:
.text._ZN4vllm31rms_norm_per_block_quant_kernelIN3c108BFloat16EaLb0ELb0ELi128EEEvPT0_PfPKT_S8_PKffiiPS6_l:
        /* <DEDUP_REMOVED lines=22> */
.L_x_1116:
        /* <DEDUP_REMOVED lines=60> */
.L_x_1115:
[----:B------:R-:W-:Y:S05]  /*0520*/  BSYNC B0 ;  /* 0x0000000000007941 */ /* 0x000fea0003800000 */
.L_x_1114:
        /* <DEDUP_REMOVED lines=109> */
.L_x_1118:
        /* <DEDUP_REMOVED lines=23> */
.L_x_1121:
[----:B------:R-:W-:Y:S05]  /*0d70*/  BSYNC B1 ;  /* 0x0000000000017941 */ /* 0x000fea0003800000 */
.L_x_1120:
        /* <DEDUP_REMOVED lines=45> */
.L_x_1119:
[----:B------:R-:W-:Y:S05]  /*1050*/  BSYNC B0 ;  /* 0x0000000000007941 */ /* 0x000fea0003800000 */
.L_x_1117:
        /* <DEDUP_REMOVED lines=11> */
.L_x_1123:
[----:B------:R-:W-:Y:S05]  /*1110*/  BSYNC B0 ;  /* 0x0000000000007941 */ /* 0x000fea0003800000 */
.L_x_1122:
        /* <DEDUP_REMOVED lines=17> */
[----:B0-----:R-:W-:Y:S05]  /*1230*/  CALL.REL.NOINC `($__internal_12_$__cuda_sm20_div_s64) ;  /* 0x00000034003c7944 */ /* 0x001fea0003c00000 */
[----:B------:R-:W-:Y:S01]  /*1240*/  IMAD.MOV.U32 R4, RZ, RZ, R14 ;  /* 0x000000ffff047224 */ /* 0x000fe200078e000e */
[----:B------:R-:W-:Y:S01]  /*1250*/  MOV R5, R15 ;  /* 0x0000000f00057202 */ /* 0x000fe20000000f00 */
[----:B------:R-:W-:Y:S06]  /*1260*/  BRA `(.L_x_1125) ;  /* 0x0000000000507947 */ /* 0x000fec0003800000 */
.L_x_1124:
        /* <DEDUP_REMOVED lines=20> */
.L_x_1125:
        /* <DEDUP_REMOVED lines=9> */
[----:B0-----:R-:W-:Y:S05]  /*1440*/  CALL.REL.NOINC `($__internal_12_$__cuda_sm20_div_s64) ;  /* 0x0000003000b87944 */ /* 0x001fea0003c00000 */
        /* <DEDUP_REMOVED lines=10> */
.L_x_1127:
        /* <DEDUP_REMOVED lines=22> */
.L_x_1128:
[----:B------:R-:W-:Y:S05]  /*1650*/  BSYNC B0 ;  /* 0x0000000000007941 */ /* 0x000fea0003800000 */
.L_x_1126:
        /* <DEDUP_REMOVED lines=20> */
.L_x_1131:
        /* <DEDUP_REMOVED lines=206> */
.L_x_1130:
[----:B------:R-:W-:Y:S05]  /*2480*/  BSYNC B0 ;  /* 0x0000000000007941 */ /* 0x000fea0003800000 */
.L_x_1129:
        /* <DEDUP_REMOVED lines=17> */
[----:B01----:R-:W-:Y:S05]  /*25a0*/  CALL.REL.NOINC `($__internal_12_$__cuda_sm20_div_s64) ;  /* 0x0000002000607944 */ /* 0x003fea0003c00000 */
[----:B------:R-:W-:Y:S05]  /*25b0*/  BRA `(.L_x_1133) ;  /* 0x00000000004c7947 */ /* 0x000fea0003800000 */
.L_x_1132:
        /* <DEDUP_REMOVED lines=19> */
.L_x_1133:
        /* <DEDUP_REMOVED lines=34> */
.L_x_1143:
        /* <DEDUP_REMOVED lines=82> */
.L_x_1141:
[----:B------:R-:W-:Y:S05]  /*2e30*/  BSYNC B3 ;  /* 0x0000000000037941 */ /* 0x000fea0003800000 */
.L_x_1140:
[----:B------:R-:W-:Y:S05]  /*2e40*/  @!P0 BRA `(.L_x_1139) ;  /* 0x00000000005c8947 */ /* 0x000fea0003800000 */
[----:B---3--:R2:W3:Y:S01]  /*2e50*/  LDS R43, [R16] ;  /* 0x00000000102b7984 */ /* 0x0084e20000000800 */
[----:B------:R-:W-:-:S05]  /*2e60*/  LEA R42, R40, UR4, 0x2 ;  /* 0x00000004282a7c11 */ /* 0x000fca000f8e10ff */
[----:B------:R-:W-:-:S07]  /*2e70*/  VIADD R42, R42, 0x180 ;  /* 0x000001802a2a7836 */ /* 0x000fce0000000000 */
.L_x_1142:
        /* <DEDUP_REMOVED lines=20> */
.L_x_1139:
[----:B------:R-:W-:Y:S05]  /*2fc0*/  BSYNC B2 ;  /* 0x0000000000027941 */ /* 0x000fea0003800000 */
.L_x_1138:
        /* <DEDUP_REMOVED lines=50> */
.L_x_1137:
[----:B------:R-:W-:Y:S05]  /*32f0*/  BSYNC B1 ;  /* 0x0000000000017941 */ /* 0x000fea0003800000 */
.L_x_1136:
[----:B------:R-:W-:Y:S01]  /*3300*/  VIADD R35, R35, 0x1 ;  /* 0x0000000123237836 */ /* 0x000fe20000000000 */
[----:B------:R-:W-:-:S04]  /*3310*/  IADD3 R33, P1, R33, 0x1, RZ ;  /* 0x0000000121217810 */ /* 0x000fc80007f3e0ff */
[----:B------:R-:W-:Y:S02]  /*3320*/  ISETP.GT.U32.AND P0, PT, R14, R35, PT ;  /* 0x000000230e00720c */ /* 0x000fe40003f04070 */
[----:B------:R-:W-:Y:S02]  /*3330*/  IADD3.X R28, RZ, R28, RZ, P1, !PT ;  /* 0x0000001cff1c7210 */ /* 0x000fe40000ffe4ff */
[----:B------:R-:W-:-:S13]  /*3340*/  ISETP.GT.AND.EX P0, PT, R15, RZ, PT, P0 ;  /* 0x000000ff0f00720c */ /* 0x000fda0003f04300 */
[----:B------:R-:W-:Y:S05]  /*3350*/  @P0 BRA `(.L_x_1143) ;  /* 0xfffffff4006c0947 */ /* 0x000fea000383ffff */
.L_x_1135:
[----:B------:R-:W-:Y:S05]  /*3360*/  BSYNC B0 ;  /* 0x0000000000007941 */ /* 0x000fea0003800000 */
.L_x_1134:
        /* <DEDUP_REMOVED lines=41> */
.L_x_1145:
[----:B------:R-:W-:Y:S05]  /*3600*/  BSYNC B0 ;  /* 0x0000000000007941 */ /* 0x000fea0003800000 */
.L_x_1144:
        /* <DEDUP_REMOVED lines=15> */
.L_x_1146:
        /* <DEDUP_REMOVED lines=259> */
        .weak           $__internal_12_$__cuda_sm20_div_s64
        .type           $__internal_12_$__cuda_sm20_div_s64,@function
        .size           $__internal_12_$__cuda_sm20_div_s64,(.L_x_3309 - $__internal_12_$__cuda_sm20_div_s64)
$__internal_12_$__cuda_sm20_div_s64:
        /* <DEDUP_REMOVED lines=82> */
[----:B------:R-:W-:Y:S06]  /*4c50*/  RET.REL.NODEC R10 `(_ZN4vllm31rms_norm_per_block_quant_kernelIN3c108BFloat16EaLb0ELb0ELi128EEEvPT0_PfPKT_S8_PKffiiPS6_l) ;  /* 0xffffffb00ae87950 */ /* 0x000fec0003c3ffff */
.L_x_1147:
        /* <DEDUP_REMOVED lines=10> */
.L_x_3309:


//--------------------- .text._ZN4vllm31rms_norm_per_block_quant_kernelIN3c108BFloat16ENS1_13Float8_e4m3fnELb0ELb0ELi128EEEvPT0_PfPKT_S9_PKffiiPS7_l --------------------------
	.section	.text._ZN4vllm31rms_norm_per_block_quant_kernelIN3c108BFloat16ENS1_13Float8_e4m3fnELb0ELb0ELi128EEEvPT0_PfPKT_S9_PKffiiPS7_l,"ax",@progbits
	.align	128
        .global         _ZN4vllm31rms_norm_per_block_quant_kernelIN3c108BFloat16ENS1_13Float8_e4m3fnELb0ELb0ELi128EEEvPT0_PfPKT_S9_PKffiiPS7_l
        .type           _ZN4vllm31rms_norm_per_block_quant_kernelIN3c108BFloat16ENS1_13Float8_e4m3fnELb0ELb0ELi128EEEvPT0_PfPKT_S9_PKffiiPS7_l,@function
        .size           _ZN4vllm31rms_norm_per_block_quant_kernelIN3c108BFloat16ENS1_13Float8_e4m3fnELb0ELb0ELi128EEEvPT0_PfPKT_S9_PKffiiPS7_l,(.L_x_3310 - _ZN4vllm31rms_norm_per_block_quant_kernelIN3c108BFloat16ENS1_13Float8_e4m3fnELb0ELb0ELi128EEEvPT0_PfPKT_S9_PKffiiPS7_l)
        .other          _ZN4vllm31rms_norm_per_block_quant_kernelIN3c108BFloat16ENS1_13Float8_e4m3fnELb0ELb0ELi128EEEvPT0_PfPKT_S9_PKffiiPS7_l,@"STO_CUDA_ENTRY STV_DEFAULT"
_ZN4vllm31rms_norm_per_block_quant_kernelIN3c108BFloat16ENS1_13Float8_e4m3fnELb0ELb0ELi128EEEvPT0_PfPKT_S9_PKffiiPS7_l:
.text._ZN4vllm31rms_norm_per_block_quant_kernelIN3c108BFloat16ENS1_13Float8_e4m3fnELb0ELb0ELi128EEEvPT0_PfPKT_S9_PKffiiPS7_l:
        /* <DEDUP_REMOVED lines=22> */
.L_x_1150:
        /* <DEDUP_REMOVED lines=60> */
.L_x_1149:
[----:B------:R-:W-:Y:S05]  /*0520*/  BSYNC B0 ;  /* 0x0000000000007941 */ /* 0x000fea0003800000 */
.L_x_1148:
        /* <DEDUP_REMOVED lines=109> */
.L_x_1152:
        /* <DEDUP_REMOVED lines=23> */
.L_x_1155:
[----:B------:R-:W-:Y:S05]  /*0d70*/  BSYNC B1 ;  /* 0x0000000000017941 */ /* 0x000fea0003800000 */
.L_x_1154:
        /* <DEDUP_REMOVED lines=45> */
.L_x_1153:
[----:B------:R-:W-:Y:S05]  /*1050*/  BSYNC B0 ;  /* 0x0000000000007941 */ /* 0x000fea0003800000 */
.L_x_1151:
        /* <DEDUP_REMOVED lines=11> */
.L_x_1157:
[----:B------:R-:W-:Y:S05]  /*1110*/  BSYNC B0 ;  /* 0x0000000000007941 */ /* 0x000fea0003800000 */
.L_x_1156:
        /* <DEDUP_REMOVED lines=17> */
[----:B012---:R-:W-:Y:S05]  /*1230*/  CALL.REL.NOINC `($__internal_13_$__cuda_sm20_div_s64) ;  /* 0x0000004400847944 */ /* 0x007fea0003c00000 */
[----:B------:R-:W-:Y:S02]  /*1240*/  IMAD.MOV.U32 R4, RZ, RZ, R14 ;  /* 0x000000ffff047224 */ /* 0x000fe400078e000e */
[----:B------:R-:W-:Y:S01]  /*1250*/  IMAD.MOV.U32 R5, RZ, RZ, R15 ;  /* 0x000000ffff057224 */ /* 0x000fe200078e000f */
[----:B------:R-:W-:Y:S06]  /*1260*/  BRA `(.L_x_1159) ;  /* 0x0000000000507947 */ /* 0x000fec0003800000 */
.L_x_1158:
        /* <DEDUP_REMOVED lines=20> */
.L_x_1159:
        /* <DEDUP_REMOVED lines=9> */
[----:B0-----:R-:W-:Y:S05]  /*1440*/  CALL.REL.NOINC `($__internal_13_$__cuda_sm20_div_s64) ;  /* 0x0000004400007944 */ /* 0x001fea0003c00000 */
        /* <DEDUP_REMOVED lines=10> */
.L_x_1161:
        /* <DEDUP_REMOVED lines=22> */
.L_x_1162:
[----:B------:R-:W-:Y:S05]  /*1650*/  BSYNC B0 ;  /* 0x0000000000007941 */ /* 0x000fea0003800000 */
.L_x_1160:
        /* <DEDUP_REMOVED lines=20> */
.L_x_1165:
        /* <DEDUP_REMOVED lines=206> */
.L_x_1164:
[----:B------:R-:W-:Y:S05]  /*2480*/  BSYNC B0 ;  /* 0x0000000000007941 */ /* 0x000fea0003800000 */
.L_x_1163:
        /* <DEDUP_REMOVED lines=17> */
[----:B01----:R-:W-:Y:S05]  /*25a0*/  CALL.REL.NOINC `($__internal_13_$__cuda_sm20_div_s64) ;  /* 0x0000003000a87944 */ /* 0x003fea0003c00000 */
[----:B------:R-:W-:Y:S05]  /*25b0*/  BRA `(.L_x_1167) ;  /* 0x00000000004c7947 */ /* 0x000fea0003800000 */
.L_x_1166:
        /* <DEDUP_REMOVED lines=19> */
.L_x_1167:
        /* <DEDUP_REMOVED lines=34> */
.L_x_1177:
        /* <DEDUP_REMOVED lines=82> */
.L_x_1175:
[----:B------:R-:W-:Y:S05]  /*2e30*/  BSYNC B3 ;  /* 0x0000000000037941 */ /* 0x000fea0003800000 */
.L_x_1174:
[----:B------:R-:W-:Y:S05]  /*2e40*/  @!P0 BRA `(.L_x_1173) ;  /* 0x00000000005c8947 */ /* 0x000fea0003800000 */
[----:B---3--:R2:W3:Y:S01]  /*2e50*/  LDS R43, [R16] ;  /* 0x00000000102b7984 */ /* 0x0084e20000000800 */
[----:B------:R-:W-:-:S04]  /*2e60*/  LEA R42, R40, UR4, 0x2 ;  /* 0x00000004282a7c11 */ /* 0x000fc8000f8e10ff */
[----:B------:R-:W-:-:S07]  /*2e70*/  IADD3 R42, R42, 0x180, RZ ;  /* 0x000001802a2a7810 */ /* 0x000fce0007ffe0ff */
.L_x_1176:
        /* <DEDUP_REMOVED lines=20> */
.L_x_1173:
[----:B------:R-:W-:Y:S05]  /*2fc0*/  BSYNC B2 ;  /* 0x0000000000027941 */ /* 0x000fea0003800000 */
.L_x_1172:
        /* <DEDUP_REMOVED lines=50> */
.L_x_1171:
[----:B------:R-:W-:Y:S05]  /*32f0*/  BSYNC B1 ;  /* 0x0000000000017941 */ /* 0x000fea0003800000 */
.L_x_1170:
[----:B------:R-:W-:Y:S01]  /*3300*/  VIADD R35, R35, 0x1 ;  /* 0x0000000123237836 */ /* 0x000fe20000000000 */
[----:B------:R-:W-:-:S04]  /*3310*/  IADD3 R33, P1, R33, 0x1, RZ ;  /* 0x0000000121217810 */ /* 0x000fc80007f3e0ff */
[----:B------:R-:W-:Y:S01]  /*3320*/  ISETP.GT.U32.AND P0, PT, R14, R35, PT ;  /* 0x000000230e00720c */ /* 0x000fe20003f04070 */
[----:B------:R-:W-:-:S03]  /*3330*/  IMAD.X R28, RZ, RZ, R28, P1 ;  /* 0x000000ffff1c7224 */ /* 0x000fc600008e061c */
[----:B------:R-:W-:-:S13]  /*3340*/  ISETP.GT.AND.EX P0, PT, R15, RZ, PT, P0 ;  /* 0x000000ff0f00720c */ /* 0x000fda0003f04300 */
[----:B------:R-:W-:Y:S05]  /*3350*/  @P0 BRA `(.L_x_1177) ;  /* 0xfffffff4006c0947 */ /* 0x000fea000383ffff */
.L_x_1169:
[----:B------:R-:W-:Y:S05]  /*3360*/  BSYNC B0 ;  /* 0x0000000000007941 */ /* 0x000fea0003800000 */
.L_x_1168:
        /* <DEDUP_REMOVED lines=41> */
.L_x_1179:
[----:B------:R-:W-:Y:S05]  /*3600*/  BSYNC B0 ;  /* 0x0000000000007941 */ /* 0x000fea0003800000 */
.L_x_1178:
        /* <DEDUP_REMOVED lines=15> */
.L_x_1212:
        /* <DEDUP_REMOVED lines=82> */
.L_x_1181:
[----:B------:R-:W-:Y:S05]  /*3c20*/  BSYNC B0 ;  /* 0x0000000000007941 */ /* 0x000fea0003800000 */
.L_x_1180:
        /* <DEDUP_REMOVED lines=12> */
.L_x_1183:
[----:B------:R-:W-:Y:S05]  /*3cf0*/  BSYNC B0 ;  /* 0x0000000000007941 */ /* 0x000fea0003800000 */
.L_x_1182:
        /* <DEDUP_REMOVED lines=14> */
.L_x_1185:
[----:B------:R-:W-:Y:S05]  /*3de0*/  BSYNC B0 ;  /* 0x0000000000007941 */ /* 0x000fea0003800000 */
.L_x_1184:
        /* <DEDUP_REMOVED lines=12> */
.L_x_1187:
[----:B------:R-:W-:Y:S05]  /*3eb0*/  BSYNC B0 ;  /* 0x0000000000007941 */ /* 0x000fea0003800000 */
.L_x_1186:
        /* <DEDUP_REMOVED lines=91> */
.L_x_1189:
[----:B------:R-:W-:Y:S05]  /*4470*/  BSYNC B0 ;  /* 0x0000000000007941 */ /* 0x000fea0003800000 */
.L_x_1188:
        /* <DEDUP_REMOVED lines=12> */
.L_x_1191:
[----:B------:R-:W-:Y:S05]  /*4540*/  BSYNC B0 ;  /* 0x0000000000007941 */ /* 0x000fea0003800000 */
.L_x_1190:
        /* <DEDUP_REMOVED lines=14> */
.L_x_1193:
[----:B------:R-:W-:Y:S05]  /*4630*/  BSYNC B0 ;  /* 0x0000000000007941 */ /* 0x000fea0003800000 */
.L_x_1192:
        /* <DEDUP_REMOVED lines=12> */
.L_x_1195:
[----:B------:R-:W-:Y:S05]  /*4700*/  BSYNC B0 ;  /* 0x0000000000007941 */ /* 0x000fea0003800000 */
.L_x_1194:
        /* <DEDUP_REMOVED lines=91> */
.L_x_1197:
[----:B------:R-:W-:Y:S05]  /*4cc0*/  BSYNC B0 ;  /* 0x0000000000007941 */ /* 0x000fea0003800000 */
.L_x_1196:
        /* <DEDUP_REMOVED lines=12> */
.L_x_1199:
[----:B------:R-:W-:Y:S05]  /*4d90*/  BSYNC B0 ;  /* 0x0000000000007941 */ /* 0x000fea0003800000 */
.L_x_1198:
        /* <DEDUP_REMOVED lines=14> */
.L_x_1201:
[----:B------:R-:W-:Y:S05]  /*4e80*/  BSYNC B0 ;  /* 0x0000000000007941 */ /* 0x000fea0003800000 */
.L_x_1200:
        /* <DEDUP_REMOVED lines=12> */
.L_x_1203:
[----:B------:R-:W-:Y:S05]  /*4f50*/  BSYNC B0 ;  /* 0x0000000000007941 */ /* 0x000fea0003800000 */
.L_x_1202:
        /* <DEDUP_REMOVED lines=91> */
.L_x_1205:
[----:B------:R-:W-:Y:S05]  /*5510*/  BSYNC B0 ;  /* 0x0000000000007941 */ /* 0x000fea0003800000 */
.L_x_1204:
        /* <DEDUP_REMOVED lines=12> */
.L_x_1207:
[----:B------:R-:W-:Y:S05]  /*55e0*/  BSYNC B0 ;  /* 0x0000000000007941 */ /* 0x000fea0003800000 */
.L_x_1206:
        /* <DEDUP_REMOVED lines=12> */
.L_x_1209:
[----:B------:R-:W-:Y:S05]  /*56b0*/  BSYNC B0 ;  /* 0x0000000000007941 */ /* 0x000fea0003800000 */
.L_x_1208:
        /* <DEDUP_REMOVED lines=11> */
.L_x_1211:
[----:B------:R-:W-:Y:S05]  /*5770*/  BSYNC B0 ;  /* 0x0000000000007941 */ /* 0x000fea0003800000 */
.L_x_1210:
        /* <DEDUP_REMOVED lines=13> */
        .weak           $__internal_13_$__cuda_sm20_div_s64
        .type           $__internal_13_$__cuda_sm20_div_s64,@function
        .size           $__internal_13_$__cuda_sm20_div_s64,(.L_x_3310 - $__internal_13_$__cuda_sm20_div_s64)
$__internal_13_$__cuda_sm20_div_s64:
        /* <DEDUP_REMOVED lines=82> */
[----:B------:R-:W-:Y:S06]  /*5d70*/  RET.REL.NODEC R10 `(_ZN4vllm31rms_norm_per_block_quant_kernelIN3c108BFloat16ENS1_13Float8_e4m3fnELb0ELb0ELi128EEEvPT0_PfPKT_S9_PKffiiPS7_l) ;  /* 0xffffffa00aa07950 */ /* 0x000fec0003c3ffff */
.L_x_1213:
        /* <DEDUP_REMOVED lines=16> */
.L_x_3310:


//--------------------- .text._ZN4vllm31rms_norm_per_block_quant_kernelIN3c108BFloat16EaLb0ELb1ELi128EEEvPT0_PfPKT_S8_PKffiiPS6_l --------------------------
	.section	.text._ZN4vllm31rms_norm_per_block_quant_kernelIN3c108BFloat16EaLb0ELb1ELi128EEEvPT0_PfPKT_S8_PKffiiPS6_l,"ax",@progbits
	.align	128
        .global         _ZN4vllm31rms_norm_per_block_quant_kernelIN3c108BFloat16EaLb0ELb1ELi128EEEvPT0_PfPKT_S8_PKffiiPS6_l
        .type           _ZN4vllm31rms_norm_per_block_quant_kernelIN3c108BFloat16EaLb0ELb1ELi128EEEvPT0_PfPKT_S8_PKffiiPS6_l,@function
        .size           _ZN4vllm31rms_norm_per_block_quant_kernelIN3c108BFloat16EaLb0ELb1ELi128EEEvPT0_PfPKT_S8_PKffiiPS6_l,(.L_x_3312 - _ZN4vllm31rms_norm_per_block_quant_kernelIN3c108BFloat16EaLb0ELb1ELi128EEEvPT0_PfPKT_S8_PKffiiPS6_l)
        .other          _ZN4vllm31rms_norm_per_block_quant_kernelIN3c108BFloat16EaLb0ELb1ELi128EEEvPT0_PfPKT_S8_PKffiiPS6_l,@"STO_CUDA_ENTRY STV_DEFAULT"
_ZN4vllm31rms_norm_per_block_quant_kernelIN3c108BFloat16EaLb0ELb1ELi128EEEvPT0_PfPKT_S8_PKffiiPS6_l:
.text._ZN4vllm31rms_norm_per_block_quant_kernelIN3c108BFloat16EaLb0ELb1ELi128EEEvPT0_PfPKT_S8_PKffiiPS6_l:
        /* <DEDUP_REMOVED lines=22> */
.L_x_1216:
        /* <DEDUP_REMOVED lines=60> */
.L_x_1215:
[----:B------:R-:W-:Y:S05]  /*0520*/  BSYNC B0 ;  /* 0x0000000000007941 */ /* 0x000fea0003800000 */
.L_x_1214:
        /* <DEDUP_REMOVED lines=109> */
.L_x_1218:
        /* <DEDUP_REMOVED lines=23> */
.L_x_1221:
[----:B------:R-:W-:Y:S05]  /*0d70*/  BSYNC B1 ;  /* 0x0000000000017941 */ /* 0x000fea0003800000 */
.L_x_1220:
        /* <DEDUP_REMOVED lines=45> */
.L_x_1219:
[----:B------:R-:W-:Y:S05]  /*1050*/  BSYNC B0 ;  /* 0x0000000000007941 */ /* 0x000fea0003800000 */
.L_x_1217:
        /* <DEDUP_REMOVED lines=11> */
.L_x_1223:
[----:B------:R-:W-:Y:S05]  /*1110*/  BSYNC B0 ;  /* 0x0000000000007941 */ /* 0x000fea0003800000 */
.L_x_1222:
        /* <DEDUP_REMOVED lines=17> */
[----:B0-----:R-:W-:Y:S05]  /*1230*/  CALL.REL.NOINC `($__internal_14_$__cuda_sm20_div_s64) ;  /* 0x0000003800807944 */ /* 0x001fea0003c00000 */
[----:B------:R-:W-:Y:S01]  /*1240*/  IMAD.MOV.U32 R6, RZ, RZ, R14 ;  /* 0x000000ffff067224 */ /* 0x000fe200078e000e */
[----:B------:R-:W-:Y:S01]  /*1250*/  MOV R7, R15 ;  /* 0x0000000f00077202 */ /* 0x000fe20000000f00 */
[----:B------:R-:W-:Y:S06]  /*1260*/  BRA `(.L_x_1225) ;  /* 0x0000000000507947 */ /* 0x000fec0003800000 */
.L_x_1224:
        /* <DEDUP_REMOVED lines=20> */
.L_x_1225:
        /* <DEDUP_REMOVED lines=9> */
[----:B0-----:R-:W-:Y:S05]  /*1440*/  CALL.REL.NOINC `($__internal_14_$__cuda_sm20_div_s64) ;  /* 0x0000003400fc7944 */ /* 0x001fea0003c00000 */
        /* <DEDUP_REMOVED lines=11> */
.L_x_1227:
        /* <DEDUP_REMOVED lines=23> */
.L_x_1228:
[----:B------:R-:W-:Y:S05]  /*1670*/  BSYNC B0 ;  /* 0x0000000000007941 */ /* 0x000fea0003800000 */
.L_x_1226:
        /* <DEDUP_REMOVED lines=20> */
.L_x_1231:
        /* <DEDUP_REMOVED lines=206> */
.L_x_1230:
[----:B------:R-:W-:Y:S05]  /*24a0*/  BSYNC B0 ;  /* 0x0000000000007941 */ /* 0x000fea0003800000 */
.L_x_1229:
        /* <DEDUP_REMOVED lines=16> */
[----:B0-----:R-:W-:Y:S05]  /*25b0*/  CALL.REL.NOINC `($__internal_14_$__cuda_sm20_div_s64) ;  /* 0x0000002400a07944 */ /* 0x001fea0003c00000 */
[----:B------:R-:W-:Y:S05]  /*25c0*/  BRA `(.L_x_1233) ;  /* 0x00000000004c7947 */ /* 0x000fea0003800000 */
.L_x_1232:
        /* <DEDUP_REMOVED lines=19> */
.L_x_1233:
        /* <DEDUP_REMOVED lines=34> */
.L_x_1243:
        /* <DEDUP_REMOVED lines=84> */
.L_x_1241:
[----:B------:R-:W-:Y:S05]  /*2e60*/  BSYNC B3 ;  /* 0x0000000000037941 */ /* 0x000fea0003800000 */
.L_x_1240:
[----:B------:R-:W-:Y:S05]  /*2e70*/  @!P0 BRA `(.L_x_1239) ;  /* 0x00000000005c8947 */ /* 0x000fea0003800000 */
[----:B---3--:R2:W3:Y:S01]  /*2e80*/  LDS R43, [R16] ;  /* 0x00000000102b7984 */ /* 0x0084e20000000800 */
[----:B------:R-:W-:-:S05]  /*2e90*/  LEA R40, R38, UR6, 0x2 ;  /* 0x0000000626287c11 */ /* 0x000fca000f8e10ff */
[----:B------:R-:W-:-:S07]  /*2ea0*/  VIADD R40, R40, 0x180 ;  /* 0x0000018028287836 */ /* 0x000fce0000000000 */
.L_x_1242:
        /* <DEDUP_REMOVED lines=20> */
.L_x_1239:
[----:B------:R-:W-:Y:S05]  /*2ff0*/  BSYNC B2 ;  /* 0x0000000000027941 */ /* 0x000fea0003800000 */
.L_x_1238:
        /* <DEDUP_REMOVED lines=50> */
.L_x_1237:
[----:B------:R-:W-:Y:S05]  /*3320*/  BSYNC B1 ;  /* 0x0000000000017941 */ /* 0x000fea0003800000 */
.L_x_1236:
[----:B------:R-:W-:Y:S01]  /*3330*/  VIADD R35, R35, 0x1 ;  /* 0x0000000123237836 */ /* 0x000fe20000000000 */
[----:B------:R-:W-:-:S04]  /*3340*/  IADD3 R33, P1, R33, 0x1, RZ ;  /* 0x0000000121217810 */ /* 0x000fc80007f3e0ff */
[----:B------:R-:W-:Y:S02]  /*3350*/  ISETP.GT.U32.AND P0, PT, R14, R35, PT ;  /* 0x000000230e00720c */ /* 0x000fe40003f04070 */
[----:B------:R-:W-:Y:S02]  /*3360*/  IADD3.X R26, RZ, R26, RZ, P1, !PT ;  /* 0x0000001aff1a7210 */ /* 0x000fe40000ffe4ff */
[----:B------:R-:W-:-:S13]  /*3370*/  ISETP.GT.AND.EX P0, PT, R15, RZ, PT, P0 ;  /* 0x000000ff0f00720c */ /* 0x000fda0003f04300 */
[----:B------:R-:W-:Y:S05]  /*3380*/  @P0 BRA `(.L_x_1243) ;  /* 0xfffffff400640947 */ /* 0x000fea000383ffff */
.L_x_1235:
[----:B------:R-:W-:Y:S05]  /*3390*/  BSYNC B0 ;  /* 0x0000000000007941 */ /* 0x000fea0003800000 */
.L_x_1234:
        /* <DEDUP_REMOVED lines=42> */
[----:B0---4-:R-:W-:Y:S05]  /*3640*/  CALL.REL.NOINC `($__internal_15_$__cuda_sm20_rem_s64) ;  /* 0x0000001800c87944 */ /* 0x011fea0003c00000 */
[----:B------:R-:W-:Y:S05]  /*3650*/  BRA `(.L_x_1247) ;  /* 0x00000000004c7947 */ /* 0x000fea0003800000 */
.L_x_1246:
        /* <DEDUP_REMOVED lines=19> */
.L_x_1247:
        /* <DEDUP_REMOVED lines=13> */
.L_x_1245:
[----:B------:R-:W-:Y:S05]  /*3860*/  BSYNC B0 ;  /* 0x0000000000007941 */ /* 0x000fea0003800000 */
.L_x_1244:
        /* <DEDUP_REMOVED lines=19> */
.L_x_1250:
        /* <DEDUP_REMOVED lines=19> */
[----:B0-----:R-:W-:Y:S05]  /*3ad0*/  CALL.REL.NOINC `($__internal_15_$__cuda_sm20_rem_s64) ;  /* 0x0000001400a47944 */ /* 0x001fea0003c00000 */
[----:B------:R-:W-:Y:S02]  /*3ae0*/  IMAD.MOV.U32 R10, RZ, RZ, R8 ;  /* 0x000000ffff0a7224 */ /* 0x000fe400078e0008 */
[----:B------:R-:W-:Y:S01]  /*3af0*/  IMAD.MOV.U32 R11, RZ, RZ, R9 ;  /* 0x000000ffff0b7224 */ /* 0x000fe200078e0009 */
[----:B------:R-:W-:Y:S06]  /*3b00*/  BRA `(.L_x_1249) ;  /* 0x00000000004c7947 */ /* 0x000fec0003800000 */
.L_x_1248:
        /* <DEDUP_REMOVED lines=19> */
.L_x_1249:
        /* <DEDUP_REMOVED lines=256> */
        .weak           $__internal_14_$__cuda_sm20_div_s64
        .type           $__internal_14_$__cuda_sm20_div_s64,@function
        .size           $__internal_14_$__cuda_sm20_div_s64,($__internal_15_$__cuda_sm20_rem_s64 - $__internal_14_$__cuda_sm20_div_s64)
$__internal_14_$__cuda_sm20_div_s64:
        /* <DEDUP_REMOVED lines=82> */
[----:B------:R-:W-:Y:S06]  /*5160*/  RET.REL.NODEC R12 `(_ZN4vllm31rms_norm_per_block_quant_kernelIN3c108BFloat16EaLb0ELb1ELi128EEEvPT0_PfPKT_S8_PKffiiPS6_l) ;  /* 0xffffffac0ca47950 */ /* 0x000fec0003c3ffff */
        .weak           $__internal_15_$__cuda_sm20_rem_s64
        .type           $__internal_15_$__cuda_sm20_rem_s64,@function
        .size           $__internal_15_$__cuda_sm20_rem_s64,(.L_x_3312 - $__internal_15_$__cuda_sm20_rem_s64)
$__internal_15_$__cuda_sm20_rem_s64:
        /* <DEDUP_REMOVED lines=76> */
[----:B------:R-:W-:Y:S06]  /*5630*/  RET.REL.NODEC R14 `(_ZN4vllm31rms_norm_per_block_quant_kernelIN3c108BFloat16EaLb0ELb1ELi128EEEvPT0_PfPKT_S8_PKffiiPS6_l) ;  /* 0xffffffa80e707950 */ /* 0x000fec0003c3ffff */
.L_x_1251:
        /* <DEDUP_REMOVED lines=12> */
.L_x_3312:


//--------------------- .text._ZN4vllm31rms_norm_per_block_quant_kernelIN3c108BFloat16ENS1_13Float8_e4m3fnELb0ELb1ELi128EEEvPT0_PfPKT_S9_PKffiiPS7_l --------------------------
	.section	.text._ZN4vllm31rms_norm_per_block_quant_kernelIN3c108BFloat16ENS1_13Float8_e4m3fnELb0ELb1ELi128EEEvPT0_PfPKT_S9_PKffiiPS7_l,"ax",@progbits
	.align	128
        .global         _ZN4vllm31rms_norm_per_block_quant_kernelIN3c108BFloat16ENS1_13Float8_e4m3fnELb0ELb1ELi128EEEvPT0_PfPKT_S9_PKffiiPS7_l
        .type           _ZN4vllm31rms_norm_per_block_quant_kernelIN3c108BFloat16ENS1_13Float8_e4m3fnELb0ELb1ELi128EEEvPT0_PfPKT_S9_PKffiiPS7_l,@function
        .size           _ZN4vllm31rms_norm_per_block_quant_kernelIN3c108BFloat16ENS1_13Float8_e4m3fnELb0ELb1ELi128EEEvPT0_PfPKT_S9_PKffiiPS7_l,(.L_x_3314 - _ZN4vllm31rms_norm_per_block_quant_kernelIN3c108BFloat16ENS1_13Float8_e4m3fnELb0ELb1ELi128EEEvPT0_PfPKT_S9_PKffiiPS7_l)
        .other          _ZN4vllm31rms_norm_per_block_quant_kernelIN3c108BFloat16ENS1_13Float8_e4m3fnELb0ELb1ELi128EEEvPT0_PfPKT_S9_PKffiiPS7_l,@"STO_CUDA_ENTRY STV_DEFAULT"
_ZN4vllm31rms_norm_per_block_quant_kernelIN3c108BFloat16ENS1_13Float8_e4m3fnELb0ELb1ELi128EEEvPT0_PfPKT_S9_PKffiiPS7_l:
.text._ZN4vllm31rms_norm_per_block_quant_kernelIN3c108BFloat16ENS1_13Float8_e4m3fnELb0ELb1ELi128EEEvPT0_PfPKT_S9_PKffiiPS7_l:
        /* <DEDUP_REMOVED lines=22> */
.L_x_1254:
        /* <DEDUP_REMOVED lines=60> */
.L_x_1253:
[----:B------:R-:W-:Y:S05]  /*0520*/  BSYNC B0 ;  /* 0x0000000000007941 */ /* 0x000fea0003800000 */
.L_x_1252:
        /* <DEDUP_REMOVED lines=109> */
.L_x_1256:
        /* <DEDUP_REMOVED lines=23> */
.L_x_1259:
[----:B------:R-:W-:Y:S05]  /*0d70*/  BSYNC B1 ;  /* 0x0000000000017941 */ /* 0x000fea0003800000 */
.L_x_1258:
        /* <DEDUP_REMOVED lines=45> */
.L_x_1257:
[----:B------:R-:W-:Y:S05]  /*1050*/  BSYNC B0 ;  /* 0x0000000000007941 */ /* 0x000fea0003800000 */
.L_x_1255:
        /* <DEDUP_REMOVED lines=11> */
.L_x_1261:
[----:B------:R-:W-:Y:S05]  /*1110*/  BSYNC B0 ;  /* 0x0000000000007941 */ /* 0x000fea0003800000 */
.L_x_1260:
        /* <DEDUP_REMOVED lines=17> */
[----:B0-----:R-:W-:Y:S05]  /*1230*/  CALL.REL.NOINC `($__internal_16_$__cuda_sm20_div_s64) ;  /* 0x0000004800c07944 */ /* 0x001fea0003c00000 */
[----:B------:R-:W-:Y:S02]  /*1240*/  IMAD.MOV.U32 R4, RZ, RZ, R14 ;  /* 0x000000ffff047224 */ /* 0x000fe400078e000e */
[----:B------:R-:W-:Y:S01]  /*1250*/  IMAD.MOV.U32 R5, RZ, RZ, R15 ;  /* 0x000000ffff057224 */ /* 0x000fe200078e000f */
[----:B------:R-:W-:Y:S06]  /*1260*/  BRA `(.L_x_1263) ;  /* 0x0000000000507947 */ /* 0x000fec0003800000 */
.L_x_1262:
        /* <DEDUP_REMOVED lines=20> */
.L_x_1263:
        /* <DEDUP_REMOVED lines=9> */
[----:B0-----:R-:W-:Y:S05]  /*1440*/  CALL.REL.NOINC `($__internal_16_$__cuda_sm20_div_s64) ;  /* 0x00000048003c7944 */ /* 0x001fea0003c00000 */
        /* <DEDUP_REMOVED lines=11> */
.L_x_1265:
        /* <DEDUP_REMOVED lines=23> */
.L_x_1266:
[----:B------:R-:W-:Y:S05]  /*1670*/  BSYNC B0 ;  /* 0x0000000000007941 */ /* 0x000fea0003800000 */
.L_x_1264:
        /* <DEDUP_REMOVED lines=20> */
.L_x_1269:
        /* <DEDUP_REMOVED lines=206> */
.L_x_1268:
[----:B------:R-:W-:Y:S05]  /*24a0*/  BSYNC B0 ;  /* 0x0000000000007941 */ /* 0x000fea0003800000 */
.L_x_1267:
        /* <DEDUP_REMOVED lines=16> */
[----:B0-----:R-:W-:Y:S05]  /*25b0*/  CALL.REL.NOINC `($__internal_16_$__cuda_sm20_div_s64) ;  /* 0x0000003400e07944 */ /* 0x001fea0003c00000 */
[----:B------:R-:W-:Y:S05]  /*25c0*/  BRA `(.L_x_1271) ;  /* 0x00000000004c7947 */ /* 0x000fea0003800000 */
.L_x_1270:
        /* <DEDUP_REMOVED lines=19> */
.L_x_1271:
        /* <DEDUP_REMOVED lines=34> */
.L_x_1281:
        /* <DEDUP_REMOVED lines=84> */
.L_x_1279:
[----:B------:R-:W-:Y:S05]  /*2e60*/  BSYNC B3 ;  /* 0x0000000000037941 */ /* 0x000fea0003800000 */
.L_x_1278:
[----:B------:R-:W-:Y:S05]  /*2e70*/  @!P0 BRA `(.L_x_1277) ;  /* 0x00000000005c8947 */ /* 0x000fea0003800000 */
[----:B---3--:R2:W3:Y:S01]  /*2e80*/  LDS R43, [R16] ;  /* 0x00000000102b7984 */ /* 0x0084e20000000800 */
[----:B------:R-:W-:-:S05]  /*2e90*/  LEA R40, R38, UR6, 0x2 ;  /* 0x0000000626287c11 */ /* 0x000fca000f8e10ff */
[----:B------:R-:W-:-:S07]  /*2ea0*/  VIADD R40, R40, 0x180 ;  /* 0x0000018028287836 */ /* 0x000fce0000000000 */
.L_x_1280:
        /* <DEDUP_REMOVED lines=20> */
.L_x_1277:
[----:B------:R-:W-:Y:S05]  /*2ff0*/  BSYNC B2 ;  /* 0x0000000000027941 */ /* 0x000fea0003800000 */
.L_x_1276:
        /* <DEDUP_REMOVED lines=50> */
.L_x_1275:
[----:B------:R-:W-:Y:S05]  /*3320*/  BSYNC B1 ;  /* 0x0000000000017941 */ /* 0x000fea0003800000 */
.L_x_1274:
[----:B------:R-:W-:Y:S01]  /*3330*/  VIADD R35, R35, 0x1 ;  /* 0x0000000123237836 */ /* 0x000fe20000000000 */
[----:B------:R-:W-:-:S04]  /*3340*/  IADD3 R33, P1, R33, 0x1, RZ ;  /* 0x0000000121217810 */ /* 0x000fc80007f3e0ff */
[----:B------:R-:W-:Y:S01]  /*3350*/  ISETP.GT.U32.AND P0, PT, R14, R35, PT ;  /* 0x000000230e00720c */ /* 0x000fe20003f04070 */
[----:B------:R-:W-:-:S03]  /*3360*/  IMAD.X R26, RZ, RZ, R26, P1 ;  /* 0x000000ffff1a7224 */ /* 0x000fc600008e061a */
[----:B------:R-:W-:-:S13]  /*3370*/  ISETP.GT.AND.EX P0, PT, R15, RZ, PT, P0 ;  /* 0x000000ff0f00720c */ /* 0x000fda0003f04300 */
[----:B------:R-:W-:Y:S05]  /*3380*/  @P0 BRA `(.L_x_1281) ;  /* 0xfffffff400640947 */ /* 0x000fea000383ffff */
.L_x_1273:
[----:B------:R-:W-:Y:S05]  /*3390*/  BSYNC B0 ;  /* 0x0000000000007941 */ /* 0x000fea0003800000 */
.L_x_1272:
        /* <DEDUP_REMOVED lines=40> */
[----:B0---4-:R-:W-:Y:S05]  /*3620*/  CALL.REL.NOINC `($__internal_17_$__cuda_sm20_rem_s64) ;  /* 0x0000002c00107944 */ /* 0x011fea0003c00000 */
[----:B------:R-:W-:Y:S02]  /*3630*/  IMAD.MOV.U32 R10, RZ, RZ, R18 ;  /* 0x000000ffff0a7224 */ /* 0x000fe400078e0012 */
[----:B------:R-:W-:Y:S01]  /*3640*/  IMAD.MOV.U32 R11, RZ, RZ, R23 ;  /* 0x000000ffff0b7224 */ /* 0x000fe200078e0017 */
[----:B------:R-:W-:Y:S06]  /*3650*/  BRA `(.L_x_1285) ;  /* 0x00000000004c7947 */ /* 0x000fec0003800000 */
.L_x_1284:
        /* <DEDUP_REMOVED lines=19> */
.L_x_1285:
        /* <DEDUP_REMOVED lines=13> */
.L_x_1283:
[----:B------:R-:W-:Y:S05]  /*3860*/  BSYNC B0 ;  /* 0x0000000000007941 */ /* 0x000fea0003800000 */
.L_x_1282:
        /* <DEDUP_REMOVED lines=16> */
.L_x_1320:
        /* <DEDUP_REMOVED lines=19> */
[----:B0---4-:R-:W-:Y:S05]  /*3aa0*/  CALL.REL.NOINC `($__internal_17_$__cuda_sm20_rem_s64) ;  /* 0x0000002400f07944 */ /* 0x011fea0003c00000 */
[----:B------:R-:W-:Y:S02]  /*3ab0*/  IMAD.MOV.U32 R8, RZ, RZ, R18 ;  /* 0x000000ffff087224 */ /* 0x000fe400078e0012 */
[----:B------:R-:W-:Y:S01]  /*3ac0*/  IMAD.MOV.U32 R9, RZ, RZ, R23 ;  /* 0x000000ffff097224 */ /* 0x000fe200078e0017 */
[----:B------:R-:W-:Y:S06]  /*3ad0*/  BRA `(.L_x_1287) ;  /* 0x00000000004c7947 */ /* 0x000fec0003800000 */
.L_x_1286:
        /* <DEDUP_REMOVED lines=19> */
.L_x_1287:
        /* <DEDUP_REMOVED lines=76> */
.L_x_1289:
[----:B------:R-:W-:Y:S05]  /*40d0*/  BSYNC B0 ;  /* 0x0000000000007941 */ /* 0x000fea0003800000 */
.L_x_1288:
        /* <DEDUP_REMOVED lines=11> */
.L_x_1291:
[----:B------:R-:W-:Y:S05]  /*4190*/  BSYNC B0 ;  /* 0x0000000000007941 */ /* 0x000fea0003800000 */
.L_x_1290:
        /* <DEDUP_REMOVED lines=15> */
.L_x_1293:
[----:B------:R-:W-:Y:S05]  /*4290*/  BSYNC B0 ;  /* 0x0000000000007941 */ /* 0x000fea0003800000 */
.L_x_1292:
        /* <DEDUP_REMOVED lines=12> */
.L_x_1295:
[----:B------:R-:W-:Y:S05]  /*4360*/  BSYNC B0 ;  /* 0x0000000000007941 */ /* 0x000fea0003800000 */
.L_x_1294:
        /* <DEDUP_REMOVED lines=93> */
.L_x_1297:
[----:B------:R-:W-:Y:S05]  /*4940*/  BSYNC B0 ;  /* 0x0000000000007941 */ /* 0x000fea0003800000 */
.L_x_1296:
        /* <DEDUP_REMOVED lines=12> */
.L_x_1299:
[----:B------:R-:W-:Y:S05]  /*4a10*/  BSYNC B0 ;  /* 0x0000000000007941 */ /* 0x000fea0003800000 */
.L_x_1298:
        /* <DEDUP_REMOVED lines=14> */
.L_x_1301:
[----:B------:R-:W-:Y:S05]  /*4b00*/  BSYNC B0 ;  /* 0x0000000000007941 */ /* 0x000fea0003800000 */
.L_x_1300:
        /* <DEDUP_REMOVED lines=12> */
.L_x_1303:
[----:B------:R-:W-:Y:S05]  /*4bd0*/  BSYNC B0 ;  /* 0x0000000000007941 */ /* 0x000fea0003800000 */
.L_x_1302:
        /* <DEDUP_REMOVED lines=92> */
.L_x_1305:
[----:B------:R-:W-:Y:S05]  /*51a0*/  BSYNC B0 ;  /* 0x0000000000007941 */ /* 0x000fea0003800000 */
.L_x_1304:
        /* <DEDUP_REMOVED lines=12> */
.L_x_1307:
[----:B------:R-:W-:Y:S05]  /*5270*/  BSYNC B0 ;  /* 0x0000000000007941 */ /* 0x000fea0003800000 */
.L_x_1306:
        /* <DEDUP_REMOVED lines=14> */
.L_x_1309:
[----:B------:R-:W-:Y:S05]  /*5360*/  BSYNC B0 ;  /* 0x0000000000007941 */ /* 0x000fea0003800000 */
.L_x_1308:
        /* <DEDUP_REMOVED lines=12> */
.L_x_1311:
[----:B------:R-:W-:Y:S05]  /*5430*/  BSYNC B0 ;  /* 0x0000000000007941 */ /* 0x000fea0003800000 */
.L_x_1310:
        /* <DEDUP_REMOVED lines=92> */
.L_x_1313:
[----:B------:R-:W-:Y:S05]  /*5a00*/  BSYNC B0 ;  /* 0x0000000000007941 */ /* 0x000fea0003800000 */
.L_x_1312:
        /* <DEDUP_REMOVED lines=12> */
.L_x_1315:
[----:B------:R-:W-:Y:S05]  /*5ad0*/  BSYNC B0 ;  /* 0x0000000000007941 */ /* 0x000fea0003800000 */
.L_x_1314:
        /* <DEDUP_REMOVED lines=12> */
.L_x_1317:
[----:B------:R-:W-:Y:S05]  /*5ba0*/  BSYNC B0 ;  /* 0x0000000000007941 */ /* 0x000fea0003800000 */
.L_x_1316:
        /* <DEDUP_REMOVED lines=11> */
.L_x_1319:
[----:B------:R-:W-:Y:S05]  /*5c60*/  BSYNC B0 ;  /* 0x0000000000007941 */ /* 0x000fea0003800000 */
.L_x_1318:
        /* <DEDUP_REMOVED lines=13> */
        .weak           $__internal_16_$__cuda_sm20_div_s64
        .type           $__internal_16_$__cuda_sm20_div_s64,@function
        .size           $__internal_16_$__cuda_sm20_div_s64,($__internal_17_$__cuda_sm20_rem_s64 - $__internal_16_$__cuda_sm20_div_s64)
$__internal_16_$__cuda_sm20_div_s64:
        /* <DEDUP_REMOVED lines=82> */
[----:B------:R-:W-:Y:S06]  /*6260*/  RET.REL.NODEC R12 `(_ZN4vllm31rms_norm_per_block_quant_kernelIN3c108BFloat16ENS1_13Float8_e4m3fnELb0ELb1ELi128EEEvPT0_PfPKT_S9_PKffiiPS7_l) ;  /* 0xffffff9c0c647950 */ /* 0x000fec0003c3ffff */
        .weak           $__internal_17_$__cuda_sm20_rem_s64
        .type           $__internal_17_$__cuda_sm20_rem_s64,@function
        .size           $__internal_17_$__cuda_sm20_rem_s64,(.L_x_3314 - $__internal_17_$__cuda_sm20_rem_s64)
$__internal_17_$__cuda_sm20_rem_s64:
        /* <DEDUP_REMOVED lines=76> */
[----:B------:R-:W-:Y:S06]  /*6730*/  RET.REL.NODEC R12 `(_ZN4vllm31rms_norm_per_block_quant_kernelIN3c108BFloat16ENS1_13Float8_e4m3fnELb0ELb1ELi128EEEvPT0_PfPKT_S9_PKffiiPS7_l) ;  /* 0xffffff980c307950 */ /* 0x000fec0003c3ffff */
.L_x_1321:
        /* <DEDUP_REMOVED lines=12> */
.L_x_3314:


//--------------------- .text._ZN4vllm31rms_norm_per_block_quant_kernelIN3c108BFloat16EaLb1ELb0ELi128EEEvPT0_PfPKT_S8_PKffiiPS6_l --------------------------
	.section	.text._ZN4vllm31rms_norm_per_block_quant_kernelIN3c108BFloat16EaLb1ELb0ELi128EEEvPT0_PfPKT_S8_PKffiiPS6_l,"ax",@progbits
	.align	128
        .global         _ZN4vllm31rms_norm_per_block_quant_kernelIN3c108BFloat16EaLb1ELb0ELi128EEEvPT0_PfPKT_S8_PKffiiPS6_l
        .type           _ZN4vllm31rms_norm_per_block_quant_kernelIN3c108BFloat16EaLb1ELb0ELi128EEEvPT0_PfPKT_S8_PKffiiPS6_l,@function
        .size           _ZN4vllm31rms_norm_per_block_quant_kernelIN3c108BFloat16EaLb1ELb0ELi128EEEvPT0_PfPKT_S8_PKffiiPS6_l,(.L_x_3315 - _ZN4vllm31rms_norm_per_block_quant_kernelIN3c108BFloat16EaLb1ELb0ELi128EEEvPT0_PfPKT_S8_PKffiiPS6_l)
        .other          _ZN4vllm31rms_norm_per_block_quant_kernelIN3c108BFloat16EaLb1ELb0ELi128EEEvPT0_PfPKT_S8_PKffiiPS6_l,@"STO_CUDA_ENTRY STV_DEFAULT"
_ZN4vllm31rms_norm_per_block_quant_kernelIN3c108BFloat16EaLb1ELb0ELi128EEEvPT0_PfPKT_S8_PKffiiPS6_l:
.text._ZN4vllm31rms_norm_per_block_quant_kernelIN3c108BFloat16EaLb1ELb0ELi128EEEvPT0_PfPKT_S8_PKffiiPS6_l:
        /* <DEDUP_REMOVED lines=27> */
.L_x_1324:
        /* <DEDUP_REMOVED lines=116> */
.L_x_1323:
[----:B------:R-:W-:Y:S05]  /*08f0*/  BSYNC B0 ;  /* 0x0000000000007941 */ /* 0x000fea0003800000 */
.L_x_1322:
        /* <DEDUP_REMOVED lines=109> */
.L_x_1326:
        /* <DEDUP_REMOVED lines=23> */
.L_x_1329:
[----:B------:R-:W-:Y:S05]  /*1140*/  BSYNC B1 ;  /* 0x0000000000017941 */ /* 0x000fea0003800000 */
.L_x_1328:
        /* <DEDUP_REMOVED lines=45> */
.L_x_1327:
[----:B------:R-:W-:Y:S05]  /*1420*/  BSYNC B0 ;  /* 0x0000000000007941 */ /* 0x000fea0003800000 */
.L_x_1325:
        /* <DEDUP_REMOVED lines=11> */
.L_x_1331:
[----:B------:R-:W-:Y:S05]  /*14e0*/  BSYNC B0 ;  /* 0x0000000000007941 */ /* 0x000fea0003800000 */
.L_x_1330:
        /* <DEDUP_REMOVED lines=18> */
[----:B------:R-:W-:Y:S05]  /*1610*/  CALL.REL.NOINC `($__internal_18_$__cuda_sm20_div_s64) ;  /* 0x0000003c000c7944 */ /* 0x000fea0003c00000 */
[----:B------:R-:W-:Y:S01]  /*1620*/  MOV R4, R16 ;  /* 0x0000001000047202 */ /* 0x000fe20000000f00 */
[----:B------:R-:W-:Y:S01]  /*1630*/  IMAD.MOV.U32 R5, RZ, RZ, R17 ;  /* 0x000000ffff057224 */ /* 0x000fe200078e0011 */
[----:B------:R-:W-:Y:S06]  /*1640*/  BRA `(.L_x_1333) ;  /* 0x00000000004c7947 */ /* 0x000fec0003800000 */
.L_x_1332:
        /* <DEDUP_REMOVED lines=19> */
.L_x_1333:
        /* <DEDUP_REMOVED lines=9> */
[----:B------:R-:W-:Y:S05]  /*1810*/  CALL.REL.NOINC `($__internal_18_$__cuda_sm20_div_s64) ;  /* 0x00000038008c7944 */ /* 0x000fea0003c00000 */
        /* <DEDUP_REMOVED lines=11> */
.L_x_1335:
        /* <DEDUP_REMOVED lines=23> */
.L_x_1336:
[----:B------:R-:W-:Y:S05]  /*1a40*/  BSYNC B0 ;  /* 0x0000000000007941 */ /* 0x000fea0003800000 */
.L_x_1334:
        /* <DEDUP_REMOVED lines=20> */
.L_x_1339:
        /* <DEDUP_REMOVED lines=258> */
.L_x_1338:
[----:B------:R-:W-:Y:S05]  /*2bb0*/  BSYNC B0 ;  /* 0x0000000000007941 */ /* 0x000fea0003800000 */
.L_x_1337:
        /* <DEDUP_REMOVED lines=16> */
[----:B0-----:R-:W-:Y:S05]  /*2cc0*/  CALL.REL.NOINC `($__internal_18_$__cuda_sm20_div_s64) ;  /* 0x0000002400607944 */ /* 0x001fea0003c00000 */
[----:B------:R-:W-:Y:S05]  /*2cd0*/  BRA `(.L_x_1341) ;  /* 0x00000000004c7947 */ /* 0x000fea0003800000 */
.L_x_1340:
        /* <DEDUP_REMOVED lines=19> */
.L_x_1341:
        /* <DEDUP_REMOVED lines=29> */
.L_x_1351:
        /* <DEDUP_REMOVED lines=81> */
.L_x_1349:
[----:B------:R-:W-:Y:S05]  /*34f0*/  BSYNC B3 ;  /* 0x0000000000037941 */ /* 0x000fea0003800000 */
.L_x_1348:
[----:B------:R-:W-:Y:S05]  /*3500*/  @!P0 BRA `(.L_x_1347) ;  /* 0x00000000005c8947 */ /* 0x000fea0003800000 */
[----:B01----:R0:W1:Y:S01]  /*3510*/  LDS R41, [R18] ;  /* 0x0000000012297984 */ /* 0x0030620000000800 */
[----:B------:R-:W-:-:S04]  /*3520*/  LEA R32, R34, UR8, 0x2 ;  /* 0x0000000822207c11 */ /* 0x000fc8000f8e10ff */
[----:B------:R-:W-:-:S07]  /*3530*/  IADD3 R32, R32, 0x180, RZ ;  /* 0x0000018020207810 */ /* 0x000fce0007ffe0ff */
.L_x_1350:
        /* <DEDUP_REMOVED lines=20> */
.L_x_1347:
[----:B------:R-:W-:Y:S05]  /*3680*/  BSYNC B2 ;  /* 0x0000000000027941 */ /* 0x000fea0003800000 */
.L_x_1346:
        /* <DEDUP_REMOVED lines=52> */
.L_x_1345:
[----:B------:R-:W-:Y:S05]  /*39d0*/  BSYNC B1 ;  /* 0x0000000000017941 */ /* 0x000fea0003800000 */
.L_x_1344:
[----:B------:R-:W-:Y:S01]  /*39e0*/  VIADD R33, R33, 0x1 ;  /* 0x0000000121217836 */ /* 0x000fe20000000000 */
[----:B------:R-:W-:-:S04]  /*39f0*/  IADD3 R35, P1, R35, 0x1, RZ ;  /* 0x0000000123237810 */ /* 0x000fc80007f3e0ff */
[----:B------:R-:W-:Y:S01]  /*3a00*/  ISETP.GT.U32.AND P0, PT, R16, R33, PT ;  /* 0x000000211000720c */ /* 0x000fe20003f04070 */
[----:B------:R-:W-:-:S03]  /*3a10*/  IMAD.X R30, RZ, RZ, R30, P1 ;  /* 0x000000ffff1e7224 */ /* 0x000fc600008e061e */
[----:B------:R-:W-:-:S13]  /*3a20*/  ISETP.GT.AND.EX P0, PT, R17, RZ, PT, P0 ;  /* 0x000000ff1100720c */ /* 0x000fda0003f04300 */
[----:B------:R-:W-:Y:S05]  /*3a30*/  @P0 BRA `(.L_x_1351) ;  /* 0xfffffff400680947 */ /* 0x000fea000383ffff */
.L_x_1343:
[----:B------:R-:W-:Y:S05]  /*3a40*/  BSYNC B0 ;  /* 0x0000000000007941 */ /* 0x000fea0003800000 */
.L_x_1342:
        /* <DEDUP_REMOVED lines=41> */
.L_x_1353:
[----:B------:R-:W-:Y:S05]  /*3ce0*/  BSYNC B0 ;  /* 0x0000000000007941 */ /* 0x000fea0003800000 */
.L_x_1352:
        /* <DEDUP_REMOVED lines=15> */
.L_x_1354:
        /* <DEDUP_REMOVED lines=327> */
        .weak           $__internal_18_$__cuda_sm20_div_s64
        .type           $__internal_18_$__cuda_sm20_div_s64,@function
        .size           $__internal_18_$__cuda_sm20_div_s64,(.L_x_3315 - $__internal_18_$__cuda_sm20_div_s64)
$__internal_18_$__cuda_sm20_div_s64:
        /* <DEDUP_REMOVED lines=82> */
[----:B------:R-:W-:Y:S06]  /*5770*/  RET.REL.NODEC R14 `(_ZN4vllm31rms_norm_per_block_quant_kernelIN3c108BFloat16EaLb1ELb0ELi128EEEvPT0_PfPKT_S8_PKffiiPS6_l) ;  /* 0xffffffa80e207950 */ /* 0x000fec0003c3ffff */
.L_x_1355:
        /* <DEDUP_REMOVED lines=16> */
.L_x_3315:


//--------------------- .text._ZN4vllm31rms_norm_per_block_quant_kernelIN3c108BFloat16ENS1_13Float8_e4m3fnELb1ELb0ELi128EEEvPT0_PfPKT_S9_PKffiiPS7_l --------------------------
	.section	.text._ZN4vllm31rms_norm_per_block_quant_kernelIN3c108BFloat16ENS1_13Float8_e4m3fnELb1ELb0ELi128EEEvPT0_PfPKT_S9_PKffiiPS7_l,"ax",@progbits
	.align	128
        .global         _ZN4vllm31rms_norm_per_block_quant_kernelIN3c108BFloat16ENS1_13Float8_e4m3fnELb1ELb0ELi128EEEvPT0_PfPKT_S9_PKffiiPS7_l
        .type           _ZN4vllm31rms_norm_per_block_quant_kernelIN3c108BFloat16ENS1_13Float8_e4m3fnELb1ELb0ELi128EEEvPT0_PfPKT_S9_PKffiiPS7_l,@function
        .size           _ZN4vllm31rms_norm_per_block_quant_kernelIN3c108BFloat16ENS1_13Float8_e4m3fnELb1ELb0ELi128EEEvPT0_PfPKT_S9_PKffiiPS7_l,(.L_x_3316 - _ZN4vllm31rms_norm_per_block_quant_kernelIN3c108BFloat16ENS1_13Float8_e4m3fnELb1ELb0ELi128EEEvPT0_PfPKT_S9_PKffiiPS7_l)
        .other          _ZN4vllm31rms_norm_per_block_quant_kernelIN3c108BFloat16ENS1_13Float8_e4m3fnELb1ELb0ELi128EEEvPT0_PfPKT_S9_PKffiiPS7_l,@"STO_CUDA_ENTRY STV_DEFAULT"
_ZN4vllm31rms_norm_per_block_quant_kernelIN3c108BFloat16ENS1_13Float8_e4m3fnELb1ELb0ELi128EEEvPT0_PfPKT_S9_PKffiiPS7_l:
.text._ZN4vllm31rms_norm_per_block_quant_kernelIN3c108BFloat16ENS1_13Float8_e4m3fnELb1ELb0ELi128EEEvPT0_PfPKT_S9_PKffiiPS7_l:
        /* <DEDUP_REMOVED lines=27> */
.L_x_1358:
        /* <DEDUP_REMOVED lines=116> */
.L_x_1357:
[----:B------:R-:W-:Y:S05]  /*08f0*/  BSYNC B0 ;  /* 0x0000000000007941 */ /* 0x000fea0003800000 */
.L_x_1356:
        /* <DEDUP_REMOVED lines=109> */
.L_x_1360:
        /* <DEDUP_REMOVED lines=23> */
.L_x_1363:
[----:B------:R-:W-:Y:S05]  /*1140*/  BSYNC B1 ;  /* 0x0000000000017941 */ /* 0x000fea0003800000 */
.L_x_1362:
        /* <DEDUP_REMOVED lines=45> */
.L_x_1361:
[----:B------:R-:W-:Y:S05]  /*1420*/  BSYNC B0 ;  /* 0x0000000000007941 */ /* 0x000fea0003800000 */
.L_x_1359:
        /* <DEDUP_REMOVED lines=11> */
.L_x_1365:
[----:B------:R-:W-:Y:S05]  /*14e0*/  BSYNC B0 ;  /* 0x0000000000007941 */ /* 0x000fea0003800000 */
.L_x_1364:
        /* <DEDUP_REMOVED lines=18> */
[----:B------:R-:W-:Y:S05]  /*1610*/  CALL.REL.NOINC `($__internal_19_$__cuda_sm20_div_s64) ;  /* 0x0000004c00507944 */ /* 0x000fea0003c00000 */
[----:B------:R-:W-:Y:S02]  /*1620*/  IMAD.MOV.U32 R4, RZ, RZ, R16 ;  /* 0x000000ffff047224 */ /* 0x000fe400078e0010 */
[----:B------:R-:W-:Y:S01]  /*1630*/  IMAD.MOV.U32 R5, RZ, RZ, R17 ;  /* 0x000000ffff057224 */ /* 0x000fe200078e0011 */
[----:B------:R-:W-:Y:S06]  /*1640*/  BRA `(.L_x_1367) ;  /* 0x00000000004c7947 */ /* 0x000fec0003800000 */
.L_x_1366:
        /* <DEDUP_REMOVED lines=19> */
.L_x_1367:
        /* <DEDUP_REMOVED lines=9> */
[----:B------:R-:W-:Y:S05]  /*1810*/  CALL.REL.NOINC `($__internal_19_$__cuda_sm20_div_s64) ;  /* 0x0000004800d07944 */ /* 0x000fea0003c00000 */
        /* <DEDUP_REMOVED lines=11> */
.L_x_1369:
        /* <DEDUP_REMOVED lines=23> */
.L_x_1370:
[----:B------:R-:W-:Y:S05]  /*1a40*/  BSYNC B0 ;  /* 0x0000000000007941 */ /* 0x000fea0003800000 */
.L_x_1368:
        /* <DEDUP_REMOVED lines=20> */
.L_x_1373:
        /* <DEDUP_REMOVED lines=258> */
.L_x_1372:
[----:B------:R-:W-:Y:S05]  /*2bb0*/  BSYNC B0 ;  /* 0x0000000000007941 */ /* 0x000fea0003800000 */
.L_x_1371:
        /* <DEDUP_REMOVED lines=16> */
[----:B0-----:R-:W-:Y:S05]  /*2cc0*/  CALL.REL.NOINC `($__internal_19_$__cuda_sm20_div_s64) ;  /* 0x0000003400a47944 */ /* 0x001fea0003c00000 */
[----:B------:R-:W-:Y:S05]  /*2cd0*/  BRA `(.L_x_1375) ;  /* 0x00000000004c7947 */ /* 0x000fea0003800000 */
.L_x_1374:
        /* <DEDUP_REMOVED lines=19> */
.L_x_1375:
        /* <DEDUP_REMOVED lines=29> */
.L_x_1385:
        /* <DEDUP_REMOVED lines=81> */
.L_x_1383:
[----:B------:R-:W-:Y:S05]  /*34f0*/  BSYNC B3 ;  /* 0x0000000000037941 */ /* 0x000fea0003800000 */
.L_x_1382:
[----:B------:R-:W-:Y:S05]  /*3500*/  @!P0 BRA `(.L_x_1381) ;  /* 0x00000000005c8947 */ /* 0x000fea0003800000 */
[----:B01----:R0:W1:Y:S01]  /*3510*/  LDS R41, [R18] ;  /* 0x0000000012297984 */ /* 0x0030620000000800 */
[----:B------:R-:W-:-:S05]  /*3520*/  LEA R32, R34, UR9, 0x2 ;  /* 0x0000000922207c11 */ /* 0x000fca000f8e10ff */
[----:B------:R-:W-:-:S07]  /*3530*/  VIADD R32, R32, 0x180 ;  /* 0x0000018020207836 */ /* 0x000fce0000000000 */
.L_x_1384:
        /* <DEDUP_REMOVED lines=20> */
.L_x_1381:
[----:B------:R-:W-:Y:S05]  /*3680*/  BSYNC B2 ;  /* 0x0000000000027941 */ /* 0x000fea0003800000 */
.L_x_1380:
        /* <DEDUP_REMOVED lines=52> */
.L_x_1379:
[----:B------:R-:W-:Y:S05]  /*39d0*/  BSYNC B1 ;  /* 0x0000000000017941 */ /* 0x000fea0003800000 */
.L_x_1378:
[----:B------:R-:W-:Y:S01]  /*39e0*/  VIADD R33, R33, 0x1 ;  /* 0x0000000121217836 */ /* 0x000fe20000000000 */
[----:B------:R-:W-:-:S04]  /*39f0*/  IADD3 R35, P1, R35, 0x1, RZ ;  /* 0x0000000123237810 */ /* 0x000fc80007f3e0ff */
[----:B------:R-:W-:Y:S01]  /*3a00*/  ISETP.GT.U32.AND P0, PT, R16, R33, PT ;  /* 0x000000211000720c */ /* 0x000fe20003f04070 */
[----:B------:R-:W-:-:S03]  /*3a10*/  IMAD.X R30, RZ, RZ, R30, P1 ;  /* 0x000000ffff1e7224 */ /* 0x000fc600008e061e */
[----:B------:R-:W-:-:S13]  /*3a20*/  ISETP.GT.AND.EX P0, PT, R17, RZ, PT, P0 ;  /* 0x000000ff1100720c */ /* 0x000fda0003f04300 */
[----:B------:R-:W-:Y:S05]  /*3a30*/  @P0 BRA `(.L_x_1385) ;  /* 0xfffffff400680947 */ /* 0x000fea000383ffff */
.L_x_1377:
[----:B------:R-:W-:Y:S05]  /*3a40*/  BSYNC B0 ;  /* 0x0000000000007941 */ /* 0x000fea0003800000 */
.L_x_1376:
        /* <DEDUP_REMOVED lines=41> */
.L_x_1387:
[----:B------:R-:W-:Y:S05]  /*3ce0*/  BSYNC B0 ;  /* 0x0000000000007941 */ /* 0x000fea0003800000 */
.L_x_1386:
        /* <DEDUP_REMOVED lines=14> */
.L_x_1420:
        /* <DEDUP_REMOVED lines=99> */
.L_x_1389:
[----:B------:R-:W-:Y:S05]  /*4400*/  BSYNC B0 ;  /* 0x0000000000007941 */ /* 0x000fea0003800000 */
.L_x_1388:
        /* <DEDUP_REMOVED lines=12> */
.L_x_1391:
[----:B------:R-:W-:Y:S05]  /*44d0*/  BSYNC B0 ;  /* 0x0000000000007941 */ /* 0x000fea0003800000 */
.L_x_1390:
        /* <DEDUP_REMOVED lines=14> */
.L_x_1393:
[----:B------:R-:W-:Y:S05]  /*45c0*/  BSYNC B0 ;  /* 0x0000000000007941 */ /* 0x000fea0003800000 */
.L_x_1392:
        /* <DEDUP_REMOVED lines=12> */
.L_x_1395:
[----:B------:R-:W-:Y:S05]  /*4690*/  BSYNC B0 ;  /* 0x0000000000007941 */ /* 0x000fea0003800000 */
.L_x_1394:
        /* <DEDUP_REMOVED lines=108> */
.L_x_1397:
[----:B------:R-:W-:Y:S05]  /*4d60*/  BSYNC B0 ;  /* 0x0000000000007941 */ /* 0x000fea0003800000 */
.L_x_1396:
        /* <DEDUP_REMOVED lines=12> */
.L_x_1399:
[----:B------:R-:W-:Y:S05]  /*4e30*/  BSYNC B0 ;  /* 0x0000000000007941 */ /* 0x000fea0003800000 */
.L_x_1398:
        /* <DEDUP_REMOVED lines=14> */
.L_x_1401:
[----:B------:R-:W-:Y:S05]  /*4f20*/  BSYNC B0 ;  /* 0x0000000000007941 */ /* 0x000fea0003800000 */
.L_x_1400:
        /* <DEDUP_REMOVED lines=12> */
.L_x_1403:
[----:B------:R-:W-:Y:S05]  /*4ff0*/  BSYNC B0 ;  /* 0x0000000000007941 */ /* 0x000fea0003800000 */
.L_x_1402:
        /* <DEDUP_REMOVED lines=108> */
.L_x_1405:
[----:B------:R-:W-:Y:S05]  /*56c0*/  BSYNC B0 ;  /* 0x0000000000007941 */ /* 0x000fea0003800000 */
.L_x_1404:
        /* <DEDUP_REMOVED lines=12> */
.L_x_1407:
[----:B------:R-:W-:Y:S05]  /*5790*/  BSYNC B0 ;  /* 0x0000000000007941 */ /* 0x000fea0003800000 */
.L_x_1406:
        /* <DEDUP_REMOVED lines=14> */
.L_x_1409:
[----:B------:R-:W-:Y:S05]  /*5880*/  BSYNC B0 ;  /* 0x0000000000007941 */ /* 0x000fea0003800000 */
.L_x_1408:
        /* <DEDUP_REMOVED lines=12> */
.L_x_1411:
[----:B------:R-:W-:Y:S05]  /*5950*/  BSYNC B0 ;  /* 0x0000000000007941 */ /* 0x000fea0003800000 */
.L_x_1410:
        /* <DEDUP_REMOVED lines=108> */
.L_x_1413:
[----:B------:R-:W-:Y:S05]  /*6020*/  BSYNC B0 ;  /* 0x0000000000007941 */ /* 0x000fea0003800000 */
.L_x_1412:
        /* <DEDUP_REMOVED lines=12> */
.L_x_1415:
[----:B------:R-:W-:Y:S05]  /*60f0*/  BSYNC B0 ;  /* 0x0000000000007941 */ /* 0x000fea0003800000 */
.L_x_1414:
        /* <DEDUP_REMOVED lines=12> */
.L_x_1417:
[----:B------:R-:W-:Y:S05]  /*61c0*/  BSYNC B0 ;  /* 0x0000000000007941 */ /* 0x000fea0003800000 */
.L_x_1416:
        /* <DEDUP_REMOVED lines=11> */
.L_x_1419:
[----:B------:R-:W-:Y:S05]  /*6280*/  BSYNC B0 ;  /* 0x0000000000007941 */ /* 0x000fea0003800000 */
.L_x_1418:
        /* <DEDUP_REMOVED lines=13> */
        .weak           $__internal_19_$__cuda_sm20_div_s64
        .type           $__internal_19_$__cuda_sm20_div_s64,@function
        .size           $__internal_19_$__cuda_sm20_div_s64,(.L_x_3316 - $__internal_19_$__cuda_sm20_div_s64)
$__internal_19_$__cuda_sm20_div_s64:
        /* <DEDUP_REMOVED lines=82> */
[----:B------:R-:W-:Y:S06]  /*6880*/  RET.REL.NODEC R14 `(_ZN4vllm31rms_norm_per_block_quant_kernelIN3c108BFloat16ENS1_13Float8_e4m3fnELb1ELb0ELi128EEEvPT0_PfPKT_S9_PKffiiPS7_l) ;  /* 0xffffff940edc7950 */ /* 0x000fec0003c3ffff */
.L_x_1421:
        /* <DEDUP_REMOVED lines=15> */
.L_x_3316:


//--------------------- .text._ZN4vllm31rms_norm_per_block_quant_kernelIN3c108BFloat16EaLb1ELb1ELi128EEEvPT0_PfPKT_S8_PKffiiPS6_l --------------------------
	.section	.text._ZN4vllm31rms_norm_per_block_quant_kernelIN3c108BFloat16EaLb1ELb1ELi128EEEvPT0_PfPKT_S8_PKffiiPS6_l,"ax",@progbits
	.align	128
        .global         _ZN4vllm31rms_norm_per_block_quant_kernelIN3c108BFloat16EaLb1ELb1ELi128EEEvPT0_PfPKT_S8_PKffiiPS6_l
        .type           _ZN4vllm31rms_norm_per_block_quant_kernelIN3c108BFloat16EaLb1ELb1ELi128EEEvPT0_PfPKT_S8_PKffiiPS6_l,@function
        .size           _ZN4vllm31rms_norm_per_block_quant_kernelIN3c108BFloat16EaLb1ELb1ELi128EEEvPT0_PfPKT_S8_PKffiiPS6_l,(.L_x_3318 - _ZN4vllm31rms_norm_per_block_quant_kernelIN3c108BFloat16EaLb1ELb1ELi128EEEvPT0_PfPKT_S8_PKffiiPS6_l)
        .other          _ZN4vllm31rms_norm_per_block_quant_kernelIN3c108BFloat16EaLb1ELb1ELi128EEEvPT0_PfPKT_S8_PKffiiPS6_l,@"STO_CUDA_ENTRY STV_DEFAULT"
_ZN4vllm31rms_norm_per_block_quant_kernelIN3c108BFloat16EaLb1ELb1ELi128EEEvPT0_PfPKT_S8_PKffiiPS6_l:
.text._ZN4vllm31rms_norm_per_block_quant_kernelIN3c108BFloat16EaLb1ELb1ELi128EEEvPT0_PfPKT_S8_PKffiiPS6_l:
        /* <DEDUP_REMOVED lines=27> */
.L_x_1424:
        /* <DEDUP_REMOVED lines=116> */
.L_x_1423:
[----:B------:R-:W-:Y:S05]  /*08f0*/  BSYNC B0 ;  /* 0x0000000000007941 */ /* 0x000fea0003800000 */
.L_x_1422:
        /* <DEDUP_REMOVED lines=109> */
.L_x_1426:
        /* <DEDUP_REMOVED lines=23> */
.L_x_1429:
[----:B------:R-:W-:Y:S05]  /*1140*/  BSYNC B1 ;  /* 0x0000000000017941 */ /* 0x000fea0003800000 */
.L_x_1428:
        /* <DEDUP_REMOVED lines=45> */
.L_x_1427:
[----:B------:R-:W-:Y:S05]  /*1420*/  BSYNC B0 ;  /* 0x0000000000007941 */ /* 0x000fea0003800000 */
.L_x_1425:
        /* <DEDUP_REMOVED lines=11> */
.L_x_1431:
[----:B------:R-:W-:Y:S05]  /*14e0*/  BSYNC B0 ;  /* 0x0000000000007941 */ /* 0x000fea0003800000 */
.L_x_1430:
        /* <DEDUP_REMOVED lines=18> */
[----:B------:R-:W-:Y:S05]  /*1610*/  CALL.REL.NOINC `($__internal_20_$__cuda_sm20_div_s64) ;  /* 0x0000004000407944 */ /* 0x000fea0003c00000 */
[----:B------:R-:W-:Y:S01]  /*1620*/  MOV R4, R16 ;  /* 0x0000001000047202 */ /* 0x000fe20000000f00 */
[----:B------:R-:W-:Y:S01]  /*1630*/  IMAD.MOV.U32 R5, RZ, RZ, R17 ;  /* 0x000000ffff057224 */ /* 0x000fe200078e0011 */
[----:B------:R-:W-:Y:S06]  /*1640*/  BRA `(.L_x_1433) ;  /* 0x00000000004c7947 */ /* 0x000fec0003800000 */
.L_x_1432:
        /* <DEDUP_REMOVED lines=19> */
.L_x_1433:
        /* <DEDUP_REMOVED lines=9> */
[----:B------:R-:W-:Y:S05]  /*1810*/  CALL.REL.NOINC `($__internal_20_$__cuda_sm20_div_s64) ;  /* 0x0000003c00c07944 */ /* 0x000fea0003c00000 */
        /* <DEDUP_REMOVED lines=11> */
.L_x_1435:
        /* <DEDUP_REMOVED lines=23> */
.L_x_1436:
[----:B------:R-:W-:Y:S05]  /*1a40*/  BSYNC B0 ;  /* 0x0000000000007941 */ /* 0x000fea0003800000 */
.L_x_1434:
        /* <DEDUP_REMOVED lines=20> */
.L_x_1439:
        /* <DEDUP_REMOVED lines=258> */
.L_x_1438:
[----:B------:R-:W-:Y:S05]  /*2bb0*/  BSYNC B0 ;  /* 0x0000000000007941 */ /* 0x000fea0003800000 */
.L_x_1437:
        /* <DEDUP_REMOVED lines=16> */
[----:B0-----:R-:W-:Y:S05]  /*2cc0*/  CALL.REL.NOINC `($__internal_20_$__cuda_sm20_div_s64) ;  /* 0x0000002800947944 */ /* 0x001fea0003c00000 */
[----:B------:R-:W-:Y:S05]  /*2cd0*/  BRA `(.L_x_1441) ;  /* 0x00000000004c7947 */ /* 0x000fea0003800000 */
.L_x_1440:
        /* <DEDUP_REMOVED lines=19> */
.L_x_1441:
        /* <DEDUP_REMOVED lines=28> */
.L_x_1451:
        /* <DEDUP_REMOVED lines=82> */
.L_x_1449:
[----:B------:R-:W-:Y:S05]  /*34f0*/  BSYNC B3 ;  /* 0x0000000000037941 */ /* 0x000fea0003800000 */
.L_x_1448:
[----:B------:R-:W-:Y:S05]  /*3500*/  @!P0 BRA `(.L_x_1447) ;  /* 0x00000000005c8947 */ /* 0x000fea0003800000 */
[----:B--2---:R1:W2:Y:S01]  /*3510*/  LDS R37, [R18] ;  /* 0x0000000012257984 */ /* 0x0042a20000000800 */
[----:B------:R-:W-:-:S05]  /*3520*/  LEA R32, R34, UR10, 0x2 ;  /* 0x0000000a22207c11 */ /* 0x000fca000f8e10ff */
[----:B------:R-:W-:-:S07]  /*3530*/  VIADD R32, R32, 0x180 ;  /* 0x0000018020207836 */ /* 0x000fce0000000000 */
.L_x_1450:
        /* <DEDUP_REMOVED lines=20> */
.L_x_1447:
[----:B------:R-:W-:Y:S05]  /*3680*/  BSYNC B2 ;  /* 0x0000000000027941 */ /* 0x000fea0003800000 */
.L_x_1446:
        /* <DEDUP_REMOVED lines=53> */
.L_x_1445:
[----:B------:R-:W-:Y:S05]  /*39e0*/  BSYNC B1 ;  /* 0x0000000000017941 */ /* 0x000fea0003800000 */
.L_x_1444:
[----:B------:R-:W-:Y:S02]  /*39f0*/  IADD3 R26, R26, 0x1, RZ ;  /* 0x000000011a1a7810 */ /* 0x000fe40007ffe0ff */
[----:B------:R-:W-:Y:S02]  /*3a00*/  IADD3 R33, P1, R33, 0x1, RZ ;  /* 0x0000000121217810 */ /* 0x000fe40007f3e0ff */
[----:B------:R-:W-:-:S03]  /*3a10*/  ISETP.GT.U32.AND P0, PT, R16, R26, PT ;  /* 0x0000001a1000720c */ /* 0x000fc60003f04070 */
[----:B------:R-:W-:Y:S01]  /*3a20*/  IMAD.X R28, RZ, RZ, R28, P1 ;  /* 0x000000ffff1c7224 */ /* 0x000fe200008e061c */
[----:B------:R-:W-:-:S13]  /*3a30*/  ISETP.GT.AND.EX P0, PT, R17, RZ, PT, P0 ;  /* 0x000000ff1100720c */ /* 0x000fda0003f04300 */
[----:B------:R-:W-:Y:S05]  /*3a40*/  @P0 BRA `(.L_x_1451) ;  /* 0xfffffff400600947 */ /* 0x000fea000383ffff */
.L_x_1443:
[----:B------:R-:W-:Y:S05]  /*3a50*/  BSYNC B0 ;  /* 0x0000000000007941 */ /* 0x000fea0003800000 */
.L_x_1442:
        /* <DEDUP_REMOVED lines=38> */
[----:B-1----:R-:W-:Y:S05]  /*3cc0*/  CALL.REL.NOINC `($__internal_21_$__cuda_sm20_rem_s64) ;  /* 0x0000001c00e07944 */ /* 0x002fea0003c00000 */
[----:B------:R-:W-:Y:S05]  /*3cd0*/  BRA `(.L_x_1455) ;  /* 0x00000000004c7947 */ /* 0x000fea0003800000 */
.L_x_1454:
        /* <DEDUP_REMOVED lines=19> */
.L_x_1455:
        /* <DEDUP_REMOVED lines=13> */
.L_x_1453:
[----:B------:R-:W-:Y:S05]  /*3ee0*/  BSYNC B0 ;  /* 0x0000000000007941 */ /* 0x000fea0003800000 */
.L_x_1452:
        /* <DEDUP_REMOVED lines=20> */
.L_x_1459:
        /* <DEDUP_REMOVED lines=36> */
[----:B------:R-:W-:Y:S05]  /*4270*/  CALL.REL.NOINC `($__internal_21_$__cuda_sm20_rem_s64) ;  /* 0x0000001800747944 */ /* 0x000fea0003c00000 */
[----:B------:R-:W-:Y:S01]  /*4280*/  MOV R6, R4 ;  /* 0x0000000400067202 */ /* 0x000fe20000000f00 */
[----:B------:R-:W-:Y:S01]  /*4290*/  IMAD.MOV.U32 R7, RZ, RZ, R5 ;  /* 0x000000ffff077224 */ /* 0x000fe200078e0005 */
[----:B------:R-:W-:Y:S06]  /*42a0*/  BRA `(.L_x_1458) ;  /* 0x00000000004c7947 */ /* 0x000fec0003800000 */
.L_x_1457:
        /* <DEDUP_REMOVED lines=19> */
.L_x_1458:
        /* <DEDUP_REMOVED lines=307> */
.L_x_1456:
[----:B------:R-:W-:Y:S05]  /*5710*/  EXIT ;  /* 0x000000000000794d */ /* 0x000fea0003800000 */
        .weak           $__internal_20_$__cuda_sm20_div_s64
        .type           $__internal_20_$__cuda_sm20_div_s64,@function
        .size           $__internal_20_$__cuda_sm20_div_s64,($__internal_21_$__cuda_sm20_rem_s64 - $__internal_20_$__cuda_sm20_div_s64)
$__internal_20_$__cuda_sm20_div_s64:
        /* <DEDUP_REMOVED lines=82> */
[----:B------:R-:W-:Y:S06]  /*5c40*/  RET.REL.NODEC R14 `(_ZN4vllm31rms_norm_per_block_quant_kernelIN3c108BFloat16EaLb1ELb1ELi128EEEvPT0_PfPKT_S8_PKffiiPS6_l) ;  /* 0xffffffa00eec7950 */ /* 0x000fec0003c3ffff */
        .weak           $__internal_21_$__cuda_sm20_rem_s64
        .type           $__internal_21_$__cuda_sm20_rem_s64,@function
        .size           $__internal_21_$__cuda_sm20_rem_s64,(.L_x_3318 - $__internal_21_$__cuda_sm20_rem_s64)
$__internal_21_$__cuda_sm20_rem_s64:
        /* <DEDUP_REMOVED lines=76> */
[----:B------:R-:W-:Y:S06]  /*6110*/  RET.REL.NODEC R20 `(_ZN4vllm31rms_norm_per_block_quant_kernelIN3c108BFloat16EaLb1ELb1ELi128EEEvPT0_PfPKT_S8_PKffiiPS6_l) ;  /* 0xffffff9c14b87950 */ /* 0x000fec0003c3ffff */
.L_x_1460:
        /* <DEDUP_REMOVED lines=14> */
.L_x_3318:


//--------------------- .text._ZN4vllm31rms_norm_per_block_quant_kernelIN3c108BFloat16ENS1_13Float8_e4m3fnELb1ELb1ELi128EEEvPT0_PfPKT_S9_PKffiiPS7_l --------------------------
	.section	.text._ZN4vllm31rms_norm_per_block_quant_kernelIN3c108BFloat16ENS1_13Float8_e4m3fnELb1ELb1ELi128EEEvPT0_PfPKT_S9_PKffiiPS7_l,"ax",@progbits
	.align	128
        .global         _ZN4vllm31rms_norm_per_block_quant_kernelIN3c108BFloat16ENS1_13Float8_e4m3fnELb1ELb1ELi128EEEvPT0_PfPKT_S9_PKffiiPS7_l
        .type           _ZN4vllm31rms_norm_per_block_quant_kernelIN3c108BFloat16ENS1_13Float8_e4m3fnELb1ELb1ELi128EEEvPT0_PfPKT_S9_PKffiiPS7_l,@function
        .size           _ZN4vllm31rms_norm_per_block_quant_kernelIN3c108BFloat16ENS1_13Float8_e4m3fnELb1ELb1ELi128EEEvPT0_PfPKT_S9_PKffiiPS7_l,(.L_x_3320 - _ZN4vllm31rms_norm_per_block_quant_kernelIN3c108BFloat16ENS1_13Float8_e4m3fnELb1ELb1ELi128EEEvPT0_PfPKT_S9_PKffiiPS7_l)
        .other          _ZN4vllm31rms_norm_per_block_quant_kernelIN3c108BFloat16ENS1_13Float8_e4m3fnELb1ELb1ELi128EEEvPT0_PfPKT_S9_PKffiiPS7_l,@"STO_CUDA_ENTRY STV_DEFAULT"
_ZN4vllm31rms_norm_per_block_quant_kernelIN3c108BFloat16ENS1_13Float8_e4m3fnELb1ELb1ELi128EEEvPT0_PfPKT_S9_PKffiiPS7_l:
.text._ZN4vllm31rms_norm_per_block_quant_kernelIN3c108BFloat16ENS1_13Float8_e4m3fnELb1ELb1ELi128EEEvPT0_PfPKT_S9_PKffiiPS7_l:
        /* <DEDUP_REMOVED lines=27> */
.L_x_1463:
        /* <DEDUP_REMOVED lines=116> */
.L_x_1462:
[----:B------:R-:W-:Y:S05]  /*08f0*/  BSYNC B0 ;  /* 0x0000000000007941 */ /* 0x000fea0003800000 */
.L_x_1461:
        /* <DEDUP_REMOVED lines=109> */
.L_x_1465:
        /* <DEDUP_REMOVED lines=23> */
.L_x_1468:
[----:B------:R-:W-:Y:S05]  /*1140*/  BSYNC B1 ;  /* 0x0000000000017941 */ /* 0x000fea0003800000 */
.L_x_1467:
        /* <DEDUP_REMOVED lines=45> */
.L_x_1466:
[----:B------:R-:W-:Y:S05]  /*1420*/  BSYNC B0 ;  /* 0x0000000000007941 */ /* 0x000fea0003800000 */
.L_x_1464:
        /* <DEDUP_REMOVED lines=11> */
.L_x_1470:
[----:B------:R-:W-:Y:S05]  /*14e0*/  BSYNC B0 ;  /* 0x0000000000007941 */ /* 0x000fea0003800000 */
.L_x_1469:
        /* <DEDUP_REMOVED lines=18> */
[----:B------:R-:W-:Y:S05]  /*1610*/  CALL.REL.NOINC `($__internal_22_$__cuda_sm20_div_s64) ;  /* 0x0000005000787944 */ /* 0x000fea0003c00000 */
[----:B------:R-:W-:Y:S02]  /*1620*/  IMAD.MOV.U32 R4, RZ, RZ, R16 ;  /* 0x000000ffff047224 */ /* 0x000fe400078e0010 */
[----:B------:R-:W-:Y:S01]  /*1630*/  IMAD.MOV.U32 R5, RZ, RZ, R17 ;  /* 0x000000ffff057224 */ /* 0x000fe200078e0011 */
[----:B------:R-:W-:Y:S06]  /*1640*/  BRA `(.L_x_1472) ;  /* 0x00000000004c7947 */ /* 0x000fec0003800000 */
.L_x_1471:
        /* <DEDUP_REMOVED lines=19> */
.L_x_1472:
        /* <DEDUP_REMOVED lines=9> */
[----:B------:R-:W-:Y:S05]  /*1810*/  CALL.REL.NOINC `($__internal_22_$__cuda_sm20_div_s64) ;  /* 0x0000004c00f87944 */ /* 0x000fea0003c00000 */
        /* <DEDUP_REMOVED lines=11> */
.L_x_1474:
        /* <DEDUP_REMOVED lines=23> */
.L_x_1475:
[----:B------:R-:W-:Y:S05]  /*1a40*/  BSYNC B0 ;  /* 0x0000000000007941 */ /* 0x000fea0003800000 */
.L_x_1473:
        /* <DEDUP_REMOVED lines=20> */
.L_x_1478:
        /* <DEDUP_REMOVED lines=258> */
.L_x_1477:
[----:B------:R-:W-:Y:S05]  /*2bb0*/  BSYNC B0 ;  /* 0x0000000000007941 */ /* 0x000fea0003800000 */
.L_x_1476:
        /* <DEDUP_REMOVED lines=16> */
[----:B0-----:R-:W-:Y:S05]  /*2cc0*/  CALL.REL.NOINC `($__internal_22_$__cuda_sm20_div_s64) ;  /* 0x0000003800cc7944 */ /* 0x001fea0003c00000 */
[----:B------:R-:W-:Y:S05]  /*2cd0*/  BRA `(.L_x_1480) ;  /* 0x00000000004c7947 */ /* 0x000fea0003800000 */
.L_x_1479:
        /* <DEDUP_REMOVED lines=19> */
.L_x_1480:
        /* <DEDUP_REMOVED lines=28> */
.L_x_1490:
        /* <DEDUP_REMOVED lines=82> */
.L_x_1488:
[----:B------:R-:W-:Y:S05]  /*34f0*/  BSYNC B3 ;  /* 0x0000000000037941 */ /* 0x000fea0003800000 */
.L_x_1487:
[----:B------:R-:W-:Y:S05]  /*3500*/  @!P0 BRA `(.L_x_1486) ;  /* 0x00000000005c8947 */ /* 0x000fea0003800000 */
[----:B--2---:R1:W2:Y:S01]  /*3510*/  LDS R37, [R18] ;  /* 0x0000000012257984 */ /* 0x0042a20000000800 */
[----:B------:R-:W-:-:S05]  /*3520*/  LEA R32, R34, UR11, 0x2 ;  /* 0x0000000b22207c11 */ /* 0x000fca000f8e10ff */
[----:B------:R-:W-:-:S07]  /*3530*/  VIADD R32, R32, 0x180 ;  /* 0x0000018020207836 */ /* 0x000fce0000000000 */
.L_x_1489:
        /* <DEDUP_REMOVED lines=20> */
.L_x_1486:
[----:B------:R-:W-:Y:S05]  /*3680*/  BSYNC B2 ;  /* 0x0000000000027941 */ /* 0x000fea0003800000 */
.L_x_1485:
        /* <DEDUP_REMOVED lines=53> */
.L_x_1484:
[----:B------:R-:W-:Y:S05]  /*39e0*/  BSYNC B1 ;  /* 0x0000000000017941 */ /* 0x000fea0003800000 */
.L_x_1483:
[----:B------:R-:W-:Y:S01]  /*39f0*/  VIADD R26, R26, 0x1 ;  /* 0x000000011a1a7836 */ /* 0x000fe20000000000 */
[----:B------:R-:W-:-:S04]  /*3a00*/  IADD3 R33, P1, R33, 0x1, RZ ;  /* 0x0000000121217810 */ /* 0x000fc80007f3e0ff */
[----:B------:R-:W-:Y:S01]  /*3a10*/  ISETP.GT.U32.AND P0, PT, R16, R26, PT ;  /* 0x0000001a1000720c */ /* 0x000fe20003f04070 */
[----:B------:R-:W-:-:S03]  /*3a20*/  IMAD.X R28, RZ, RZ, R28, P1 ;  /* 0x000000ffff1c7224 */ /* 0x000fc600008e061c */
[----:B------:R-:W-:-:S13]  /*3a30*/  ISETP.GT.AND.EX P0, PT, R17, RZ, PT, P0 ;  /* 0x000000ff1100720c */ /* 0x000fda0003f04300 */
[----:B------:R-:W-:Y:S05]  /*3a40*/  @P0 BRA `(.L_x_1490) ;  /* 0xfffffff400600947 */ /* 0x000fea000383ffff */
.L_x_1482:
[----:B------:R-:W-:Y:S05]  /*3a50*/  BSYNC B0 ;  /* 0x0000000000007941 */ /* 0x000fea0003800000 */
.L_x_1481:
        /* <DEDUP_REMOVED lines=40> */
[----:B-1-3--:R-:W-:Y:S05]  /*3ce0*/  CALL.REL.NOINC `($__internal_23_$__cuda_sm20_rem_s64) ;  /* 0x0000003000107944 */ /* 0x00afea0003c00000 */
[----:B------:R-:W-:Y:S05]  /*3cf0*/  BRA `(.L_x_1494) ;  /* 0x00000000004c7947 */ /* 0x000fea0003800000 */
.L_x_1493:
        /* <DEDUP_REMOVED lines=19> */
.L_x_1494:
        /* <DEDUP_REMOVED lines=13> */
.L_x_1492:
[----:B------:R-:W-:Y:S05]  /*3f00*/  BSYNC B0 ;  /* 0x0000000000007941 */ /* 0x000fea0003800000 */
.L_x_1491:
        /* <DEDUP_REMOVED lines=19> */
.L_x_1530:
        /* <DEDUP_REMOVED lines=35> */
[----:B0-----:R-:W-:Y:S05]  /*4270*/  CALL.REL.NOINC `($__internal_23_$__cuda_sm20_rem_s64) ;  /* 0x0000002800ac7944 */ /* 0x001fea0003c00000 */
[----:B------:R-:W-:Y:S05]  /*4280*/  BRA `(.L_x_1497) ;  /* 0x0000000000487947 */ /* 0x000fea0003800000 */
.L_x_1496:
        /* <DEDUP_REMOVED lines=18> */
.L_x_1497:
        /* <DEDUP_REMOVED lines=75> */
.L_x_1499:
[----:B------:R-:W-:Y:S05]  /*4860*/  BSYNC B1 ;  /* 0x0000000000017941 */ /* 0x000fea0003800000 */
.L_x_1498:
        /* <DEDUP_REMOVED lines=11> */
.L_x_1501:
[----:B------:R-:W-:Y:S05]  /*4920*/  BSYNC B1 ;  /* 0x0000000000017941 */ /* 0x000fea0003800000 */
.L_x_1500:
        /* <DEDUP_REMOVED lines=15> */
.L_x_1503:
[----:B------:R-:W-:Y:S05]  /*4a20*/  BSYNC B1 ;  /* 0x0000000000017941 */ /* 0x000fea0003800000 */
.L_x_1502:
        /* <DEDUP_REMOVED lines=12> */
.L_x_1505:
[----:B------:R-:W-:Y:S05]  /*4af0*/  BSYNC B1 ;  /* 0x0000000000017941 */ /* 0x000fea0003800000 */
.L_x_1504:
        /* <DEDUP_REMOVED lines=109> */
.L_x_1507:
[----:B------:R-:W-:Y:S05]  /*51d0*/  BSYNC B1 ;  /* 0x0000000000017941 */ /* 0x000fea0003800000 */
.L_x_1506:
        /* <DEDUP_REMOVED lines=12> */
.L_x_1509:
[----:B------:R-:W-:Y:S05]  /*52a0*/  BSYNC B1 ;  /* 0x0000000000017941 */ /* 0x000fea0003800000 */
.L_x_1508:
        /* <DEDUP_REMOVED lines=14> */
.L_x_1511:
[----:B------:R-:W-:Y:S05]  /*5390*/  BSYNC B1 ;  /* 0x0000000000017941 */ /* 0x000fea0003800000 */
.L_x_1510:
        /* <DEDUP_REMOVED lines=12> */
.L_x_1513:
[----:B------:R-:W-:Y:S05]  /*5460*/  BSYNC B1 ;  /* 0x0000000000017941 */ /* 0x000fea0003800000 */
.L_x_1512:
        /* <DEDUP_REMOVED lines=109> */
.L_x_1515:
[----:B------:R-:W-:Y:S05]  /*5b40*/  BSYNC B1 ;  /* 0x0000000000017941 */ /* 0x000fea0003800000 */
.L_x_1514:
        /* <DEDUP_REMOVED lines=12> */
.L_x_1517:
[----:B------:R-:W-:Y:S05]  /*5c10*/  BSYNC B1 ;  /* 0x0000000000017941 */ /* 0x000fea0003800000 */
.L_x_1516:
        /* <DEDUP_REMOVED lines=14> */
.L_x_1519:
[----:B------:R-:W-:Y:S05]  /*5d00*/  BSYNC B1 ;  /* 0x0000000000017941 */ /* 0x000fea0003800000 */
.L_x_1518:
        /* <DEDUP_REMOVED lines=12> */
.L_x_1521:
[----:B------:R-:W-:Y:S05]  /*5dd0*/  BSYNC B1 ;  /* 0x0000000000017941 */ /* 0x000fea0003800000 */
.L_x_1520:
        /* <DEDUP_REMOVED lines=109> */
.L_x_1523:
[----:B------:R-:W-:Y:S05]  /*64b0*/  BSYNC B1 ;  /* 0x0000000000017941 */ /* 0x000fea0003800000 */
.L_x_1522:
        /* <DEDUP_REMOVED lines=12> */
.L_x_1525:
[----:B------:R-:W-:Y:S05]  /*6580*/  BSYNC B1 ;  /* 0x0000000000017941 */ /* 0x000fea0003800000 */
.L_x_1524:
        /* <DEDUP_REMOVED lines=12> */
.L_x_1527:
[----:B------:R-:W-:Y:S05]  /*6650*/  BSYNC B1 ;  /* 0x0000000000017941 */ /* 0x000fea0003800000 */
.L_x_1526:
        /* <DEDUP_REMOVED lines=11> */
.L_x_1529:
[----:B------:R-:W-:Y:S05]  /*6710*/  BSYNC B1 ;  /* 0x0000000000017941 */ /* 0x000fea0003800000 */
.L_x_1528:
        /* <DEDUP_REMOVED lines=13> */
.L_x_1495:
[----:B------:R-:W-:Y:S05]  /*67f0*/  EXIT ;  /* 0x000000000000794d */ /* 0x000fea0003800000 */
        .weak           $__internal_22_$__cuda_sm20_div_s64
        .type           $__internal_22_$__cuda_sm20_div_s64,@function
        .size           $__internal_22_$__cuda_sm20_div_s64,($__internal_23_$__cuda_sm20_rem_s64 - $__internal_22_$__cuda_sm20_div_s64)
$__internal_22_$__cuda_sm20_div_s64:
        /* <DEDUP_REMOVED lines=82> */
[----:B------:R-:W-:Y:S06]  /*6d20*/  RET.REL.NODEC R14 `(_ZN4vllm31rms_norm_per_block_quant_kernelIN3c108BFloat16ENS1_13Float8_e4m3fnELb1ELb1ELi128EEEvPT0_PfPKT_S9_PKffiiPS7_l) ;  /* 0xffffff900eb47950 */ /* 0x000fec0003c3ffff */
        .weak           $__internal_23_$__cuda_sm20_rem_s64
        .type           $__internal_23_$__cuda_sm20_rem_s64,@function
        .size           $__internal_23_$__cuda_sm20_rem_s64,(.L_x_3320 - $__internal_23_$__cuda_sm20_rem_s64)
$__internal_23_$__cuda_sm20_rem_s64:
        /* <DEDUP_REMOVED lines=76> */
[----:B------:R-:W-:Y:S06]  /*71f0*/  RET.REL.NODEC R22 `(_ZN4vllm31rms_norm_per_block_quant_kernelIN3c108BFloat16ENS1_13Float8_e4m3fnELb1ELb1ELi128EEEvPT0_PfPKT_S9_PKffiiPS7_l) ;  /* 0xffffff8c16807950 */ /* 0x000fec0003c3ffff */
.L_x_1531:
        /* <DEDUP_REMOVED lines=16> */
.L_x_3320:


//--------------------- .text._ZN4vllm31rms_norm_per_block_quant_kernelIN3c104HalfEaLb0ELb0ELi64EEEvPT0_PfPKT_S8_PKffiiPS6_l --------------------------
	.section	.text._ZN4vllm31rms_norm_per_block_quant_kernelIN3c104HalfEaLb0ELb0ELi64EEEvPT0_PfPKT_S8_PKffiiPS6_l,"ax",@progbits
	.align	128
        .global         _ZN4vllm31rms_norm_per_block_quant_kernelIN3c104HalfEaLb0ELb0ELi64EEEvPT0_PfPKT_S8_PKffiiPS6_l
        .type           _ZN4vllm31rms_norm_per_block_quant_kernelIN3c104HalfEaLb0ELb0ELi64EEEvPT0_PfPKT_S8_PKffiiPS6_l,@function
        .size           _ZN4vllm31rms_norm_per_block_quant_kernelIN3c104HalfEaLb0ELb0ELi64EEEvPT0_PfPKT_S8_PKffiiPS6_l,(.L_x_3321 - _ZN4vllm31rms_norm_per_block_quant_kernelIN3c104HalfEaLb0ELb0ELi64EEEvPT0_PfPKT_S8_PKffiiPS6_l)
        .other          _ZN4vllm31rms_norm_per_block_quant_kernelIN3c104HalfEaLb0ELb0ELi64EEEvPT0_PfPKT_S8_PKffiiPS6_l,@"STO_CUDA_ENTRY STV_DEFAULT"
_ZN4vllm31rms_norm_per_block_quant_kernelIN3c104HalfEaLb0ELb0ELi64EEEvPT0_PfPKT_S8_PKffiiPS6_l:
.text._ZN4vllm31rms_norm_per_block_quant_kernelIN3c104HalfEaLb0ELb0ELi64EEEvPT0_PfPKT_S8_PKffiiPS6_l:
        /* <DEDUP_REMOVED lines=8> */
[----:B------:R-:W-:Y:S01]  /*0080*/  HFMA2.MMA R3, -RZ, RZ, 0, 0 ;  /* 0x00000000ff037435 */ /* 0x000fe200000001ff */
[----:B0-----:R-:W-:-:S02]  /*0090*/  UIMAD.WIDE.U32 UR4, UR6, UR4, URZ ;  /* 0x00000004060472a5 */ /* 0x001fc4000f8e003f */
[----:B------:R-:W-:Y:S02]  /*00a0*/  UIMAD UR6, UR7, UR6, URZ ;  /* 0x00000006070672a4 */ /* 0x000fe4000f8e023f */
[----:B------:R-:W-:Y:S02]  /*00b0*/  ULEA UR7, UP0, UR4, UR8, 0x1 ;  /* 0x0000000804077291 */ /* 0x000fe4000f80083f */
[----:B------:R-:W-:Y:S02]  /*00c0*/  UIADD3 UR6, UR5, UR6, URZ ;  /* 0x0000000605067290 */ /* 0x000fe4000fffe03f */
[----:B------:R-:W-:Y:S02]  /*00d0*/  USHF.R.S32.HI UR5, URZ, 0x2, UR10 ;  /* 0x000000023f057899 */ /* 0x000fe4000801140a */
[----:B------:R-:W-:Y:S01]  /*00e0*/  ULEA.HI.X UR6, UR4, UR9, UR6, 0x1, UP0 ;  /* 0x0000000904067291 */ /* 0x000fe200080f0c06 */
[----:B------:R-:W-:Y:S01]  /*00f0*/  MOV R6, UR7 ;  /* 0x0000000700067c02 */ /* 0x000fe20008000f00 */
[----:B------:R-:W-:-:S02]  /*0100*/  ULDC.64 UR10, c[0x0][0x208] ;  /* 0x00008200000a7ab9 */ /* 0x000fc40000000a00 */
[----:B-1----:R-:W-:Y:S02]  /*0110*/  ISETP.GE.U32.AND P0, PT, R2, UR5, PT ;  /* 0x0000000502007c0c */ /* 0x002fe4000bf06070 */
[----:B------:R-:W-:-:S11]  /*0120*/  IMAD.U32 R7, RZ, RZ, UR6 ;  /* 0x00000006ff077e24 */ /* 0x000fd6000f8e00ff */
[----:B------:R-:W-:Y:S05]  /*0130*/  @P0 BRA `(.L_x_1533) ;  /* 0x0000000000d80947 */ /* 0x000fea0003800000 */
[----:B------:R-:W0:Y:S01]  /*0140*/  LDC R10, c[0x0][RZ] ;  /* 0x00000000ff0a7b82 */ /* 0x000e220000000800 */
[----:B------:R-:W-:-:S07]  /*0150*/  IMAD.MOV.U32 R9, RZ, RZ, R2 ;  /* 0x000000ffff097224 */ /* 0x000fce00078e0002 */
.L_x_1534:
[----:B------:R-:W-:-:S06]  /*0160*/  IMAD.WIDE.U32 R4, R9, 0x8, R6 ;  /* 0x0000000809047825 */ /* 0x000fcc00078e0006 */
[----:B------:R-:W2:Y:S01]  /*0170*/  LDG.E.64.CONSTANT R4, desc[UR10][R4.64] ;  /* 0x0000000a04047981 */ /* 0x000ea2000c1e9b00 */
[----:B0-----:R-:W-:-:S04]  /*0180*/  IADD3 R11, R10, R9, RZ ;  /* 0x000000090a0b7210 */ /* 0x001fc80007ffe0ff */
[----:B------:R-:W-:Y:S01]  /*0190*/  ISETP.GE.U32.AND P0, PT, R11, UR5, PT ;  /* 0x000000050b007c0c */ /* 0x000fe2000bf06070 */
        /* <DEDUP_REMOVED lines=24> */
[----:B------:R-:W-:-:S04]  /*0320*/  IADD3 R11, R11, R10, RZ ;  /* 0x0000000a0b0b7210 */ /* 0x000fc80007ffe0ff */
        /* <DEDUP_REMOVED lines=22> */
[----:B------:R-:W-:Y:S06]  /*0490*/  @!P0 BRA `(.L_x_1534) ;  /* 0xfffffffc00308947 */ /* 0x000fec000383ffff */
.L_x_1533:
[----:B------:R-:W-:Y:S05]  /*04a0*/  BSYNC B0 ;  /* 0x0000000000007941 */ /* 0x000fea0003800000 */
.L_x_1532:
        /* <DEDUP_REMOVED lines=8> */
[----:B------:R-:W-:Y:S02]  /*0530*/  IADD3 R9, R4, 0x20, RZ ;  /* 0x0000002004097810 */ /* 0x000fe40007ffe0ff */
[----:B------:R-:W-:Y:S02]  /*0540*/  LOP3.LUT R11, RZ, R4, RZ, 0x33, !PT ;  /* 0x00000004ff0b7212 */ /* 0x000fe400078e33ff */
[----:B------:R-:W-:Y:S01]  /*0550*/  ISETP.GT.AND P0, PT, R9, R0, PT ;  /* 0x000000000900720c */ /* 0x000fe20003f04270 */
[----:B------:R-:W0:Y:S02]  /*0560*/  S2R R4, SR_LANEID ;  /* 0x0000000000047919 */ /* 0x000e240000000000 */
[----:B------:R-:W-:-:S05]  /*0570*/  IMAD.IADD R11, R11, 0x1, R0 ;  /* 0x000000010b0b7824 */ /* 0x000fca00078e0200 */
[----:B------:R-:W-:-:S05]  /*0580*/  SEL R8, R11, 0x1f, P0 ;  /* 0x0000001f0b087807 */ /* 0x000fca0000000000 */
[----:B------:R-:W1:Y:S01]  /*0590*/  SHFL.DOWN P0, R9, R3, 0x1, R8 ;  /* 0x0820000003097989 */ /* 0x000e620000000008 */
[----:B0-----:R-:W-:Y:S01]  /*05a0*/  ISETP.NE.AND P1, PT, R4, RZ, PT ;  /* 0x000000ff0400720c */ /* 0x001fe20003f25270 */
[----:B-1----:R-:W-:-:S05]  /*05b0*/  @P0 FADD R9, R9, R3 ;  /* 0x0000000309090221 */ /* 0x002fca0000000000 */
[----:B------:R-:W0:Y:S07]  /*05c0*/  SHFL.DOWN P0, R10, R9, 0x2, R8 ;  /* 0x08400000090a7989 */ /* 0x000e2e0000000008 */
        /* <DEDUP_REMOVED lines=91> */
.L_x_1536:
        /* <DEDUP_REMOVED lines=23> */
.L_x_1539:
[----:B------:R-:W-:Y:S05]  /*0cf0*/  BSYNC B1 ;  /* 0x0000000000017941 */ /* 0x000fea0003800000 */
.L_x_1538:
        /* <DEDUP_REMOVED lines=45> */
.L_x_1537:
[----:B------:R-:W-:Y:S05]  /*0fd0*/  BSYNC B0 ;  /* 0x0000000000007941 */ /* 0x000fea0003800000 */
.L_x_1535:
        /* <DEDUP_REMOVED lines=11> */
.L_x_1541:
[----:B------:R-:W-:Y:S05]  /*1090*/  BSYNC B0 ;  /* 0x0000000000007941 */ /* 0x000fea0003800000 */
.L_x_1540:
        /* <DEDUP_REMOVED lines=12> */
[----:B------:R-:W-:Y:S01]  /*1160*/  MOV R16, R0 ;  /* 0x0000000000107202 */ /* 0x000fe20000000f00 */
[----:B------:R-:W-:Y:S01]  /*1170*/  IMAD.MOV.U32 R12, RZ, RZ, RZ ;  /* 0x000000ffff0c7224 */ /* 0x000fe200078e00ff */
[----:B------:R-:W-:Y:S01]  /*1180*/  MOV R13, R25 ;  /* 0x00000019000d7202 */ /* 0x000fe20000000f00 */
[----:B------:R-:W-:Y:S01]  /*1190*/  IMAD.MOV.U32 R11, RZ, RZ, R23 ;  /* 0x000000ffff0b7224 */ /* 0x000fe200078e0017 */
[----:B------:R-:W-:-:S07]  /*11a0*/  MOV R10, 0x11c0 ;  /* 0x000011c0000a7802 */ /* 0x000fce0000000f00 */
[----:B012---:R-:W-:Y:S05]  /*11b0*/  CALL.REL.NOINC `($__internal_24_$__cuda_sm20_div_s64) ;  /* 0x0000003000bc7944 */ /* 0x007fea0003c00000 */
[----:B------:R-:W-:Y:S01]  /*11c0*/  MOV R4, R14 ;  /* 0x0000000e00047202 */ /* 0x000fe20000000f00 */
[----:B------:R-:W-:Y:S01]  /*11d0*/  IMAD.MOV.U32 R5, RZ, RZ, R15 ;  /* 0x000000ffff057224 */ /* 0x000fe200078e000f */
[----:B------:R-:W-:Y:S06]  /*11e0*/  BRA `(.L_x_1543) ;  /* 0x0000000000507947 */ /* 0x000fec0003800000 */
.L_x_1542:
[----:B-12---:R-:W1:Y:S01]  /*11f0*/  I2F.U32.RP R4, R25 ;  /* 0x0000001900047306 */ /* 0x006e620000209000 */
[----:B------:R-:W-:Y:S01]  /*1200*/  IMAD.MOV R5, RZ, RZ, -R25 ;  /* 0x000000ffff057224 */ /* 0x000fe200078e0a19 */
[----:B------:R-:W-:-:S06]  /*1210*/  ISETP.NE.U32.AND P2, PT, R25, RZ, PT ;  /* 0x000000ff1900720c */ /* 0x000fcc0003f45070 */
[----:B-1----:R-:W1:Y:S02]  /*1220*/  MUFU.RCP R4, R4 ;  /* 0x0000000400047308 */ /* 0x002e640000001000 */
[----:B-1----:R-:W-:-:S06]  /*1230*/  IADD3 R2, R4, 0xffffffe, RZ ;  /* 0x0ffffffe04027810 */ /* 0x002fcc0007ffe0ff */
[----:B------:R1:W2:Y:S02]  /*1240*/  F2I.FTZ.U32.TRUNC.NTZ R3, R2 ;  /* 0x0000000200037305 */ /* 0x0002a4000021f000 */
[----:B-1----:R-:W-:Y:S01]  /*1250*/  HFMA2.MMA R2, -RZ, RZ, 0, 0 ;  /* 0x00000000ff027435 */ /* 0x002fe200000001ff */
[----:B--2---:R-:W-:-:S09]  /*1260*/  IMAD R5, R5, R3, RZ ;  /* 0x0000000305057224 */ /* 0x004fd200078e02ff */
[----:B------:R-:W-:Y:S01]  /*1270*/  IMAD.HI.U32 R3, R3, R5, R2 ;  /* 0x0000000503037227 */ /* 0x000fe200078e0002 */
[----:B------:R-:W-:-:S05]  /*1280*/  MOV R5, RZ ;  /* 0x000000ff00057202 */ /* 0x000fca0000000f00 */
[----:B------:R-:W-:-:S04]  /*1290*/  IMAD.HI.U32 R3, R3, R0, RZ ;  /* 0x0000000003037227 */ /* 0x000fc800078e00ff */
[----:B------:R-:W-:-:S04]  /*12a0*/  IMAD.MOV R8, RZ, RZ, -R3 ;  /* 0x000000ffff087224 */ /* 0x000fc800078e0a03 */
[----:B------:R-:W-:-:S05]  /*12b0*/  IMAD R8, R25, R8, R0 ;  /* 0x0000000819087224 */ /* 0x000fca00078e0200 */
[----:B------:R-:W-:-:S13]  /*12c0*/  ISETP.GE.U32.AND P0, PT, R8, R25, PT ;  /* 0x000000190800720c */ /* 0x000fda0003f06070 */
[----:B------:R-:W-:Y:S01]  /*12d0*/  @P0 IADD3 R8, -R25, R8, RZ ;  /* 0x0000000819080210 */ /* 0x000fe20007ffe1ff */
[----:B------:R-:W-:-:S03]  /*12e0*/  @P0 VIADD R3, R3, 0x1 ;  /* 0x0000000103030836 */ /* 0x000fc60000000000 */
[----:B------:R-:W-:-:S13]  /*12f0*/  ISETP.GE.U32.AND P1, PT, R8, R25, PT ;  /* 0x000000190800720c */ /* 0x000fda0003f26070 */
[----:B------:R-:W-:Y:S02]  /*1300*/  @P1 IADD3 R3, R3, 0x1, RZ ;  /* 0x0000000103031810 */ /* 0x000fe40007ffe0ff */
[----:B------:R-:W-:-:S05]  /*1310*/  @!P2 LOP3.LUT R3, RZ, R25, RZ, 0x33, !PT ;  /* 0x00000019ff03a212 */ /* 0x000fca00078e33ff */
[----:B------:R-:W-:-:S07]  /*1320*/  IMAD.MOV.U32 R4, RZ, RZ, R3 ;  /* 0x000000ffff047224 */ /* 0x000fce00078e0003 */
.L_x_1543:
[----:B------:R-:W1:Y:S01]  /*1330*/  S2R R26, SR_TID.X ;  /* 0x00000000001a7919 */ /* 0x000e620000002100 */
[----:B------:R-:W-:Y:S01]  /*1340*/  ISETP.NE.U32.AND P0, PT, R5, RZ, PT ;  /* 0x000000ff0500720c */ /* 0x000fe20003f05070 */
[----:B------:R-:W-:-:S12]  /*1350*/  BSSY B0, `(.L_x_1544) ;  /* 0x0000028000007945 */ /* 0x000fd80003800000 */
[----:B------:R-:W-:Y:S05]  /*1360*/  @!P0 BRA `(.L_x_1545) ;  /* 0x0000000000408947 */ /* 0x000fea0003800000 */
[----:B------:R-:W-:Y:S01]  /*1370*/  HFMA2.MMA R12, -RZ, RZ, 0, 0 ;  /* 0x00000000ff0c7435 */ /* 0x000fe200000001ff */
[----:B-1----:R-:W-:Y:S01]  /*1380*/  IMAD.MOV.U32 R16, RZ, RZ, R26 ;  /* 0x000000ffff107224 */ /* 0x002fe200078e001a */
[----:B------:R-:W-:Y:S01]  /*1390*/  MOV R11, R5 ;  /* 0x00000005000b7202 */ /* 0x000fe20000000f00 */
[----:B------:R-:W-:Y:S01]  /*13a0*/  IMAD.MOV.U32 R13, RZ, RZ, R4 ;  /* 0x000000ffff0d7224 */ /* 0x000fe200078e0004 */
[----:B------:R-:W-:-:S07]  /*13b0*/  MOV R10, 0x13d0 ;  /* 0x000013d0000a7802 */ /* 0x000fce0000000f00 */
[----:B0-----:R-:W-:Y:S05]  /*13c0*/  CALL.REL.NOINC `($__internal_24_$__cuda_sm20_div_s64) ;  /* 0x0000003000387944 */ /* 0x001fea0003c00000 */
[-C--:B------:R-:W-:Y:S01]  /*13d0*/  IADD3 R9, P0, RZ, -R14.reuse, RZ ;  /* 0x8000000eff097210 */ /* 0x080fe20007f1e0ff */
[----:B------:R-:W-:Y:S01]  /*13e0*/  HFMA2.MMA R27, -RZ, RZ, 0, 0 ;  /* 0x00000000ff1b7435 */ /* 0x000fe200000001ff */
[----:B------:R-:W-:-:S03]  /*13f0*/  MOV R2, R14 ;  /* 0x0000000e00027202 */ /* 0x000fc60000000f00 */
[----:B------:R-:W-:-:S04]  /*1400*/  IMAD.X R3, RZ, RZ, ~R15, P0 ;  /* 0x000000ffff037224 */ /* 0x000fc800000e0e0f */
[----:B------:R-:W-:Y:S02]  /*1410*/  IMAD R3, R3, R4, RZ ;  /* 0x0000000403037224 */ /* 0x000fe400078e02ff */
[----:B------:R-:W-:-:S04]  /*1420*/  IMAD.WIDE.U32 R26, R4, R9, R26 ;  /* 0x00000009041a7225 */ /* 0x000fc800078e001a */
[----:B------:R-:W-:-:S04]  /*1430*/  IMAD R3, R5, R9, R3 ;  /* 0x0000000905037224 */ /* 0x000fc800078e0203 */
[----:B------:R-:W-:Y:S02]  /*1440*/  IMAD.IADD R24, R27, 0x1, R3 ;  /* 0x000000011b187824 */ /* 0x000fe400078e0203 */
[----:B------:R-:W-:Y:S01]  /*1450*/  IMAD.MOV.U32 R3, RZ, RZ, R15 ;  /* 0x000000ffff037224 */ /* 0x000fe200078e000f */
[----:B------:R-:W-:Y:S06]  /*1460*/  BRA `(.L_x_1546) ;  /* 0x0000000000587947 */ /* 0x000fec0003800000 */
.L_x_1545:
[----:B------:R-:W2:Y:S01]  /*1470*/  I2F.U32.RP R8, R4 ;  /* 0x0000000400087306 */ /* 0x000ea20000209000 */
[----:B------:R-:W-:Y:S02]  /*1480*/  ISETP.NE.U32.AND P2, PT, R4, RZ, PT ;  /* 0x000000ff0400720c */ /* 0x000fe40003f45070 */
[----:B------:R-:W-:-:S05]  /*1490*/  MOV R24, RZ ;  /* 0x000000ff00187202 */ /* 0x000fca0000000f00 */
[----:B--2---:R-:W2:Y:S02]  /*14a0*/  MUFU.RCP R8, R8 ;  /* 0x0000000800087308 */ /* 0x004ea40000001000 */
[----:B--2---:R-:W-:-:S06]  /*14b0*/  IADD3 R2, R8, 0xffffffe, RZ ;  /* 0x0ffffffe08027810 */ /* 0x004fcc0007ffe0ff */
        /* <DEDUP_REMOVED lines=9> */
[----:B------:R-:W-:Y:S01]  /*1550*/  @P0 IADD3 R3, R3, -R4, RZ ;  /* 0x8000000403030210 */ /* 0x000fe20007ffe0ff */
[----:B------:R-:W-:-:S03]  /*1560*/  @P0 VIADD R2, R2, 0x1 ;  /* 0x0000000102020836 */ /* 0x000fc60000000000 */
[----:B------:R-:W-:-:S13]  /*1570*/  ISETP.GE.U32.AND P1, PT, R3, R4, PT ;  /* 0x000000040300720c */ /* 0x000fda0003f26070 */
[----:B------:R-:W-:Y:S02]  /*1580*/  @P1 IADD3 R2, R2, 0x1, RZ ;  /* 0x0000000102021810 */ /* 0x000fe40007ffe0ff */
[----:B------:R-:W-:-:S05]  /*1590*/  @!P2 LOP3.LUT R2, RZ, R4, RZ, 0x33, !PT ;  /* 0x00000004ff02a212 */ /* 0x000fca00078e33ff */
[----:B------:R-:W-:-:S04]  /*15a0*/  IMAD.MOV R3, RZ, RZ, -R2 ;  /* 0x000000ffff037224 */ /* 0x000fc800078e0a02 */
[----:B------:R-:W-:Y:S02]  /*15b0*/  IMAD R26, R4, R3, R26 ;  /* 0x00000003041a7224 */ /* 0x000fe400078e021a */
[----:B------:R-:W-:-:S07]  /*15c0*/  IMAD.MOV.U32 R3, RZ, RZ, RZ ;  /* 0x000000ffff037224 */ /* 0x000fce00078e00ff */
.L_x_1546:
[----:B------:R-:W-:Y:S05]  /*15d0*/  BSYNC B0 ;  /* 0x0000000000007941 */ /* 0x000fea0003800000 */
.L_x_1544:
[C---:B------:R-:W-:Y:S01]  /*15e0*/  SHF.L.U32 R11, R2.reuse, 0x4, RZ ;  /* 0x00000004020b7819 */ /* 0x040fe200000006ff */
[----:B------:R-:W-:Y:S01]  /*15f0*/  USHF.R.S32.HI UR4, URZ, 0x1f, UR5 ;  /* 0x0000001f3f047899 */ /* 0x000fe20008011405 */
[----:B------:R-:W-:Y:S01]  /*1600*/  SHF.L.U64.HI R13, R2, 0x4, R3 ;  /* 0x00000004020d7819 */ /* 0x000fe20000010203 */
[----:B------:R-:W-:Y:S01]  /*1610*/  BSSY B0, `(.L_x_1547) ;  /* 0x00000cf000007945 */ /* 0x000fe20003800000 */
[----:B------:R-:W-:-:S04]  /*1620*/  IADD3 R9, P1, R11, 0x10, RZ ;  /* 0x000000100b097810 */ /* 0x000fc80007f3e0ff */
[----:B------:R-:W-:Y:S01]  /*1630*/  ISETP.LT.U32.AND P0, PT, R9, UR5, PT ;  /* 0x0000000509007c0c */ /* 0x000fe2000bf01070 */
[----:B------:R-:W-:Y:S01]  /*1640*/  IMAD.X R8, RZ, RZ, R13, P1 ;  /* 0x000000ffff087224 */ /* 0x000fe200008e060d */
[----:B------:R-:W-:-:S04]  /*1650*/  IADD3 R28, P1, R26, R11, RZ ;  /* 0x0000000b1a1c7210 */ /* 0x000fc80007f3e0ff */
[----:B------:R-:W-:Y:S01]  /*1660*/  ISETP.LT.AND.EX P0, PT, R8, UR4, PT, P0 ;  /* 0x0000000408007c0c */ /* 0x000fe2000bf01300 */
[----:B------:R-:W-:Y:S01]  /*1670*/  IMAD.MOV.U32 R8, RZ, RZ, RZ ;  /* 0x000000ffff087224 */ /* 0x000fe200078e00ff */
[----:B------:R-:W-:Y:S02]  /*1680*/  IADD3.X R13, R24, R13, RZ, P1, !PT ;  /* 0x0000000d180d7210 */ /* 0x000fe40000ffe4ff */
[----:B------:R-:W-:Y:S01]  /*1690*/  SEL R9, R9, UR5, P0 ;  /* 0x0000000509097c07 */ /* 0x000fe20008000000 */
[----:B------:R-:W-:-:S03]  /*16a0*/  ULDC.64 UR4, c[0x0][0x228] ;  /* 0x00008a0000047ab9 */ /* 0x000fc60000000a00 */
[----:B------:R-:W-:Y:S02]  /*16b0*/  ISETP.GE.U32.AND P0, PT, R28, R9, PT ;  /* 0x000000091c00720c */ /* 0x000fe40003f06070 */
[----:B------:R-:W-:-:S04]  /*16c0*/  SHF.R.S32.HI R10, RZ, 0x1f, R9 ;  /* 0x0000001fff0a7819 */ /* 0x000fc80000011409 */
[----:B------:R-:W-:-:S13]  /*16d0*/  ISETP.GE.AND.EX P0, PT, R13, R10, PT, P0 ;  /* 0x0000000a0d00720c */ /* 0x000fda0003f06300 */
[----:B------:R-:W-:Y:S05]  /*16e0*/  @P0 BRA `(.L_x_1548) ;  /* 0x0000000c00040947 */ /* 0x000fea0003800000 */
[C---:B------:R-:W-:Y:S01]  /*16f0*/  SHF.L.U64.HI R12, R4.reuse, 0x3, R5 ;  /* 0x00000003040c7819 */ /* 0x040fe20000010205 */
[----:B------:R-:W-:Y:S01]  /*1700*/  IMAD.MOV.U32 R8, RZ, RZ, RZ ;  /* 0x000000ffff087224 */ /* 0x000fe200078e00ff */
[----:B------:R-:W-:-:S07]  /*1710*/  SHF.L.U32 R11, R4, 0x3, RZ ;  /* 0x00000003040b7819 */ /* 0x000fce00000006ff */
.L_x_1549:
        /* <DEDUP_REMOVED lines=12> */
[--C-:B--2---:R-:W-:Y:S02]  /*17e0*/  HADD2.F32 R27, -RZ, R20.reuse.H0_H0 ;  /* 0x20000014ff1b7230 */ /* 0x104fe40000004100 */
[--C-:B------:R-:W-:Y:S02]  /*17f0*/  HADD2.F32 R29, -RZ, R21.reuse.H0_H0 ;  /* 0x20000015ff1d7230 */ /* 0x100fe40000004100 */
[----:B------:R-:W-:Y:S02]  /*1800*/  HADD2.F32 R21, -RZ, R21.H1_H1 ;  /* 0x30000015ff157230 */ /* 0x000fe40000004100 */
[C---:B0-----:R-:W-:Y:S01]  /*1810*/  FMUL.FTZ R30, R22.reuse, R27 ;  /* 0x0000001b161e7220 */ /* 0x041fe20000410000 */
[----:B------:R-:W-:Y:S02]  /*1820*/  HADD2.F32 R27, -RZ, R20.H1_H1 ;  /* 0x30000014ff1b7230 */ /* 0x000fe40000004100 */
[----:B------:R-:W-:-:S02]  /*1830*/  FMUL.FTZ R29, R22, R29 ;  /* 0x0000001d161d7220 */ /* 0x000fc40000410000 */
[----:B------:R-:W-:Y:S01]  /*1840*/  F2FP.F16.F32.PACK_AB R30, RZ, R30 ;  /* 0x0000001eff1e723e */ /* 0x000fe200000000ff */
[----:B------:R-:W-:Y:S01]  /*1850*/  FMUL.FTZ R20, R22, R27 ;  /* 0x0000001b16147220 */ /* 0x000fe20000410000 */
[----:B---3--:R-:W-:Y:S01]  /*1860*/  HADD2.F32 R27, -RZ, R18.H0_H0 ;  /* 0x20000012ff1b7230 */ /* 0x008fe20000004100 */
[----:B------:R-:W-:Y:S02]  /*1870*/  F2FP.F16.F32.PACK_AB R29, RZ, R29 ;  /* 0x0000001dff1d723e */ /* 0x000fe400000000ff */
[----:B------:R-:W-:Y:S01]  /*1880*/  HADD2.F32 R30, -RZ, R30.H0_H0 ;  /* 0x2000001eff1e7230 */ /* 0x000fe20000004100 */
[----:B------:R-:W-:Y:S02]  /*1890*/  F2FP.F16.F32.PACK_AB R20, RZ, R20 ;  /* 0x00000014ff14723e */ /* 0x000fe400000000ff */
[----:B------:R-:W-:Y:S02]  /*18a0*/  HADD2.F32 R29, -RZ, R29.H0_H0 ;  /* 0x2000001dff1d7230 */ /* 0x000fe40000004100 */
[----:B------:R-:W-:Y:S01]  /*18b0*/  FMUL.FTZ R27, R30, R27 ;  /* 0x0000001b1e1b7220 */ /* 0x000fe20000410000 */
[----:B------:R-:W-:Y:S01]  /*18c0*/  FMUL.FTZ R30, R22, R21 ;  /* 0x00000015161e7220 */ /* 0x000fe20000410000 */
[----:B------:R-:W-:-:S02]  /*18d0*/  HADD2.F32 R20, -RZ, R20.H0_H0 ;  /* 0x20000014ff147230 */ /* 0x000fc40000004100 */
[----:B------:R-:W-:Y:S01]  /*18e0*/  HADD2.F32 R21, -RZ, R18.H1_H1 ;  /* 0x30000012ff157230 */ /* 0x000fe20000004100 */
[----:B------:R-:W-:Y:S01]  /*18f0*/  F2FP.F16.F32.PACK_AB R27, RZ, R27 ;  /* 0x0000001bff1b723e */ /* 0x000fe200000000ff */
[--C-:B------:R-:W-:Y:S01]  /*1900*/  HADD2.F32 R18, -RZ, R19.reuse.H0_H0 ;  /* 0x20000013ff127230 */ /* 0x100fe20000004100 */
[----:B------:R-:W-:Y:S01]  /*1910*/  F2FP.F16.F32.PACK_AB R30, RZ, R30 ;  /* 0x0000001eff1e723e */ /* 0x000fe200000000ff */
[----:B------:R-:W-:Y:S02]  /*1920*/  HADD2.F32 R19, -RZ, R19.H1_H1 ;  /* 0x30000013ff137230 */ /* 0x000fe40000004100 */
[----:B------:R-:W-:Y:S01]  /*1930*/  FMUL.FTZ R20, R20, R21 ;  /* 0x0000001514147220 */ /* 0x000fe20000410000 */
[----:B------:R-:W-:Y:S02]  /*1940*/  HADD2.F32 R27, -RZ, R27.H0_H0 ;  /* 0x2000001bff1b7230 */ /* 0x000fe40000004100 */
[----:B------:R-:W-:Y:S01]  /*1950*/  FMUL.FTZ R18, R29, R18 ;  /* 0x000000121d127220 */ /* 0x000fe20000410000 */
[----:B------:R-:W-:Y:S01]  /*1960*/  HADD2.F32 R30, -RZ, R30.H0_H0 ;  /* 0x2000001eff1e7230 */ /* 0x000fe20000004100 */
[----:B------:R-:W-:-:S03]  /*1970*/  F2FP.F16.F32.PACK_AB R20, RZ, R20 ;  /* 0x00000014ff14723e */ /* 0x000fc600000000ff */
[----:B------:R-:W-:Y:S01]  /*1980*/  F2FP.F16.F32.PACK_AB R18, RZ, R18 ;  /* 0x00000012ff12723e */ /* 0x000fe200000000ff */
[----:B------:R-:W-:Y:S01]  /*1990*/  FMUL.FTZ R30, R30, R19 ;  /* 0x000000131e1e7220 */ /* 0x000fe20000410000 */
[----:B------:R-:W-:Y:S01]  /*19a0*/  FMNMX.FTZ R27, |R27|, R8, !PT ;  /* 0x000000081b1b7209 */ /* 0x000fe20007810200 */
[----:B------:R-:W-:Y:S02]  /*19b0*/  HADD2.F32 R20, -RZ, R20.H0_H0 ;  /* 0x20000014ff147230 */ /* 0x000fe40000004100 */
[----:B------:R-:W-:Y:S01]  /*19c0*/  HADD2.F32 R19, -RZ, R18.H0_H0 ;  /* 0x20000012ff137230 */ /* 0x000fe20000004100 */
[----:B------:R-:W-:Y:S02]  /*19d0*/  F2FP.F16.F32.PACK_AB R30, RZ, R30 ;  /* 0x0000001eff1e723e */ /* 0x000fe400000000ff */
[----:B------:R-:W-:-:S03]  /*19e0*/  FMNMX.FTZ R20, R27, |R20|, !PT ;  /* 0x400000141b147209 */ /* 0x000fc60007810000 */
[----:B------:R-:W-:Y:S01]  /*19f0*/  HADD2.F32 R30, -RZ, R30.H0_H0 ;  /* 0x2000001eff1e7230 */ /* 0x000fe20000004100 */
        /* <DEDUP_REMOVED lines=9> */
[----:B------:R-:W-:-:S04]  /*1a90*/  IADD3 R28, P0, R4, R28, RZ ;  /* 0x0000001c041c7210 */ /* 0x000fc80007f1e0ff */
[----:B------:R-:W-:Y:S02]  /*1aa0*/  IADD3.X R13, R5, R13, RZ, P0, !PT ;  /* 0x0000000d050d7210 */ /* 0x000fe400007fe4ff */
[----:B------:R-:W-:-:S04]  /*1ab0*/  ISETP.GE.U32.AND P0, PT, R28, R9, PT ;  /* 0x000000091c00720c */ /* 0x000fc80003f06070 */
[----:B------:R-:W-:Y:S01]  /*1ac0*/  ISETP.GE.AND.EX P0, PT, R13, R10, PT, P0 ;  /* 0x0000000a0d00720c */ /* 0x000fe20003f06300 */
[--C-:B--2---:R-:W-:Y:S02]  /*1ad0*/  HADD2.F32 R27, -RZ, R18.reuse.H0_H0 ;  /* 0x20000012ff1b7230 */ /* 0x104fe40000004100 */
[--C-:B------:R-:W-:Y:S02]  /*1ae0*/  HADD2.F32 R29, -RZ, R19.reuse.H0_H0 ;  /* 0x20000013ff1d7230 */ /* 0x100fe40000004100 */
[----:B------:R-:W-:Y:S02]  /*1af0*/  HADD2.F32 R19, -RZ, R19.H1_H1 ;  /* 0x30000013ff137230 */ /* 0x000fe40000004100 */
[C---:B------:R-:W-:Y:S01]  /*1b00*/  FMUL.FTZ R30, R22.reuse, R27 ;  /* 0x0000001b161e7220 */ /* 0x040fe20000410000 */
        /* <DEDUP_REMOVED lines=24> */
[----:B------:R-:W-:Y:S01]  /*1c90*/  FMNMX.FTZ R27, R8, |R27|, !PT ;  /* 0x4000001b081b7209 */ /* 0x000fe20007810000 */
        /* <DEDUP_REMOVED lines=56> */
[----:B------:R-:W-:Y:S02]  /*2020*/  IADD3.X R17, R17, R12, RZ, P0, !PT ;  /* 0x0000000c11117210 */ /* 0x000fe400007fe4ff */
[----:B------:R-:W-:-:S04]  /*2030*/  IADD3 R14, P0, R14, R11, RZ ;  /* 0x0000000b0e0e7210 */ /* 0x000fc80007f1e0ff */
[----:B------:R-:W2:Y:S01]  /*2040*/  LDG.E.64.CONSTANT R16, desc[UR10][R16.64] ;  /* 0x0000000a10107981 */ /* 0x000ea2000c1e9b00 */
[----:B------:R-:W-:-:S06]  /*2050*/  IMAD.X R15, R15, 0x1, R12, P0 ;  /* 0x000000010f0f7824 */ /* 0x000fcc00000e060c */
        /* <DEDUP_REMOVED lines=10> */
[C---:B------:R-:W-:Y:S01]  /*2100*/  FMUL.FTZ R21, R22.reuse, R21 ;  /* 0x0000001516157220 */ /* 0x040fe20000410000 */
[C---:B------:R-:W-:Y:S01]  /*2110*/  FMUL.FTZ R16, R22.reuse, R17 ;  /* 0x0000001116107220 */ /* 0x040fe20000410000 */
[----:B------:R-:W-:Y:S01]  /*2120*/  F2FP.F16.F32.PACK_AB R18, RZ, R18 ;  /* 0x00000012ff12723e */ /* 0x000fe200000000ff */
[----:B------:R-:W-:Y:S01]  /*2130*/  FMUL.FTZ R20, R22, R19 ;  /* 0x0000001316147220 */ /* 0x000fe20000410000 */
[--C-:B---3--:R-:W-:Y:S01]  /*2140*/  HADD2.F32 R19, -RZ, R14.reuse.H0_H0 ;  /* 0x2000000eff137230 */ /* 0x108fe20000004100 */
[----:B------:R-:W-:Y:S01]  /*2150*/  F2FP.F16.F32.PACK_AB R21, RZ, R21 ;  /* 0x00000015ff15723e */ /* 0x000fe200000000ff */
[----:B------:R-:W-:Y:S01]  /*2160*/  HADD2.F32 R17, -RZ, R14.H1_H1 ;  /* 0x3000000eff117230 */ /* 0x000fe20000004100 */
[----:B------:R-:W-:Y:S01]  /*2170*/  F2FP.F16.F32.PACK_AB R16, RZ, R16 ;  /* 0x00000010ff10723e */ /* 0x000fe200000000ff */
[----:B------:R-:W-:Y:S01]  /*2180*/  HADD2.F32 R18, -RZ, R18.H0_H0 ;  /* 0x20000012ff127230 */ /* 0x000fe20000004100 */
[----:B------:R-:W-:Y:S01]  /*2190*/  F2FP.F16.F32.PACK_AB R20, RZ, R20 ;  /* 0x00000014ff14723e */ /* 0x000fe200000000ff */
[----:B------:R-:W-:-:S02]  /*21a0*/  HADD2.F32 R21, -RZ, R21.H0_H0 ;  /* 0x20000015ff157230 */ /* 0x000fc40000004100 */
[--C-:B------:R-:W-:Y:S02]  /*21b0*/  HADD2.F32 R14, -RZ, R15.reuse.H0_H0 ;  /* 0x2000000fff0e7230 */ /* 0x100fe40000004100 */
[----:B------:R-:W-:Y:S01]  /*21c0*/  FMUL.FTZ R18, R18, R19 ;  /* 0x0000001312127220 */ /* 0x000fe20000410000 */
[----:B------:R-:W-:Y:S02]  /*21d0*/  HADD2.F32 R20, -RZ, R20.H0_H0 ;  /* 0x20000014ff147230 */ /* 0x000fe40000004100 */
[----:B------:R-:W-:Y:S02]  /*21e0*/  HADD2.F32 R16, -RZ, R16.H0_H0 ;  /* 0x20000010ff107230 */ /* 0x000fe40000004100 */
[----:B------:R-:W-:Y:S01]  /*21f0*/  FMUL.FTZ R14, R21, R14 ;  /* 0x0000000e150e7220 */ /* 0x000fe20000410000 */
[----:B------:R-:W-:Y:S01]  /*2200*/  F2FP.F16.F32.PACK_AB R18, RZ, R18 ;  /* 0x00000012ff12723e */ /* 0x000fe200000000ff */
[----:B------:R-:W-:Y:S01]  /*2210*/  FMUL.FTZ R17, R20, R17 ;  /* 0x0000001114117220 */ /* 0x000fe20000410000 */
[----:B------:R-:W-:-:S02]  /*2220*/  HADD2.F32 R19, -RZ, R15.H1_H1 ;  /* 0x3000000fff137230 */ /* 0x000fc40000004100 */
[----:B------:R-:W-:Y:S01]  /*2230*/  F2FP.F16.F32.PACK_AB R14, RZ, R14 ;  /* 0x0000000eff0e723e */ /* 0x000fe200000000ff */
[----:B------:R-:W-:Y:S01]  /*2240*/  HADD2.F32 R15, -RZ, R18.H0_H0 ;  /* 0x20000012ff0f7230 */ /* 0x000fe20000004100 */
[----:B------:R-:W-:Y:S01]  /*2250*/  F2FP.F16.F32.PACK_AB R17, RZ, R17 ;  /* 0x00000011ff11723e */ /* 0x000fe200000000ff */
[----:B------:R-:W-:-:S03]  /*2260*/  FMUL.FTZ R16, R16, R19 ;  /* 0x0000001310107220 */ /* 0x000fc60000410000 */
[----:B------:R-:W-:Y:S01]  /*2270*/  FMNMX.FTZ R15, R8, |R15|, !PT ;  /* 0x4000000f080f7209 */ /* 0x000fe20007810000 */
[----:B------:R-:W-:Y:S01]  /*2280*/  HADD2.F32 R8, -RZ, R17.H0_H0 ;  /* 0x20000011ff087230 */ /* 0x000fe20000004100 */
[----:B------:R-:W-:Y:S01]  /*2290*/  F2FP.F16.F32.PACK_AB R16, RZ, R16 ;  /* 0x00000010ff10723e */ /* 0x000fe200000000ff */
[----:B------:R-:W-:-:S03]  /*22a0*/  HADD2.F32 R17, -RZ, R14.H0_H0 ;  /* 0x2000000eff117230 */ /* 0x000fc60000004100 */
[----:B------:R-:W-:Y:S01]  /*22b0*/  FMNMX.FTZ R8, R15, |R8|, !PT ;  /* 0x400000080f087209 */ /* 0x000fe20007810000 */
[----:B------:R-:W-:-:S03]  /*22c0*/  HADD2.F32 R15, -RZ, R16.H0_H0 ;  /* 0x20000010ff0f7230 */ /* 0x000fc60000004100 */
[----:B------:R-:W-:-:S04]  /*22d0*/  FMNMX.FTZ R8, R8, |R17|, !PT ;  /* 0x4000001108087209 */ /* 0x000fc80007810000 */
[----:B------:R-:W-:Y:S01]  /*22e0*/  FMNMX.FTZ R8, R8, |R15|, !PT ;  /* 0x4000000f08087209 */ /* 0x000fe20007810000 */
[----:B------:R-:W-:Y:S06]  /*22f0*/  @!P0 BRA `(.L_x_1549) ;  /* 0xfffffff400088947 */ /* 0x000fec000383ffff */
.L_x_1548:
[----:B------:R-:W-:Y:S05]  /*2300*/  BSYNC B0 ;  /* 0x0000000000007941 */ /* 0x000fea0003800000 */
.L_x_1547:
        /* <DEDUP_REMOVED lines=17> */
[----:B01----:R-:W-:Y:S05]  /*2420*/  CALL.REL.NOINC `($__internal_24_$__cuda_sm20_div_s64) ;  /* 0x0000002000207944 */ /* 0x003fea0003c00000 */
[----:B------:R-:W-:Y:S05]  /*2430*/  BRA `(.L_x_1551) ;  /* 0x00000000004c7947 */ /* 0x000fea0003800000 */
.L_x_1550:
[----:B------:R-:W2:Y:S01]  /*2440*/  I2F.U32.RP R10, R27 ;  /* 0x0000001b000a7306 */ /* 0x000ea20000209000 */
[----:B------:R-:W-:Y:S02]  /*2450*/  IADD3 R11, RZ, -R27, RZ ;  /* 0x8000001bff0b7210 */ /* 0x000fe40007ffe0ff */
[----:B------:R-:W-:Y:S02]  /*2460*/  ISETP.NE.U32.AND P2, PT, R27, RZ, PT ;  /* 0x000000ff1b00720c */ /* 0x000fe40003f45070 */
[----:B------:R-:W-:-:S03]  /*2470*/  MOV R15, RZ ;  /* 0x000000ff000f7202 */ /* 0x000fc60000000f00 */
[----:B--2---:R-:W1:Y:S02]  /*2480*/  MUFU.RCP R10, R10 ;  /* 0x0000000a000a7308 */ /* 0x004e640000001000 */
[----:B-1----:R-:W-:-:S06]  /*2490*/  VIADD R8, R10, 0xffffffe ;  /* 0x0ffffffe0a087836 */ /* 0x002fcc0000000000 */
[----:B------:R1:W2:Y:S02]  /*24a0*/  F2I.FTZ.U32.TRUNC.NTZ R9, R8 ;  /* 0x0000000800097305 */ /* 0x0002a4000021f000 */
[----:B-1----:R-:W-:Y:S02]  /*24b0*/  IMAD.MOV.U32 R8, RZ, RZ, RZ ;  /* 0x000000ffff087224 */ /* 0x002fe400078e00ff */
[----:B--2---:R-:W-:-:S04]  /*24c0*/  IMAD R11, R11, R9, RZ ;  /* 0x000000090b0b7224 */ /* 0x004fc800078e02ff */
[----:B------:R-:W-:-:S06]  /*24d0*/  IMAD.HI.U32 R9, R9, R11, R8 ;  /* 0x0000000b09097227 */ /* 0x000fcc00078e0008 */
[----:B------:R-:W-:-:S05]  /*24e0*/  IMAD.HI.U32 R14, R9, R16, RZ ;  /* 0x00000010090e7227 */ /* 0x000fca00078e00ff */
[----:B------:R-:W-:-:S05]  /*24f0*/  IADD3 R12, -R14, RZ, RZ ;  /* 0x000000ff0e0c7210 */ /* 0x000fca0007ffe1ff */
[----:B------:R-:W-:-:S05]  /*2500*/  IMAD R12, R27, R12, R16 ;  /* 0x0000000c1b0c7224 */ /* 0x000fca00078e0210 */
[----:B------:R-:W-:-:S13]  /*2510*/  ISETP.GE.U32.AND P0, PT, R12, R27, PT ;  /* 0x0000001b0c00720c */ /* 0x000fda0003f06070 */
[----:B------:R-:W-:Y:S01]  /*2520*/  @P0 IMAD.IADD R12, R12, 0x1, -R27 ;  /* 0x000000010c0c0824 */ /* 0x000fe200078e0a1b */
[----:B------:R-:W-:-:S04]  /*2530*/  @P0 IADD3 R14, R14, 0x1, RZ ;  /* 0x000000010e0e0810 */ /* 0x000fc80007ffe0ff */
[----:B------:R-:W-:-:S13]  /*2540*/  ISETP.GE.U32.AND P1, PT, R12, R27, PT ;  /* 0x0000001b0c00720c */ /* 0x000fda0003f26070 */
[----:B------:R-:W-:Y:S01]  /*2550*/  @P1 VIADD R14, R14, 0x1 ;  /* 0x000000010e0e1836 */ /* 0x000fe20000000000 */
[----:B------:R-:W-:-:S07]  /*2560*/  @!P2 LOP3.LUT R14, RZ, R27, RZ, 0x33, !PT ;  /* 0x0000001bff0ea212 */ /* 0x000fce00078e33ff */
.L_x_1551:
        /* <DEDUP_REMOVED lines=10> */
[--C-:B------:R-:W-:Y:S01]  /*2610*/  IMAD.X R12, RZ, RZ, ~R5.reuse, P0 ;  /* 0x000000ffff0c7224 */ /* 0x100fe200000e0e05 */
[----:B------:R-:W-:Y:S01]  /*2620*/  IADD3 RZ, P1, R31, 0x4, RZ ;  /* 0x000000041fff7810 */ /* 0x000fe20007f3e0ff */
[----:B------:R-:W-:Y:S01]  /*2630*/  IMAD.WIDE.U32 R8, R29, R8, UR6 ;  /* 0x000000061d087e25 */ /* 0x000fe2000f8e0008 */
[----:B------:R-:W-:Y:S01]  /*2640*/  IADD3 RZ, P3, R31, 0x1, RZ ;  /* 0x000000011fff7810 */ /* 0x000fe20007f7e0ff */
[----:B------:R-:W-:Y:S01]  /*2650*/  HFMA2.MMA R28, -RZ, RZ, 0, 0 ;  /* 0x00000000ff1c7435 */ /* 0x000fe200000001ff */
[----:B------:R-:W-:Y:S01]  /*2660*/  IADD3.X R34, RZ, RZ, RZ, P1, !PT ;  /* 0x000000ffff227210 */ /* 0x000fe20000ffe4ff */
[----:B------:R-:W-:Y:S01]  /*2670*/  IMAD.WIDE.U32 R10, R29, R4, R4 ;  /* 0x000000041d0a7225 */ /* 0x000fe200078e0004 */
[----:B------:R-:W-:-:S03]  /*2680*/  IADD3.X R37, RZ, RZ, RZ, P3, !PT ;  /* 0x000000ffff257210 */ /* 0x000fc60001ffe4ff */
[----:B------:R-:W-:Y:S01]  /*2690*/  IMAD R13, R12, R29, RZ ;  /* 0x0000001d0c0d7224 */ /* 0x000fe200078e02ff */
[----:B------:R-:W-:Y:S01]  /*26a0*/  IADD3 R12, P0, -R31, R8, RZ ;  /* 0x000000081f0c7210 */ /* 0x000fe20007f1e1ff */
[----:B------:R-:W-:Y:S01]  /*26b0*/  IMAD.MOV.U32 R33, RZ, RZ, RZ ;  /* 0x000000ffff217224 */ /* 0x000fe200078e00ff */
[----:B------:R-:W-:Y:S01]  /*26c0*/  IADD3 R11, R11, R17, RZ ;  /* 0x000000110b0b7210 */ /* 0x000fe20007ffe0ff */
[-C--:B------:R-:W-:Y:S01]  /*26d0*/  IMAD R17, R5, R27.reuse, RZ ;  /* 0x0000001b05117224 */ /* 0x080fe200078e02ff */
[----:B------:R-:W-:Y:S01]  /*26e0*/  IADD3.X R13, R9, -0x1, R13, P0, !PT ;  /* 0xffffffff090d7810 */ /* 0x000fe200007fe40d */
[----:B------:R-:W-:Y:S01]  /*26f0*/  IMAD.WIDE.U32 R8, R4, R27, RZ ;  /* 0x0000001b04087225 */ /* 0x000fe200078e00ff */
[----:B------:R-:W-:Y:S02]  /*2700*/  IADD3 RZ, P0, R31, 0x8, RZ ;  /* 0x000000081fff7810 */ /* 0x000fe40007f1e0ff */
[----:B-1----:R-:W-:Y:S01]  /*2710*/  SHF.R.S32.HI R38, RZ, 0x1f, R39 ;  /* 0x0000001fff267819 */ /* 0x002fe20000011427 */
[----:B------:R-:W-:Y:S01]  /*2720*/  IMAD.MOV.U32 R35, RZ, RZ, RZ ;  /* 0x000000ffff237224 */ /* 0x000fe200078e00ff */
[----:B------:R-:W-:Y:S01]  /*2730*/  LOP3.LUT R10, RZ, R10, RZ, 0x33, !PT ;  /* 0x0000000aff0a7212 */ /* 0x000fe200078e33ff */
[----:B------:R-:W-:Y:S01]  /*2740*/  IMAD.X R32, RZ, RZ, RZ, P0 ;  /* 0x000000ffff207224 */ /* 0x000fe200000e06ff */
[----:B------:R-:W-:Y:S01]  /*2750*/  IADD3 R30, R9, R17, RZ ;  /* 0x00000011091e7210 */ /* 0x000fe20007ffe0ff */
[----:B------:R-:W-:Y:S01]  /*2760*/  IMAD.X R36, RZ, RZ, RZ, P2 ;  /* 0x000000ffff247224 */ /* 0x000fe200010e06ff */
[----:B------:R-:W-:-:S02]  /*2770*/  LOP3.LUT R39, RZ, R39, RZ, 0x33, !PT ;  /* 0x00000027ff277212 */ /* 0x000fc400078e33ff */
[----:B------:R-:W-:-:S07]  /*2780*/  LOP3.LUT R11, RZ, R11, RZ, 0x33, !PT ;  /* 0x0000000bff0b7212 */ /* 0x000fce00078e33ff */
.L_x_1561:
        /* <DEDUP_REMOVED lines=10> */
[----:B------:R-:W-:Y:S02]  /*2830*/  ISETP.GT.U32.AND P1, PT, R18, R39, PT ;  /* 0x000000271200720c */ /* 0x000fe40003f24070 */
[----:B------:R-:W-:Y:S01]  /*2840*/  IADD3 R41, R43, R19, RZ ;  /* 0x000000132b297210 */ /* 0x000fe20007ffe0ff */
        /* <DEDUP_REMOVED lines=22> */
[-C--:B------:R-:W-:Y:S02]  /*29b0*/  ISETP.LT.AND.EX P0, PT, R43, R38.reuse, PT, P0 ;  /* 0x000000262b00720c */ /* 0x080fe40003f01300 */
[----:B------:R-:W-:Y:S02]  /*29c0*/  IADD3 R44, P2, R42, 0x20, RZ ;  /* 0x000000202a2c7810 */ /* 0x000fe40007f5e0ff */
[----:B------:R-:W-:Y:S02]  /*29d0*/  IADD3.X R45, RZ, R17, RZ, P1, !PT ;  /* 0x00000011ff2d7210 */ /* 0x000fe40000ffe4ff */
[----:B------:R-:W-:Y:S02]  /*29e0*/  SEL R21, R21, UR5, P0 ;  /* 0x0000000515157c07 */ /* 0x000fe40008000000 */
[----:B------:R-:W-:Y:S01]  /*29f0*/  SEL R20, R43, R38, P0 ;  /* 0x000000262b147207 */ /* 0x000fe20000000000 */
        /* <DEDUP_REMOVED lines=9> */
[----:B------:R-:W-:Y:S02]  /*2a90*/  IADD3 R43, R43, 0x1, RZ ;  /* 0x000000012b2b7810 */ /* 0x000fe40007ffe0ff */
[----:B------:R-:W-:Y:S01]  /*2aa0*/  ISETP.GE.U32.AND.EX P0, PT, R41, RZ, PT, P0 ;  /* 0x000000ff2900720c */ /* 0x000fe20003f06100 */
[----:B------:R-:W-:Y:S01]  /*2ab0*/  IMAD.MOV.U32 R41, RZ, RZ, R47 ;  /* 0x000000ffff297224 */ /* 0x000fe200078e002f */
[----:B------:R-:W-:Y:S02]  /*2ac0*/  LOP3.LUT R43, R43, 0x3, RZ, 0xc0, !PT ;  /* 0x000000032b2b7812 */ /* 0x000fe400078ec0ff */
[----:B------:R-:W-:-:S02]  /*2ad0*/  MOV R40, R44 ;  /* 0x0000002c00287202 */ /* 0x000fc40000000f00 */
[----:B------:R-:W-:-:S04]  /*2ae0*/  ISETP.NE.U32.AND P1, PT, R43, RZ, PT ;  /* 0x000000ff2b00720c */ /* 0x000fc80003f25070 */
[----:B------:R-:W-:-:S13]  /*2af0*/  ISETP.NE.AND.EX P1, PT, RZ, RZ, PT, P1 ;  /* 0x000000ffff00720c */ /* 0x000fda0003f25310 */
[----:B------:R-:W-:Y:S05]  /*2b00*/  @!P1 BRA `(.L_x_1559) ;  /* 0x0000000000689947 */ /* 0x000fea0003800000 */
[----:B------:R-:W-:Y:S01]  /*2b10*/  LDS R40, [R16] ;  /* 0x0000000010287984 */ /* 0x000fe20000000800 */
[----:B------:R-:W-:Y:S02]  /*2b20*/  ISETP.NE.U32.AND P1, PT, R43, 0x1, PT ;  /* 0x000000012b00780c */ /* 0x000fe40003f25070 */
[----:B------:R-:W-:Y:S01]  /*2b30*/  IADD3 R48, P2, R42, 0x40, RZ ;  /* 0x000000402a307810 */ /* 0x000fe20007f5e0ff */
[----:B------:R-:W1:Y:S01]  /*2b40*/  LDS R41, [R16+0x80] ;  /* 0x0000800010297984 */ /* 0x000e620000000800 */
[----:B------:R-:W-:Y:S02]  /*2b50*/  ISETP.NE.AND.EX P1, PT, RZ, RZ, PT, P1 ;  /* 0x000000ffff00720c */ /* 0x000fe40003f25310 */
[----:B------:R-:W-:Y:S02]  /*2b60*/  MOV R46, R44 ;  /* 0x0000002c002e7202 */ /* 0x000fe40000000f00 */
[----:B-1----:R-:W-:Y:S01]  /*2b70*/  FMNMX.FTZ R47, R40, R41, !PT ;  /* 0x00000029282f7209 */ /* 0x002fe20007810000 */
[----:B------:R-:W-:Y:S01]  /*2b80*/  IMAD.X R41, RZ, RZ, R45, P2 ;  /* 0x000000ffff297224 */ /* 0x000fe200010e062d */
[----:B------:R-:W-:-:S03]  /*2b90*/  MOV R40, R48 ;  /* 0x0000003000287202 */ /* 0x000fc60000000f00 */
[----:B------:R1:W-:Y:S04]  /*2ba0*/  STS [R16], R47 ;  /* 0x0000002f10007388 */ /* 0x0003e80000000800 */
[----:B------:R-:W-:Y:S05]  /*2bb0*/  @!P1 BRA `(.L_x_1559) ;  /* 0x00000000003c9947 */ /* 0x000fea0003800000 */
[----:B------:R-:W-:Y:S01]  /*2bc0*/  ISETP.NE.U32.AND P1, PT, R43, 0x2, PT ;  /* 0x000000022b00780c */ /* 0x000fe20003f25070 */
[----:B------:R-:W1:Y:S01]  /*2bd0*/  LDS R40, [R16+0x100] ;  /* 0x0001000010287984 */ /* 0x000e620000000800 */
[----:B------:R-:W-:Y:S02]  /*2be0*/  IADD3 R44, P2, R42, 0x60, RZ ;  /* 0x000000602a2c7810 */ /* 0x000fe40007f5e0ff */
[----:B------:R-:W-:Y:S02]  /*2bf0*/  ISETP.NE.AND.EX P1, PT, RZ, RZ, PT, P1 ;  /* 0x000000ffff00720c */ /* 0x000fe40003f25310 */
[----:B------:R-:W-:-:S11]  /*2c00*/  MOV R46, R48 ;  /* 0x00000030002e7202 */ /* 0x000fd60000000f00 */
[----:B------:R-:W2:Y:S01]  /*2c10*/  @P1 LDS R41, [R16+0x180] ;  /* 0x0001800010291984 */ /* 0x000ea20000000800 */
[----:B------:R-:W-:Y:S02]  /*2c20*/  @P1 MOV R46, R44 ;  /* 0x0000002c002e1202 */ /* 0x000fe40000000f00 */
        /* <DEDUP_REMOVED lines=8> */
.L_x_1559:
[----:B------:R-:W-:Y:S05]  /*2cb0*/  BSYNC B3 ;  /* 0x0000000000037941 */ /* 0x000fea0003800000 */
.L_x_1558:
[----:B------:R-:W-:Y:S05]  /*2cc0*/  @!P0 BRA `(.L_x_1557) ;  /* 0x00000000005c8947 */ /* 0x000fea0003800000 */
[----:B---3--:R2:W3:Y:S01]  /*2cd0*/  LDS R43, [R16] ;  /* 0x00000000102b7984 */ /* 0x0084e20000000800 */
[----:B------:R-:W-:-:S04]  /*2ce0*/  LEA R42, R40, UR4, 0x2 ;  /* 0x00000004282a7c11 */ /* 0x000fc8000f8e10ff */
[----:B------:R-:W-:-:S07]  /*2cf0*/  IADD3 R42, R42, 0x180, RZ ;  /* 0x000001802a2a7810 */ /* 0x000fce0007ffe0ff */
.L_x_1560:
        /* <DEDUP_REMOVED lines=20> */
.L_x_1557:
[----:B------:R-:W-:Y:S05]  /*2e40*/  BSYNC B2 ;  /* 0x0000000000027941 */ /* 0x000fea0003800000 */
.L_x_1556:
        /* <DEDUP_REMOVED lines=11> */
[----:B------:R-:W-:Y:S02]  /*2f00*/  ISETP.GE.U32.AND P1, PT, R20, R17, PT ;  /* 0x000000111400720c */ /* 0x000fe40003f26070 */
[----:B------:R-:W-:Y:S02]  /*2f10*/  IADD3 R20, R31, 0x8, RZ ;  /* 0x000000081f147810 */ /* 0x000fe40007ffe0ff */
        /* <DEDUP_REMOVED lines=37> */
.L_x_1555:
[----:B------:R-:W-:Y:S05]  /*3170*/  BSYNC B1 ;  /* 0x0000000000017941 */ /* 0x000fea0003800000 */
.L_x_1554:
[----:B------:R-:W-:Y:S02]  /*3180*/  IADD3 R35, R35, 0x1, RZ ;  /* 0x0000000123237810 */ /* 0x000fe40007ffe0ff */
[----:B------:R-:W-:Y:S02]  /*3190*/  IADD3 R33, P1, R33, 0x1, RZ ;  /* 0x0000000121217810 */ /* 0x000fe40007f3e0ff */
[----:B------:R-:W-:-:S03]  /*31a0*/  ISETP.GT.U32.AND P0, PT, R14, R35, PT ;  /* 0x000000230e00720c */ /* 0x000fc60003f04070 */
[----:B------:R-:W-:Y:S01]  /*31b0*/  IMAD.X R28, RZ, RZ, R28, P1 ;  /* 0x000000ffff1c7224 */ /* 0x000fe200008e061c */
[----:B------:R-:W-:-:S13]  /*31c0*/  ISETP.GT.AND.EX P0, PT, R15, RZ, PT, P0 ;  /* 0x000000ff0f00720c */ /* 0x000fda0003f04300 */
[----:B------:R-:W-:Y:S05]  /*31d0*/  @P0 BRA `(.L_x_1561) ;  /* 0xfffffff4006c0947 */ /* 0x000fea000383ffff */
.L_x_1553:
[----:B------:R-:W-:Y:S05]  /*31e0*/  BSYNC B0 ;  /* 0x0000000000007941 */ /* 0x000fea0003800000 */
.L_x_1552:
        /* <DEDUP_REMOVED lines=13> */
[----:B------:R-:W-:Y:S02]  /*32c0*/  SEL R4, R4, UR8, P1 ;  /* 0x0000000804047c07 */ /* 0x000fe40008800000 */
[----:B------:R-:W-:Y:S02]  /*32d0*/  IADD3.X R5, R24, R5, RZ, P0, !PT ;  /* 0x0000000518057210 */ /* 0x000fe400007fe4ff */
[----:B------:R-:W-:Y:S02]  /*32e0*/  ISETP.GE.U32.AND P0, PT, R9, R4, PT ;  /* 0x000000040900720c */ /* 0x000fe40003f06070 */
[----:B------:R-:W-:Y:S02]  /*32f0*/  SEL R4, R8, UR5, P1 ;  /* 0x0000000508047c07 */ /* 0x000fe40008800000 */
[----:B------:R-:W-:-:S02]  /*3300*/  ISETP.NE.U32.AND P1, PT, R26, RZ, PT ;  /* 0x000000ff1a00720c */ /* 0x000fc40003f25070 */
        /* <DEDUP_REMOVED lines=23> */
.L_x_1563:
[----:B------:R-:W-:Y:S05]  /*3480*/  BSYNC B0 ;  /* 0x0000000000007941 */ /* 0x000fea0003800000 */
.L_x_1562:
[----:B------:R-:W-:Y:S06]  /*3490*/  BAR.SYNC.DEFER_BLOCKING 0x0 ;  /* 0x0000000000007b1d */ /* 0x000fec0000010000 */
[----:B------:R-:W-:Y:S05]  /*34a0*/  @P1 EXIT ;  /* 0x000000000000194d */ /* 0x000fea0003800000 */
[----:B------:R-:W5:Y:S01]  /*34b0*/  S2UR UR9, SR_CTAID.X ;  /* 0x00000000000979c3 */ /* 0x000f620000002500 */
[----:B------:R-:W-:Y:S01]  /*34c0*/  ULDC UR6, c[0x0][0x23c] ;  /* 0x00008f0000067ab9 */ /* 0x000fe20000000800 */
[----:B------:R-:W-:Y:S01]  /*34d0*/  ULDC.64 UR4, c[0x0][0x210] ;  /* 0x0000840000047ab9 */ /* 0x000fe20000000a00 */
[----:B------:R-:W-:-:S05]  /*34e0*/  USHF.R.S32.HI UR7, URZ, 0x1f, UR6 ;  /* 0x0000001f3f077899 */ /* 0x000fca0008011406 */
[----:B0-----:R-:W0:Y:S08]  /*34f0*/  LDC.64 R2, c[0x0][0x228] ;  /* 0x00008a00ff027b82 */ /* 0x001e300000000a00 */
[----:B------:R-:W0:Y:S01]  /*3500*/  LDC.64 R4, c[0x0][0x218] ;  /* 0x00008600ff047b82 */ /* 0x000e220000000a00 */
[----:B-----5:R-:W-:Y:S02]  /*3510*/  UIMAD.WIDE.U32 UR4, UR9, UR6, UR4 ;  /* 0x00000006090472a5 */ /* 0x020fe4000f8e0004 */
[----:B------:R-:W-:Y:S01]  /*3520*/  IMAD R23, R23, UR9, RZ ;  /* 0x0000000917177c24 */ /* 0x000fe2000f8e02ff */
[----:B------:R-:W-:-:S02]  /*3530*/  UIMAD UR6, UR7, UR9, URZ ;  /* 0x00000009070672a4 */ /* 0x000fc4000f8e023f */
[----:B------:R-:W-:Y:S02]  /*3540*/  IMAD.WIDE.U32 R8, R25, UR9, RZ ;  /* 0x0000000919087c25 */ /* 0x000fe4000f8e00ff */
[----:B------:R-:W-:Y:S02]  /*3550*/  UIADD3 UR6, UR5, UR6, URZ ;  /* 0x0000000605067290 */ /* 0x000fe4000fffe03f */
[----:B------:R-:W-:Y:S01]  /*3560*/  IMAD.U32 R11, RZ, RZ, UR5 ;  /* 0x00000005ff0b7e24 */ /* 0x000fe2000f8e00ff */
[----:B------:R-:W-:Y:S02]  /*3570*/  IADD3 R12, R23, R9, RZ ;  /* 0x00000009170c7210 */ /* 0x000fe40007ffe0ff */
[----:B------:R-:W-:Y:S02]  /*3580*/  MOV R10, UR4 ;  /* 0x00000004000a7c02 */ /* 0x000fe40008000f00 */
[----:B------:R-:W-:-:S07]  /*3590*/  MOV R11, UR6 ;  /* 0x00000006000b7c02 */ /* 0x000fce0008000f00 */
.L_x_1564:
[----:B-123--:R-:W-:Y:S01]  /*35a0*/  IMAD.WIDE.U32 R16, R13, 0x8, R6 ;  /* 0x000000080d107825 */ /* 0x00efe200078e0006 */
[----:B------:R-:W-:-:S04]  /*35b0*/  SHF.R.U32.HI R14, RZ, 0x4, R13 ;  /* 0x00000004ff0e7819 */ /* 0x000fc8000001160d */
[----:B------:R-:W2:Y:S01]  /*35c0*/  LDG.E.64.CONSTANT R24, desc[UR10][R16.64] ;  /* 0x0000000a10187981 */ /* 0x000ea2000c1e9b00 */
[----:B------:R-:W-:-:S04]  /*35d0*/  LOP3.LUT R15, R14, 0x3ffffff, RZ, 0xc0, !PT ;  /* 0x03ffffff0e0f7812 */ /* 0x000fc800078ec0ff */
[----:B------:R-:W-:Y:S01]  /*35e0*/  IADD3 R19, P0, R15, R8, RZ ;  /* 0x000000080f137210 */ /* 0x000fe20007f1e0ff */
[----:B0-----:R-:W-:-:S03]  /*35f0*/  IMAD.WIDE.U32 R14, R13, 0x8, R2 ;  /* 0x000000080d0e7825 */ /* 0x001fc600078e0002 */
[----:B------:R-:W-:Y:S02]  /*3600*/  IADD3.X R20, RZ, R12, RZ, P0, !PT ;  /* 0x0000000cff147210 */ /* 0x000fe400007fe4ff */
[C---:B----4-:R-:W-:Y:S01]  /*3610*/  LEA R18, P0, R19.reuse, R4, 0x2 ;  /* 0x0000000413127211 */ /* 0x050fe200078010ff */
[----:B------:R-:W3:Y:S03]  /*3620*/  LDG.E.64.CONSTANT R14, desc[UR10][R14.64] ;  /* 0x0000000a0e0e7981 */ /* 0x000ee6000c1e9b00 */
[----:B------:R-:W-:-:S05]  /*3630*/  LEA.HI.X R19, R19, R5, R20, 0x2, P0 ;  /* 0x0000000513137211 */ /* 0x000fca00000f1414 */
[----:B------:R3:W4:Y:S01]  /*3640*/  LDG.E R18, desc[UR10][R18.64] ;  /* 0x0000000a12127981 */ /* 0x000722000c1e1900 */
[--C-:B--2---:R-:W-:Y:S02]  /*3650*/  HADD2.F32 R21, -RZ, R24.reuse.H0_H0 ;  /* 0x20000018ff157230 */ /* 0x104fe40000004100 */
[----:B------:R-:W-:-:S03]  /*3660*/  HADD2.F32 R23, -RZ, R24.H1_H1 ;  /* 0x30000018ff177230 */ /* 0x000fc60000004100 */
[C---:B------:R-:W-:Y:S01]  /*3670*/  FMUL.FTZ R21, R22.reuse, R21 ;  /* 0x0000001516157220 */ /* 0x040fe20000410000 */
[--C-:B------:R-:W-:Y:S02]  /*3680*/  HADD2.F32 R17, -RZ, R25.reuse.H0_H0 ;  /* 0x20000019ff117230 */ /* 0x100fe40000004100 */
[C---:B------:R-:W-:Y:S02]  /*3690*/  FMUL.FTZ R23, R22.reuse, R23 ;  /* 0x0000001716177220 */ /* 0x040fe40000410000 */
[----:B------:R-:W-:Y:S01]  /*36a0*/  F2FP.F16.F32.PACK_AB R16, RZ, R21 ;  /* 0x00000015ff10723e */ /* 0x000fe200000000ff */
[----:B------:R-:W-:Y:S02]  /*36b0*/  HADD2.F32 R21, -RZ, R25.H1_H1 ;  /* 0x30000019ff157230 */ /* 0x000fe40000004100 */
[----:B------:R-:W-:Y:S01]  /*36c0*/  F2FP.F16.F32.PACK_AB R23, RZ, R23 ;  /* 0x00000017ff17723e */ /* 0x000fe200000000ff */
[----:B------:R-:W-:Y:S01]  /*36d0*/  FMUL.FTZ R17, R22, R17 ;  /* 0x0000001116117220 */ /* 0x000fe20000410000 */
[----:B---3--:R-:W-:-:S02]  /*36e0*/  HADD2.F32 R19, -RZ, R14.H0_H0 ;  /* 0x2000000eff137230 */ /* 0x008fc40000004100 */
[----:B------:R-:W-:Y:S01]  /*36f0*/  FMUL.FTZ R21, R22, R21 ;  /* 0x0000001516157220 */ /* 0x000fe20000410000 */
[----:B------:R-:W-:Y:S01]  /*3700*/  HADD2.F32 R23, -RZ, R23.H0_H0 ;  /* 0x20000017ff177230 */ /* 0x000fe20000004100 */
[----:B------:R-:W-:Y:S01]  /*3710*/  F2FP.F16.F32.PACK_AB R17, RZ, R17 ;  /* 0x00000011ff11723e */ /* 0x000fe200000000ff */
[----:B------:R-:W-:Y:S01]  /*3720*/  HADD2.F32 R14, -RZ, R14.H1_H1 ;  /* 0x3000000eff0e7230 */ /* 0x000fe20000004100 */
[----:B----4-:R-:W0:Y:S01]  /*3730*/  MUFU.RCP R18, R18 ;  /* 0x0000001200127308 */ /* 0x010e220000001000 */
[----:B------:R-:W-:Y:S01]  /*3740*/  HADD2.F32 R16, -RZ, R16.H0_H0 ;  /* 0x20000010ff107230 */ /* 0x000fe20000004100 */
[----:B------:R-:W-:Y:S01]  /*3750*/  F2FP.F16.F32.PACK_AB R21, RZ, R21 ;  /* 0x00000015ff15723e */ /* 0x000fe200000000ff */
[----:B------:R-:W-:Y:S02]  /*3760*/  HADD2.F32 R17, -RZ, R17.H0_H0 ;  /* 0x20000011ff117230 */ /* 0x000fe40000004100 */
[----:B------:R-:W-:Y:S01]  /*3770*/  FMUL.FTZ R14, R23, R14 ;  /* 0x0000000e170e7220 */ /* 0x000fe20000410000 */
[----:B------:R-:W-:-:S02]  /*3780*/  HADD2.F32 R20, -RZ, R15.H0_H0 ;  /* 0x2000000fff147230 */ /* 0x000fc40000004100 */
[----:B------:R-:W-:Y:S01]  /*3790*/  FMUL.FTZ R16, R16, R19 ;  /* 0x0000001310107220 */ /* 0x000fe20000410000 */
[----:B------:R-:W-:Y:S02]  /*37a0*/  HADD2.F32 R21, -RZ, R21.H0_H0 ;  /* 0x20000015ff157230 */ /* 0x000fe40000004100 */
[----:B------:R-:W-:Y:S01]  /*37b0*/  HADD2.F32 R24, -RZ, R15.H1_H1 ;  /* 0x3000000fff187230 */ /* 0x000fe20000004100 */
[----:B------:R-:W-:Y:S01]  /*37c0*/  F2FP.F16.F32.PACK_AB R14, RZ, R14 ;  /* 0x0000000eff0e723e */ /* 0x000fe200000000ff */
[----:B------:R-:W-:Y:S01]  /*37d0*/  FMUL.FTZ R20, R17, R20 ;  /* 0x0000001411147220 */ /* 0x000fe20000410000 */
[----:B------:R-:W-:Y:S02]  /*37e0*/  F2FP.F16.F32.PACK_AB R16, RZ, R16 ;  /* 0x00000010ff10723e */ /* 0x000fe400000000ff */
[----:B------:R-:W-:Y:S01]  /*37f0*/  FMUL.FTZ R21, R21, R24 ;  /* 0x0000001815157220 */ /* 0x000fe20000410000 */
[----:B------:R-:W-:Y:S01]  /*3800*/  HADD2.F32 R17, -RZ, R14.H0_H0 ;  /* 0x2000000eff117230 */ /* 0x000fe20000004100 */
[----:B------:R-:W-:Y:S01]  /*3810*/  F2FP.F16.F32.PACK_AB R20, RZ, R20 ;  /* 0x00000014ff14723e */ /* 0x000fe200000000ff */
[----:B------:R-:W-:-:S02]  /*3820*/  HADD2.F32 R15, -RZ, R16.H0_H0 ;  /* 0x20000010ff0f7230 */ /* 0x000fc40000004100 */
[----:B------:R-:W-:Y:S01]  /*3830*/  F2FP.F16.F32.PACK_AB R21, RZ, R21 ;  /* 0x00000015ff15723e */ /* 0x000fe200000000ff */
[C---:B0-----:R-:W-:Y:S01]  /*3840*/  FMUL.FTZ R16, R18.reuse, R17 ;  /* 0x0000001112107220 */ /* 0x041fe20000410000 */
[----:B------:R-:W-:Y:S02]  /*3850*/  HADD2.F32 R17, -RZ, R20.H0_H0 ;  /* 0x20000014ff117230 */ /* 0x000fe40000004100 */
[C---:B------:R-:W-:Y:S01]  /*3860*/  FMUL.FTZ R15, R18.reuse, R15 ;  /* 0x0000000f120f7220 */ /* 0x040fe20000410000 */
[----:B------:R-:W-:Y:S02]  /*3870*/  HADD2.F32 R21, -RZ, R21.H0_H0 ;  /* 0x20000015ff157230 */ /* 0x000fe40000004100 */
[C---:B------:R-:W-:Y:S01]  /*3880*/  FMUL.FTZ R19, R18.reuse, R17 ;  /* 0x0000001112137220 */ /* 0x040fe20000410000 */
[----:B------:R-:W-:Y:S02]  /*3890*/  F2I.S8.NTZ R16, R16 ;  /* 0x0000001000107305 */ /* 0x000fe40000202100 */
[----:B------:R-:W-:-:S06]  /*38a0*/  FMUL.FTZ R21, R18, R21 ;  /* 0x0000001512157220 */ /* 0x000fcc0000410000 */
[----:B------:R-:W0:Y:S01]  /*38b0*/  F2I.S8.NTZ R15, R15 ;  /* 0x0000000f000f7305 */ /* 0x000e220000202100 */
[----:B------:R-:W-:-:S07]  /*38c0*/  IMAD.IADD R17, R0, 0x1, R13 ;  /* 0x0000000100117824 */ /* 0x000fce00078e020d */
[----:B------:R-:W1:Y:S08]  /*38d0*/  F2I.S8.NTZ R19, R19 ;  /* 0x0000001300137305 */ /* 0x000e700000202100 */
[----:B------:R-:W2:Y:S01]  /*38e0*/  F2I.S8.NTZ R21, R21 ;  /* 0x0000001500157305 */ /* 0x000ea20000202100 */
[----:B0-----:R-:W-:Y:S02]  /*38f0*/  PRMT R14, R16, 0x7604, R15 ;  /* 0x00007604100e7816 */ /* 0x001fe4000000000f */
[----:B------:R-:W-:-:S02]  /*3900*/  ISETP.GE.U32.AND P0, PT, R17, UR8, PT ;  /* 0x0000000811007c0c */ /* 0x000fc4000bf06070 */
[----:B-1----:R-:W-:Y:S01]  /*3910*/  PRMT R18, R19, 0x7054, R14 ;  /* 0x0000705413127816 */ /* 0x002fe2000000000e */
[----:B------:R-:W-:-:S03]  /*3920*/  IMAD.WIDE.U32 R14, R13, 0x4, R10 ;  /* 0x000000040d0e7825 */ /* 0x000fc600078e000a */
[----:B--2---:R-:W-:-:S05]  /*3930*/  PRMT R13, R21, 0x654, R18 ;  /* 0x00000654150d7816 */ /* 0x004fca0000000012 */
[----:B------:R0:W-:Y:S02]  /*3940*/  STG.E desc[UR10][R14.64], R13 ;  /* 0x0000000d0e007986 */ /* 0x0001e4000c10190a */
[----:B------:R-:W-:Y:S05]  /*3950*/  @P0 EXIT ;  /* 0x000000000000094d */ /* 0x000fea0003800000 */
[----:B------:R-:W-:Y:S01]  /*3960*/  IMAD.WIDE.U32 R18, R17, 0x8, R6 ;  /* 0x0000000811127825 */ /* 0x000fe200078e0006 */
[----:B0-----:R-:W-:-:S05]  /*3970*/  SHF.R.U32.HI R13, RZ, 0x4, R17 ;  /* 0x00000004ff0d7819 */ /* 0x001fca0000011611 */
[----:B------:R-:W2:Y:S01]  /*3980*/  LDG.E.64.CONSTANT R18, desc[UR10][R18.64] ;  /* 0x0000000a12127981 */ /* 0x000ea2000c1e9b00 */
[----:B------:R-:W-:Y:S01]  /*3990*/  LOP3.LUT R13, R13, 0x3ffffff, RZ, 0xc0, !PT ;  /* 0x03ffffff0d0d7812 */ /* 0x000fe200078ec0ff */
[----:B------:R-:W-:-:S03]  /*39a0*/  IMAD.WIDE.U32 R14, R17, 0x8, R2 ;  /* 0x00000008110e7825 */ /* 0x000fc600078e0002 */
[----:B------:R-:W-:-:S03]  /*39b0*/  IADD3 R13, P0, R13, R8, RZ ;  /* 0x000000080d0d7210 */ /* 0x000fc60007f1e0ff */
[----:B------:R-:W3:Y:S01]  /*39c0*/  LDG.E.64.CONSTANT R14, desc[UR10][R14.64] ;  /* 0x0000000a0e0e7981 */ /* 0x000ee2000c1e9b00 */
[----:B------:R-:W-:Y:S02]  /*39d0*/  IADD3.X R16, RZ, R12, RZ, P0, !PT ;  /* 0x0000000cff107210 */ /* 0x000fe400007fe4ff */
[----:B------:R-:W-:-:S04]  /*39e0*/  LEA R20, P0, R13, R4, 0x2 ;  /* 0x000000040d147211 */ /* 0x000fc800078010ff */
[----:B------:R-:W-:-:S05]  /*39f0*/  LEA.HI.X R21, R13, R5, R16, 0x2, P0 ;  /* 0x000000050d157211 */ /* 0x000fca00000f1410 */
[----:B------:R3:W4:Y:S01]  /*3a00*/  LDG.E R20, desc[UR10][R20.64] ;  /* 0x0000000a14147981 */ /* 0x000722000c1e1900 */
        /* <DEDUP_REMOVED lines=8> */
[----:B---3--:R-:W-:Y:S02]  /*3a90*/  HADD2.F32 R21, -RZ, R14.H0_H0 ;  /* 0x2000000eff157230 */ /* 0x008fe40000004100 */
[----:B------:R-:W-:Y:S01]  /*3aa0*/  FMUL.FTZ R13, R22, R13 ;  /* 0x0000000d160d7220 */ /* 0x000fe20000410000 */
[----:B------:R-:W-:Y:S02]  /*3ab0*/  HADD2.F32 R16, -RZ, R16.H0_H0 ;  /* 0x20000010ff107230 */ /* 0x000fe40000004100 */
[----:B------:R-:W-:-:S02]  /*3ac0*/  HADD2.F32 R23, -RZ, R23.H0_H0 ;  /* 0x20000017ff177230 */ /* 0x000fc40000004100 */
[----:B------:R-:W-:Y:S02]  /*3ad0*/  HADD2.F32 R14, -RZ, R14.H1_H1 ;  /* 0x3000000eff0e7230 */ /* 0x000fe40000004100 */
[----:B------:R-:W-:Y:S01]  /*3ae0*/  FMUL.FTZ R19, R22, R19 ;  /* 0x0000001316137220 */ /* 0x000fe20000410000 */
[----:B----4-:R-:W0:Y:S01]  /*3af0*/  MUFU.RCP R20, R20 ;  /* 0x0000001400147308 */ /* 0x010e220000001000 */
[----:B------:R-:W-:Y:S01]  /*3b00*/  F2FP.F16.F32.PACK_AB R13, RZ, R13 ;  /* 0x0000000dff0d723e */ /* 0x000fe200000000ff */
[----:B------:R-:W-:Y:S01]  /*3b10*/  FMUL.FTZ R16, R16, R21 ;  /* 0x0000001510107220 */ /* 0x000fe20000410000 */
[----:B------:R-:W-:Y:S01]  /*3b20*/  FMUL.FTZ R14, R23, R14 ;  /* 0x0000000e170e7220 */ /* 0x000fe20000410000 */
[----:B------:R-:W-:Y:S01]  /*3b30*/  F2FP.F16.F32.PACK_AB R21, RZ, R19 ;  /* 0x00000013ff15723e */ /* 0x000fe200000000ff */
[----:B------:R-:W-:Y:S02]  /*3b40*/  HADD2.F32 R19, -RZ, R15.H0_H0 ;  /* 0x2000000fff137230 */ /* 0x000fe40000004100 */
[----:B------:R-:W-:Y:S01]  /*3b50*/  HADD2.F32 R18, -RZ, R13.H0_H0 ;  /* 0x2000000dff127230 */ /* 0x000fe20000004100 */
[----:B------:R-:W-:-:S02]  /*3b60*/  F2FP.F16.F32.PACK_AB R16, RZ, R16 ;  /* 0x00000010ff10723e */ /* 0x000fc400000000ff */
[----:B------:R-:W-:Y:S01]  /*3b70*/  F2FP.F16.F32.PACK_AB R14, RZ, R14 ;  /* 0x0000000eff0e723e */ /* 0x000fe200000000ff */
[----:B------:R-:W-:Y:S02]  /*3b80*/  HADD2.F32 R21, -RZ, R21.H0_H0 ;  /* 0x20000015ff157230 */ /* 0x000fe40000004100 */
[----:B------:R-:W-:Y:S01]  /*3b90*/  FMUL.FTZ R18, R18, R19 ;  /* 0x0000001312127220 */ /* 0x000fe20000410000 */
[----:B------:R-:W-:Y:S02]  /*3ba0*/  HADD2.F32 R24, -RZ, R15.H1_H1 ;  /* 0x3000000fff187230 */ /* 0x000fe40000004100 */
[----:B------:R-:W-:Y:S02]  /*3bb0*/  HADD2.F32 R13, -RZ, R16.H0_H0 ;  /* 0x20000010ff0d7230 */ /* 0x000fe40000004100 */
[----:B------:R-:W-:Y:S02]  /*3bc0*/  HADD2.F32 R15, -RZ, R14.H0_H0 ;  /* 0x2000000eff0f7230 */ /* 0x000fe40000004100 */
[----:B------:R-:W-:Y:S01]  /*3bd0*/  FMUL.FTZ R21, R21, R24 ;  /* 0x0000001815157220 */ /* 0x000fe20000410000 */
[----:B------:R-:W-:Y:S01]  /*3be0*/  F2FP.F16.F32.PACK_AB R18, RZ, R18 ;  /* 0x00000012ff12723e */ /* 0x000fe200000000ff */
[C---:B0-----:R-:W-:Y:S01]  /*3bf0*/  FMUL.FTZ R13, R20.reuse, R13 ;  /* 0x0000000d140d7220 */ /* 0x041fe20000410000 */
[----:B------:R-:W-:-:S02]  /*3c00*/  FMUL.FTZ R16, R20, R15 ;  /* 0x0000000f14107220 */ /* 0x000fc40000410000 */
[----:B------:R-:W-:Y:S01]  /*3c10*/  F2FP.F16.F32.PACK_AB R21, RZ, R21 ;  /* 0x00000015ff15723e */ /* 0x000fe200000000ff */
[----:B------:R-:W-:Y:S02]  /*3c20*/  HADD2.F32 R15, -RZ, R18.H0_H0 ;  /* 0x20000012ff0f7230 */ /* 0x000fe40000004100 */
[----:B------:R-:W-:Y:S02]  /*3c30*/  F2I.S8.NTZ R13, R13 ;  /* 0x0000000d000d7305 */ /* 0x000fe40000202100 */
[----:B------:R-:W-:Y:S02]  /*3c40*/  HADD2.F32 R21, -RZ, R21.H0_H0 ;  /* 0x20000015ff157230 */ /* 0x000fe40000004100 */
[----:B------:R-:W-:-:S04]  /*3c50*/  FMUL.FTZ R18, R20, R15 ;  /* 0x0000000f14127220 */ /* 0x000fc80000410000 */
[----:B------:R-:W0:Y:S01]  /*3c60*/  F2I.S8.NTZ R16, R16 ;  /* 0x0000001000107305 */ /* 0x000e220000202100 */
[----:B------:R-:W-:-:S07]  /*3c70*/  FMUL.FTZ R21, R20, R21 ;  /* 0x0000001514157220 */ /* 0x000fce0000410000 */
[----:B------:R-:W1:Y:S08]  /*3c80*/  F2I.S8.NTZ R18, R18 ;  /* 0x0000001200127305 */ /* 0x000e700000202100 */
[----:B------:R-:W2:Y:S01]  /*3c90*/  F2I.S8.NTZ R21, R21 ;  /* 0x0000001500157305 */ /* 0x000ea20000202100 */
[----:B0-----:R-:W-:Y:S02]  /*3ca0*/  PRMT R15, R16, 0x7604, R13 ;  /* 0x00007604100f7816 */ /* 0x001fe4000000000d */
[----:B------:R-:W-:-:S04]  /*3cb0*/  IADD3 R13, R17, R0, RZ ;  /* 0x00000000110d7210 */ /* 0x000fc80007ffe0ff */
[----:B------:R-:W-:Y:S02]  /*3cc0*/  ISETP.GE.U32.AND P0, PT, R13, UR8, PT ;  /* 0x000000080d007c0c */ /* 0x000fe4000bf06070 */
[----:B-1----:R-:W-:Y:S01]  /*3cd0*/  PRMT R20, R18, 0x7054, R15 ;  /* 0x0000705412147816 */ /* 0x002fe2000000000f */
[----:B------:R-:W-:-:S03]  /*3ce0*/  IMAD.WIDE.U32 R14, R17, 0x4, R10 ;  /* 0x00000004110e7825 */ /* 0x000fc600078e000a */
[----:B--2---:R-:W-:-:S05]  /*3cf0*/  PRMT R17, R21, 0x654, R20 ;  /* 0x0000065415117816 */ /* 0x004fca0000000014 */
[----:B------:R0:W-:Y:S02]  /*3d00*/  STG.E desc[UR10][R14.64], R17 ;  /* 0x000000110e007986 */ /* 0x0001e4000c10190a */
[----:B------:R-:W-:Y:S05]  /*3d10*/  @P0 EXIT ;  /* 0x000000000000094d */ /* 0x000fea0003800000 */
[----:B0-----:R-:W-:Y:S01]  /*3d20*/  IMAD.WIDE.U32 R16, R13, 0x8, R6 ;  /* 0x000000080d107825 */ /* 0x001fe200078e0006 */
[----:B------:R-:W-:-:S04]  /*3d30*/  SHF.R.U32.HI R14, RZ, 0x4, R13 ;  /* 0x00000004ff0e7819 */ /* 0x000fc8000001160d */
[----:B------:R-:W-:Y:S01]  /*3d40*/  LOP3.LUT R15, R14, 0x3ffffff, RZ, 0xc0, !PT ;  /* 0x03ffffff0e0f7812 */ /* 0x000fe200078ec0ff */
[----:B------:R-:W2:Y:S03]  /*3d50*/  LDG.E.64.CONSTANT R24, desc[UR10][R16.64] ;  /* 0x0000000a10187981 */ /* 0x000ea6000c1e9b00 */
[----:B------:R-:W-:Y:S01]  /*3d60*/  IADD3 R19, P0, R15, R8, RZ ;  /* 0x000000080f137210 */ /* 0x000fe20007f1e0ff */
[----:B------:R-:W-:-:S04]  /*3d70*/  IMAD.WIDE.U32 R14, R13, 0x8, R2 ;  /* 0x000000080d0e7825 */ /* 0x000fc800078e0002 */
[----:B------:R-:W-:Y:S01]  /*3d80*/  IMAD.X R20, RZ, RZ, R12, P0 ;  /* 0x000000ffff147224 */ /* 0x000fe200000e060c */
[C---:B------:R-:W-:Y:S01]  /*3d90*/  LEA R18, P0, R19.reuse, R4, 0x2 ;  /* 0x0000000413127211 */ /* 0x040fe200078010ff */
[----:B------:R-:W3:Y:S03]  /*3da0*/  LDG.E.64.CONSTANT R14, desc[UR10][R14.64] ;  /* 0x0000000a0e0e7981 */ /* 0x000ee6000c1e9b00 */
[----:B------:R-:W-:-:S05]  /*3db0*/  LEA.HI.X R19, R19, R5, R20, 0x2, P0 ;  /* 0x0000000513137211 */ /* 0x000fca00000f1414 */
[----:B------:R3:W4:Y:S01]  /*3dc0*/  LDG.E R18, desc[UR10][R18.64] ;  /* 0x0000000a12127981 */ /* 0x000722000c1e1900 */
[--C-:B--2---:R-:W-:Y:S02]  /*3dd0*/  HADD2.F32 R21, -RZ, R24.reuse.H0_H0 ;  /* 0x20000018ff157230 */ /* 0x104fe40000004100 */
[----:B------:R-:W-:Y:S02]  /*3de0*/  HADD2.F32 R23, -RZ, R24.H1_H1 ;  /* 0x30000018ff177230 */ /* 0x000fe40000004100 */
[----:B------:R-:W-:Y:S02]  /*3df0*/  HADD2.F32 R17, -RZ, R25.H0_H0 ;  /* 0x20000019ff117230 */ /* 0x000fe40000004100 */
[C---:B------:R-:W-:Y:S01]  /*3e00*/  FMUL.FTZ R21, R22.reuse, R21 ;  /* 0x0000001516157220 */ /* 0x040fe20000410000 */
[C---:B------:R-:W-:Y:S02]  /*3e10*/  FMUL.FTZ R23, R22.reuse, R23 ;  /* 0x0000001716177220 */ /* 0x040fe40000410000 */
[----:B------:R-:W-:-:S02]  /*3e20*/  FMUL.FTZ R17, R22, R17 ;  /* 0x0000001116117220 */ /* 0x000fc40000410000 */
[----:B------:R-:W-:Y:S02]  /*3e30*/  F2FP.F16.F32.PACK_AB R16, RZ, R21 ;  /* 0x00000015ff10723e */ /* 0x000fe400000000ff */
[----:B------:R-:W-:Y:S01]  /*3e40*/  F2FP.F16.F32.PACK_AB R23, RZ, R23 ;  /* 0x00000017ff17723e */ /* 0x000fe200000000ff */
[----:B---3--:R-:W-:Y:S01]  /*3e50*/  HADD2.F32 R19, -RZ, R14.H0_H0 ;  /* 0x2000000eff137230 */ /* 0x008fe20000004100 */
[----:B------:R-:W-:Y:S01]  /*3e60*/  F2FP.F16.F32.PACK_AB R17, RZ, R17 ;  /* 0x00000011ff11723e */ /* 0x000fe200000000ff */
[----:B------:R-:W-:Y:S02]  /*3e70*/  HADD2.F32 R16, -RZ, R16.H0_H0 ;  /* 0x20000010ff107230 */ /* 0x000fe40000004100 */
[----:B------:R-:W-:Y:S01]  /*3e80*/  HADD2.F32 R21, -RZ, R25.H1_H1 ;  /* 0x30000019ff157230 */ /* 0x000fe20000004100 */
[----:B----4-:R-:W0:Y:S01]  /*3e90*/  MUFU.RCP R18, R18 ;  /* 0x0000001200127308 */ /* 0x010e220000001000 */
[----:B------:R-:W-:Y:S02]  /*3ea0*/  HADD2.F32 R23, -RZ, R23.H0_H0 ;  /* 0x20000017ff177230 */ /* 0x000fe40000004100 */
[----:B------:R-:W-:-:S02]  /*3eb0*/  HADD2.F32 R14, -RZ, R14.H1_H1 ;  /* 0x3000000eff0e7230 */ /* 0x000fc40000004100 */
[----:B------:R-:W-:Y:S01]  /*3ec0*/  FMUL.FTZ R16, R16, R19 ;  /* 0x0000001310107220 */ /* 0x000fe20000410000 */
[----:B------:R-:W-:Y:S02]  /*3ed0*/  HADD2.F32 R17, -RZ, R17.H0_H0 ;  /* 0x20000011ff117230 */ /* 0x000fe40000004100 */
[----:B------:R-:W-:Y:S02]  /*3ee0*/  HADD2.F32 R20, -RZ, R15.H0_H0 ;  /* 0x2000000fff147230 */ /* 0x000fe40000004100 */
[----:B------:R-:W-:Y:S01]  /*3ef0*/  FMUL.FTZ R21, R22, R21 ;  /* 0x0000001516157220 */ /* 0x000fe20000410000 */
[----:B------:R-:W-:Y:S01]  /*3f00*/  FMUL.FTZ R14, R23, R14 ;  /* 0x0000000e170e7220 */ /* 0x000fe20000410000 */
[----:B------:R-:W-:Y:S01]  /*3f10*/  F2FP.F16.F32.PACK_AB R16, RZ, R16 ;  /* 0x00000010ff10723e */ /* 0x000fe200000000ff */
[----:B------:R-:W-:Y:S02]  /*3f20*/  FMUL.FTZ R20, R17, R20 ;  /* 0x0000001411147220 */ /* 0x000fe40000410000 */
[----:B------:R-:W-:-:S02]  /*3f30*/  F2FP.F16.F32.PACK_AB R21, RZ, R21 ;  /* 0x00000015ff15723e */ /* 0x000fc400000000ff */
[----:B------:R-:W-:Y:S01]  /*3f40*/  F2FP.F16.F32.PACK_AB R14, RZ, R14 ;  /* 0x0000000eff0e723e */ /* 0x000fe200000000ff */
[----:B------:R-:W-:Y:S01]  /*3f50*/  HADD2.F32 R24, -RZ, R15.H1_H1 ;  /* 0x3000000fff187230 */ /* 0x000fe20000004100 */
[----:B------:R-:W-:Y:S01]  /*3f60*/  F2FP.F16.F32.PACK_AB R20, RZ, R20 ;  /* 0x00000014ff14723e */ /* 0x000fe200000000ff */
[----:B------:R-:W-:Y:S02]  /*3f70*/  HADD2.F32 R15, -RZ, R16.H0_H0 ;  /* 0x20000010ff0f7230 */ /* 0x000fe40000004100 */
[----:B------:R-:W-:Y:S02]  /*3f80*/  HADD2.F32 R21, -RZ, R21.H0_H0 ;  /* 0x20000015ff157230 */ /* 0x000fe40000004100 */
[----:B------:R-:W-:Y:S02]  /*3f90*/  HADD2.F32 R17, -RZ, R14.H0_H0 ;  /* 0x2000000eff117230 */ /* 0x000fe40000004100 */
[----:B0-----:R-:W-:Y:S01]  /*3fa0*/  FMUL.FTZ R15, R18, R15 ;  /* 0x0000000f120f7220 */ /* 0x001fe20000410000 */
[----:B------:R-:W-:-:S02]  /*3fb0*/  HADD2.F32 R19, -RZ, R20.H0_H0 ;  /* 0x20000014ff137230 */ /* 0x000fc40000004100 */
[----:B------:R-:W-:Y:S01]  /*3fc0*/  FMUL.FTZ R21, R21, R24 ;  /* 0x0000001815157220 */ /* 0x000fe20000410000 */
[C---:B------:R-:W-:Y:S02]  /*3fd0*/  FMUL.FTZ R17, R18.reuse, R17 ;  /* 0x0000001112117220 */ /* 0x040fe40000410000 */
[----:B------:R-:W-:Y:S01]  /*3fe0*/  FMUL.FTZ R19, R18, R19 ;  /* 0x0000001312137220 */ /* 0x000fe20000410000 */
[----:B------:R-:W-:Y:S01]  /*3ff0*/  F2I.S8.NTZ R15, R15 ;  /* 0x0000000f000f7305 */ /* 0x000fe20000202100 */
[----:B------:R-:W-:-:S07]  /*4000*/  F2FP.F16.F32.PACK_AB R21, RZ, R21 ;  /* 0x00000015ff15723e */ /* 0x000fce00000000ff */
[----:B------:R-:W0:Y:S01]  /*4010*/  F2I.S8.NTZ R14, R17 ;  /* 0x00000011000e7305 */ /* 0x000e220000202100 */
[----:B------:R-:W-:-:S07]  /*4020*/  HADD2.F32 R21, -RZ, R21.H0_H0 ;  /* 0x20000015ff157230 */ /* 0x000fce0000004100 */
[----:B------:R-:W1:Y:S01]  /*4030*/  F2I.S8.NTZ R19, R19 ;  /* 0x0000001300137305 */ /* 0x000e620000202100 */
[----:B------:R-:W-:Y:S01]  /*4040*/  FMUL.FTZ R21, R18, R21 ;  /* 0x0000001512157220 */ /* 0x000fe20000410000 */
[----:B0-----:R-:W-:-:S06]  /*4050*/  PRMT R14, R14, 0x7604, R15 ;  /* 0x000076040e0e7816 */ /* 0x001fcc000000000f */
[----:B------:R-:W0:Y:S01]  /*4060*/  F2I.S8.NTZ R21, R21 ;  /* 0x0000001500157305 */ /* 0x000e220000202100 */
[----:B-1----:R-:W-:Y:S01]  /*4070*/  PRMT R16, R19, 0x7054, R14 ;  /* 0x0000705413107816 */ /* 0x002fe2000000000e */
[C---:B------:R-:W-:Y:S01]  /*4080*/  IMAD.WIDE.U32 R14, R13.reuse, 0x4, R10 ;  /* 0x000000040d0e7825 */ /* 0x040fe200078e000a */
[----:B------:R-:W-:-:S04]  /*4090*/  IADD3 R13, R13, R0, RZ ;  /* 0x000000000d0d7210 */ /* 0x000fc80007ffe0ff */
[----:B------:R-:W-:Y:S02]  /*40a0*/  ISETP.GE.U32.AND P0, PT, R13, UR8, PT ;  /* 0x000000080d007c0c */ /* 0x000fe4000bf06070 */
[----:B0-----:R-:W-:-:S05]  /*40b0*/  PRMT R23, R21, 0x654, R16 ;  /* 0x0000065415177816 */ /* 0x001fca0000000010 */
[----:B------:R0:W-:Y:S06]  /*40c0*/  STG.E desc[UR10][R14.64], R23 ;  /* 0x000000170e007986 */ /* 0x0001ec000c10190a */
[----:B------:R-:W-:Y:S05]  /*40d0*/  @P0 EXIT ;  /* 0x000000000000094d */ /* 0x000fea0003800000 */
[----:B------:R-:W-:Y:S01]  /*40e0*/  IMAD.WIDE.U32 R16, R13, 0x8, R6 ;  /* 0x000000080d107825 */ /* 0x000fe200078e0006 */
[----:B0-----:R-:W-:-:S04]  /*40f0*/  SHF.R.U32.HI R14, RZ, 0x4, R13 ;  /* 0x00000004ff0e7819 */ /* 0x001fc8000001160d */
[----:B------:R-:W2:Y:S01]  /*4100*/  LDG.E.64.CONSTANT R24, desc[UR10][R16.64] ;  /* 0x0000000a10187981 */ /* 0x000ea2000c1e9b00 */
[----:B------:R-:W-:-:S04]  /*4110*/  LOP3.LUT R15, R14, 0x3ffffff, RZ, 0xc0, !PT ;  /* 0x03ffffff0e0f7812 */ /* 0x000fc800078ec0ff */
[----:B------:R-:W-:Y:S01]  /*4120*/  IADD3 R19, P0, R15, R8, RZ ;  /* 0x000000080f137210 */ /* 0x000fe20007f1e0ff */
[----:B------:R-:W-:-:S03]  /*4130*/  IMAD.WIDE.U32 R14, R13, 0x8, R2 ;  /* 0x000000080d0e7825 */ /* 0x000fc600078e0002 */
[----:B------:R-:W-:Y:S02]  /*4140*/  IADD3.X R20, RZ, R12, RZ, P0, !PT ;  /* 0x0000000cff147210 */ /* 0x000fe400007fe4ff */
[C---:B------:R-:W-:Y:S01]  /*4150*/  LEA R18, P0, R19.reuse, R4, 0x2 ;  /* 0x0000000413127211 */ /* 0x040fe200078010ff */
        /* <DEDUP_REMOVED lines=10> */
[----:B------:R-:W-:Y:S01]  /*4200*/  FMUL.FTZ R17, R22, R17 ;  /* 0x0000001116117220 */ /* 0x000fe20000410000 */
[----:B------:R-:W-:Y:S01]  /*4210*/  F2FP.F16.F32.PACK_AB R23, RZ, R23 ;  /* 0x00000017ff17723e */ /* 0x000fe200000000ff */
[----:B---3--:R-:W-:-:S02]  /*4220*/  HADD2.F32 R19, -RZ, R14.H0_H0 ;  /* 0x2000000eff137230 */ /* 0x008fc40000004100 */
[----:B------:R-:W-:Y:S01]  /*4230*/  FMUL.FTZ R21, R22, R21 ;  /* 0x0000001516157220 */ /* 0x000fe20000410000 */
[----:B------:R-:W-:Y:S01]  /*4240*/  F2FP.F16.F32.PACK_AB R17, RZ, R17 ;  /* 0x00000011ff11723e */ /* 0x000fe200000000ff */
[----:B------:R-:W-:Y:S02]  /*4250*/  HADD2.F32 R16, -RZ, R16.H0_H0 ;  /* 0x20000010ff107230 */ /* 0x000fe40000004100 */
[----:B------:R-:W-:Y:S01]  /*4260*/  HADD2.F32 R23, -RZ, R23.H0_H0 ;  /* 0x20000017ff177230 */ /* 0x000fe20000004100 */
[----:B----4-:R-:W0:Y:S01]  /*4270*/  MUFU.RCP R18, R18 ;  /* 0x0000001200127308 */ /* 0x010e220000001000 */
[----:B------:R-:W-:Y:S01]  /*4280*/  HADD2.F32 R14, -RZ, R14.H1_H1 ;  /* 0x3000000eff0e7230 */ /* 0x000fe20000004100 */
[----:B------:R-:W-:Y:S01]  /*4290*/  F2FP.F16.F32.PACK_AB R21, RZ, R21 ;  /* 0x00000015ff15723e */ /* 0x000fe200000000ff */
[----:B------:R-:W-:Y:S02]  /*42a0*/  HADD2.F32 R17, -RZ, R17.H0_H0 ;  /* 0x20000011ff117230 */ /* 0x000fe40000004100 */
[----:B------:R-:W-:Y:S01]  /*42b0*/  FMUL.FTZ R16, R16, R19 ;  /* 0x0000001310107220 */ /* 0x000fe20000410000 */
[----:B------:R-:W-:-:S02]  /*42c0*/  HADD2.F32 R20, -RZ, R15.H0_H0 ;  /* 0x2000000fff147230 */ /* 0x000fc40000004100 */
[----:B------:R-:W-:Y:S01]  /*42d0*/  FMUL.FTZ R14, R23, R14 ;  /* 0x0000000e170e7220 */ /* 0x000fe20000410000 */
[----:B------:R-:W-:Y:S02]  /*42e0*/  HADD2.F32 R21, -RZ, R21.H0_H0 ;  /* 0x20000015ff157230 */ /* 0x000fe40000004100 */
[----:B------:R-:W-:Y:S02]  /*42f0*/  HADD2.F32 R24, -RZ, R15.H1_H1 ;  /* 0x3000000fff187230 */ /* 0x000fe40000004100 */
[----:B------:R-:W-:Y:S01]  /*4300*/  FMUL.FTZ R20, R17, R20 ;  /* 0x0000001411147220 */ /* 0x000fe20000410000 */
[----:B------:R-:W-:Y:S02]  /*4310*/  F2FP.F16.F32.PACK_AB R16, RZ, R16 ;  /* 0x00000010ff10723e */ /* 0x000fe400000000ff */
[----:B------:R-:W-:Y:S01]  /*4320*/  F2FP.F16.F32.PACK_AB R14, RZ, R14 ;  /* 0x0000000eff0e723e */ /* 0x000fe200000000ff */
[----:B------:R-:W-:Y:S01]  /*4330*/  FMUL.FTZ R21, R21, R24 ;  /* 0x0000001815157220 */ /* 0x000fe20000410000 */
[----:B------:R-:W-:Y:S01]  /*4340*/  F2FP.F16.F32.PACK_AB R20, RZ, R20 ;  /* 0x00000014ff14723e */ /* 0x000fe200000000ff */
[----:B------:R-:W-:-:S02]  /*4350*/  HADD2.F32 R15, -RZ, R16.H0_H0 ;  /* 0x20000010ff0f7230 */ /* 0x000fc40000004100 */
[----:B------:R-:W-:Y:S01]  /*4360*/  HADD2.F32 R17, -RZ, R14.H0_H0 ;  /* 0x2000000eff117230 */ /* 0x000fe20000004100 */
[----:B------:R-:W-:Y:S01]  /*4370*/  F2FP.F16.F32.PACK_AB R21, RZ, R21 ;  /* 0x00000015ff15723e */ /* 0x000fe200000000ff */
[----:B------:R-:W-:Y:S02]  /*4380*/  HADD2.F32 R19, -RZ, R20.H0_H0 ;  /* 0x20000014ff137230 */ /* 0x000fe40000004100 */
[C---:B0-----:R-:W-:Y:S01]  /*4390*/  FMUL.FTZ R15, R18.reuse, R15 ;  /* 0x0000000f120f7220 */ /* 0x041fe20000410000 */
[C---:B------:R-:W-:Y:S01]  /*43a0*/  FMUL.FTZ R17, R18.reuse, R17 ;  /* 0x0000001112117220 */ /* 0x040fe20000410000 */
[----:B------:R-:W-:Y:S02]  /*43b0*/  HADD2.F32 R21, -RZ, R21.H0_H0 ;  /* 0x20000015ff157230 */ /* 0x000fe40000004100 */
[C---:B------:R-:W-:Y:S02]  /*43c0*/  FMUL.FTZ R19, R18.reuse, R19 ;  /* 0x0000001312137220 */ /* 0x040fe40000410000 */
[----:B------:R-:W-:Y:S01]  /*43d0*/  F2I.S8.NTZ R15, R15 ;  /* 0x0000000f000f7305 */ /* 0x000fe20000202100 */
[----:B------:R-:W-:-:S07]  /*43e0*/  FMUL.FTZ R21, R18, R21 ;  /* 0x0000001512157220 */ /* 0x000fce0000410000 */
[----:B------:R-:W0:Y:S08]  /*43f0*/  F2I.S8.NTZ R14, R17 ;  /* 0x00000011000e7305 */ /* 0x000e300000202100 */
        /* <DEDUP_REMOVED lines=11> */
        .weak           $__internal_24_$__cuda_sm20_div_s64
        .type           $__internal_24_$__cuda_sm20_div_s64,@function
        .size           $__internal_24_$__cuda_sm20_div_s64,(.L_x_3321 - $__internal_24_$__cuda_sm20_div_s64)
$__internal_24_$__cuda_sm20_div_s64:
        /* <DEDUP_REMOVED lines=22> */
[----:B------:R-:W-:Y:S02]  /*4610*/  IADD3.X R17, R17, R15, RZ, P0, !PT ;  /* 0x0000000f11117210 */ /* 0x000fe400007fe4ff */
[----:B------:R-:W-:Y:S02]  /*4620*/  SEL R33, R33, R16, !P3 ;  /* 0x0000001021217207 */ /* 0x000fe40005800000 */
        /* <DEDUP_REMOVED lines=13> */
[----:B------:R-:W-:Y:S02]  /*4700*/  IADD3 R19, P2, R18, R19, RZ ;  /* 0x0000001312137210 */ /* 0x000fe40007f5e0ff */
[----:B------:R-:W-:Y:S02]  /*4710*/  IADD3.X R17, R14, R17, RZ, P0, !PT ;  /* 0x000000110e117210 */ /* 0x000fe400007fe4ff */
[-C--:B------:R-:W-:Y:S01]  /*4720*/  SEL R18, R15, R12.reuse, !P3 ;  /* 0x0000000c0f127207 */ /* 0x080fe20005800000 */
[----:B------:R-:W-:Y:S01]  /*4730*/  IMAD.HI.U32 R14, R19, R33, RZ ;  /* 0x00000021130e7227 */ /* 0x000fe200078e00ff */
[----:B------:R-:W-:Y:S02]  /*4740*/  IADD3.X R17, RZ, RZ, R17, P2, P1 ;  /* 0x000000ffff117210 */ /* 0x000fe400017e2411 */
[----:B------:R-:W-:Y:S01]  /*4750*/  LOP3.LUT R12, R11, R12, RZ, 0x3c, !PT ;  /* 0x0000000c0b0c7212 */ /* 0x000fe200078e3cff */
[----:B------:R-:W-:Y:S02]  /*4760*/  IMAD.MOV.U32 R15, RZ, RZ, RZ ;  /* 0x000000ffff0f7224 */ /* 0x000fe400078e00ff */
[----:B------:R-:W-:-:S04]  /*4770*/  IMAD.HI.U32 R16, R17, R18, RZ ;  /* 0x0000001211107227 */ /* 0x000fc800078e00ff */
[----:B------:R-:W-:-:S04]  /*4780*/  IMAD.WIDE.U32 R14, R19, R18, R14 ;  /* 0x00000012130e7225 */ /* 0x000fc800078e000e */
[C---:B------:R-:W-:Y:S02]  /*4790*/  IMAD R19, R17.reuse, R18, RZ ;  /* 0x0000001211137224 */ /* 0x040fe400078e02ff */
[----:B------:R-:W-:-:S05]  /*47a0*/  IMAD.HI.U32 R14, P0, R17, R33, R14 ;  /* 0x00000021110e7227 */ /* 0x000fca000780000e */
[----:B------:R-:W-:Y:S02]  /*47b0*/  IADD3 R17, P1, R19, R14, RZ ;  /* 0x0000000e13117210 */ /* 0x000fe40007f3e0ff */
[----:B------:R-:W-:-:S03]  /*47c0*/  IADD3.X R16, R16, RZ, RZ, P0, !PT ;  /* 0x000000ff10107210 */ /* 0x000fc600007fe4ff */
[----:B------:R-:W-:Y:S01]  /*47d0*/  IMAD.WIDE.U32 R14, R17, R8, RZ ;  /* 0x00000008110e7225 */ /* 0x000fe200078e00ff */
[----:B------:R-:W-:-:S03]  /*47e0*/  IADD3.X R19, RZ, R16, RZ, P1, !PT ;  /* 0x00000010ff137210 */ /* 0x000fc60000ffe4ff */
[C---:B------:R-:W-:Y:S01]  /*47f0*/  IMAD R15, R17.reuse, R9, R15 ;  /* 0x00000009110f7224 */ /* 0x040fe200078e020f */
[----:B------:R-:W-:Y:S02]  /*4800*/  IADD3 R33, P1, -R14, R33, RZ ;  /* 0x000000210e217210 */ /* 0x000fe40007f3e1ff */
[----:B------:R-:W-:Y:S01]  /*4810*/  IADD3 R14, P2, R17, 0x1, RZ ;  /* 0x00000001110e7810 */ /* 0x000fe20007f5e0ff */
[-C--:B------:R-:W-:Y:S01]  /*4820*/  IMAD R15, R19, R8.reuse, R15 ;  /* 0x00000008130f7224 */ /* 0x080fe200078e020f */
[CC--:B------:R-:W-:Y:S02]  /*4830*/  ISETP.GE.U32.AND P0, PT, R33.reuse, R8.reuse, PT ;  /* 0x000000082100720c */ /* 0x0c0fe40003f06070 */
[----:B------:R-:W-:Y:S01]  /*4840*/  IADD3.X R16, RZ, R19, RZ, P2, !PT ;  /* 0x00000013ff107210 */ /* 0x000fe200017fe4ff */
[----:B------:R-:W-:Y:S01]  /*4850*/  IMAD.X R35, R18, 0x1, ~R15, P1 ;  /* 0x0000000112237824 */ /* 0x000fe200008e0e0f */
[----:B------:R-:W-:-:S04]  /*4860*/  IADD3 R15, P1, R33, -R8, RZ ;  /* 0x80000008210f7210 */ /* 0x000fc80007f3e0ff */
[CC--:B------:R-:W-:Y:S02]  /*4870*/  ISETP.GE.U32.AND.EX P0, PT, R35.reuse, R9.reuse, PT, P0 ;  /* 0x000000092300720c */ /* 0x0c0fe40003f06100 */
[----:B------:R-:W-:Y:S02]  /*4880*/  IADD3.X R21, R35, ~R9, RZ, P1, !PT ;  /* 0x8000000923157210 */ /* 0x000fe40000ffe4ff */
[----:B------:R-:W-:Y:S02]  /*4890*/  SEL R15, R15, R33, P0 ;  /* 0x000000210f0f7207 */ /* 0x000fe40000000000 */
[----:B------:R-:W-:Y:S02]  /*48a0*/  SEL R17, R14, R17, P0 ;  /* 0x000000110e117207 */ /* 0x000fe40000000000 */
[----:B------:R-:W-:Y:S02]  /*48b0*/  ISETP.GE.U32.AND P1, PT, R15, R8, PT ;  /* 0x000000080f00720c */ /* 0x000fe40003f26070 */
[----:B------:R-:W-:-:S02]  /*48c0*/  SEL R21, R21, R35, P0 ;  /* 0x0000002315157207 */ /* 0x000fc40000000000 */
[----:B------:R-:W-:Y:S02]  /*48d0*/  SEL R8, R16, R19, P0 ;  /* 0x0000001310087207 */ /* 0x000fe40000000000 */
[----:B------:R-:W-:Y:S02]  /*48e0*/  IADD3 R14, P2, R17, 0x1, RZ ;  /* 0x00000001110e7810 */ /* 0x000fe40007f5e0ff */
[----:B------:R-:W-:Y:S02]  /*48f0*/  ISETP.GE.U32.AND.EX P0, PT, R21, R9, PT, P1 ;  /* 0x000000091500720c */ /* 0x000fe40003f06110 */
[----:B------:R-:W-:Y:S01]  /*4900*/  ISETP.GE.AND P1, PT, R12, RZ, PT ;  /* 0x000000ff0c00720c */ /* 0x000fe20003f26270 */
[----:B------:R-:W-:Y:S01]  /*4910*/  IMAD.X R15, RZ, RZ, R8, P2 ;  /* 0x000000ffff0f7224 */ /* 0x000fe200010e0608 */
[----:B------:R-:W-:-:S04]  /*4920*/  SEL R14, R14, R17, P0 ;  /* 0x000000110e0e7207 */ /* 0x000fc80000000000 */
[----:B------:R-:W-:Y:S02]  /*4930*/  SEL R15, R15, R8, P0 ;  /* 0x000000080f0f7207 */ /* 0x000fe40000000000 */
[----:B------:R-:W-:Y:S02]  /*4940*/  ISETP.NE.U32.AND P0, PT, R13, RZ, PT ;  /* 0x000000ff0d00720c */ /* 0x000fe40003f05070 */
[-C--:B------:R-:W-:Y:S02]  /*4950*/  IADD3 R9, P2, RZ, -R14.reuse, RZ ;  /* 0x8000000eff097210 */ /* 0x080fe40007f5e0ff */
[----:B------:R-:W-:Y:S01]  /*4960*/  ISETP.NE.AND.EX P0, PT, R11, RZ, PT, P0 ;  /* 0x000000ff0b00720c */ /* 0x000fe20003f05300 */
[----:B------:R-:W-:Y:S01]  /*4970*/  HFMA2.MMA R11, -RZ, RZ, 0, 0 ;  /* 0x00000000ff0b7435 */ /* 0x000fe200000001ff */
[----:B------:R-:W-:Y:S02]  /*4980*/  IADD3.X R8, RZ, ~R15, RZ, P2, !PT ;  /* 0x8000000fff087210 */ /* 0x000fe400017fe4ff */
[----:B------:R-:W-:-:S02]  /*4990*/  SEL R14, R9, R14, !P1 ;  /* 0x0000000e090e7207 */ /* 0x000fc40004800000 */
[----:B------:R-:W-:Y:S02]  /*49a0*/  SEL R15, R8, R15, !P1 ;  /* 0x0000000f080f7207 */ /* 0x000fe40004800000 */
[----:B------:R-:W-:Y:S02]  /*49b0*/  SEL R14, R14, 0xffffffff, P0 ;  /* 0xffffffff0e0e7807 */ /* 0x000fe40000000000 */
[----:B------:R-:W-:Y:S01]  /*49c0*/  SEL R15, R15, 0xffffffff, P0 ;  /* 0xffffffff0f0f7807 */ /* 0x000fe20000000000 */
[----:B------:R-:W-:Y:S06]  /*49d0*/  RET.REL.NODEC R10 `(_ZN4vllm31rms_norm_per_block_quant_kernelIN3c104HalfEaLb0ELb0ELi64EEEvPT0_PfPKT_S8_PKffiiPS6_l) ;  /* 0xffffffb40a887950 */ /* 0x000fec0003c3ffff */
.L_x_1565:
        /* <DEDUP_REMOVED lines=10> */
.L_x_3321:


//--------------------- .text._ZN4vllm31rms_norm_per_block_quant_kernelIN3c104HalfENS1_13Float8_e4m3fnELb0ELb0ELi64EEEvPT0_PfPKT_S9_PKffiiPS7_l --------------------------
	.section	.text._ZN4vllm31rms_norm_per_block_quant_kernelIN3c104HalfENS1_13Float8_e4m3fnELb0ELb0ELi64EEEvPT0_PfPKT_S9_PKffiiPS7_l,"ax",@progbits
	.align	128
        .global         _ZN4vllm31rms_norm_per_block_quant_kernelIN3c104HalfENS1_13Float8_e4m3fnELb0ELb0ELi64EEEvPT0_PfPKT_S9_PKffiiPS7_l
        .type           _ZN4vllm31rms_norm_per_block_quant_kernelIN3c104HalfENS1_13Float8_e4m3fnELb0ELb0ELi64EEEvPT0_PfPKT_S9_PKffiiPS7_l,@function
        .size           _ZN4vllm31rms_norm_per_block_quant_kernelIN3c104HalfENS1_13Float8_e4m3fnELb0ELb0ELi64EEEvPT0_PfPKT_S9_PKffiiPS7_l,(.L_x_3322 - _ZN4vllm31rms_norm_per_block_quant_kernelIN3c104HalfENS1_13Float8_e4m3fnELb0ELb0ELi64EEEvPT0_PfPKT_S9_PKffiiPS7_l)
        .other          _ZN4vllm31rms_norm_per_block_quant_kernelIN3c104HalfENS1_13Float8_e4m3fnELb0ELb0ELi64EEEvPT0_PfPKT_S9_PKffiiPS7_l,@"STO_CUDA_ENTRY STV_DEFAULT"
_ZN4vllm31rms_norm_per_block_quant_kernelIN3c104HalfENS1_13Float8_e4m3fnELb0ELb0ELi64EEEvPT0_PfPKT_S9_PKffiiPS7_l:
.text._ZN4vllm31rms_norm_per_block_quant_kernelIN3c104HalfENS1_13Float8_e4m3fnELb0ELb0ELi64EEEvPT0_PfPKT_S9_PKffiiPS7_l:
        /* <DEDUP_REMOVED lines=22> */
.L_x_1568:
[----:B------:R-:W-:-:S06]  /*0160*/  IMAD.WIDE.U32 R2, R5, 0x8, R6 ;  /* 0x0000000805027825 */ /* 0x000fcc00078e0006 */
[----:B------:R-:W2:Y:S01]  /*0170*/  LDG.E.64.CONSTANT R2, desc[UR10][R2.64] ;  /* 0x0000000a02027981 */ /* 0x000ea2000c1e9b00 */
[----:B0-----:R-:W-:-:S05]  /*0180*/  IMAD.IADD R11, R10, 0x1, R5 ;  /* 0x000000010a0b7824 */ /* 0x001fca00078e0205 */
[----:B------:R-:W-:Y:S01]  /*0190*/  ISETP.GE.U32.AND P0, PT, R11, UR5, PT ;  /* 0x000000050b007c0c */ /* 0x000fe2000bf06070 */
        /* <DEDUP_REMOVED lines=44> */
[----:B------:R-:W-:Y:S02]  /*0460*/  ISETP.GE.U32.AND P0, PT, R5, UR5, PT ;  /* 0x0000000505007c0c */ /* 0x000fe4000bf06070 */
[----:B------:R-:W-:-:S04]  /*0470*/  FFMA.FTZ R9, R4, R4, R9 ;  /* 0x0000000404097223 */ /* 0x000fc80000010009 */
[----:B------:R-:W-:-:S07]  /*0480*/  FFMA.FTZ R4, R8, R8, R9 ;  /* 0x0000000808047223 */ /* 0x000fce0000010009 */
[----:B------:R-:W-:Y:S05]  /*0490*/  @!P0 BRA `(.L_x_1568) ;  /* 0xfffffffc00308947 */ /* 0x000fea000383ffff */
.L_x_1567:
[----:B------:R-:W-:Y:S05]  /*04a0*/  BSYNC B0 ;  /* 0x0000000000007941 */ /* 0x000fea0003800000 */
.L_x_1566:
        /* <DEDUP_REMOVED lines=109> */
.L_x_1570:
        /* <DEDUP_REMOVED lines=23> */
.L_x_1573:
[----:B------:R-:W-:Y:S05]  /*0cf0*/  BSYNC B1 ;  /* 0x0000000000017941 */ /* 0x000fea0003800000 */
.L_x_1572:
        /* <DEDUP_REMOVED lines=45> */
.L_x_1571:
[----:B------:R-:W-:Y:S05]  /*0fd0*/  BSYNC B0 ;  /* 0x0000000000007941 */ /* 0x000fea0003800000 */
.L_x_1569:
[----:B------:R-:W-:Y:S04]  /*0fe0*/  BSSY B0, `(.L_x_1574) ;  /* 0x000000b000007945 */ /* 0x000fe80003800000 */
[----:B------:R-:W-:Y:S05]  /*0ff0*/  @P0 BRA `(.L_x_1575) ;  /* 0x0000000000240947 */ /* 0x000fea0003800000 */
[----:B------:R-:W-:Y:S01]  /*1000*/  ULDC.64 UR12, c[0x0][0x238] ;  /* 0x00008e00000c7ab9 */ /* 0x000fe20000000a00 */
[----:B------:R-:W2:Y:S01]  /*1010*/  S2UR UR8, SR_CgaCtaId ;  /* 0x00000000000879c3 */ /* 0x000ea20000008800 */
[----:B------:R-:W-:Y:S01]  /*1020*/  I2FP.F32.S32 R0, UR13 ;  /* 0x0000000d00007c45 */ /* 0x000fe20008201400 */
[----:B------:R-:W-:-:S03]  /*1030*/  UMOV UR4, 0x400 ;  /* 0x0000040000047882 */ /* 0x000fc60000000000 */
[----:B01----:R-:W0:Y:S02]  /*1040*/  MUFU.RCP R3, R0 ;  /* 0x0000000000037308 */ /* 0x003e240000001000 */
[----:B0-----:R-:W-:Y:S01]  /*1050*/  FFMA.FTZ R2, R3, R2, UR12 ;  /* 0x0000000c03027e23 */ /* 0x001fe20008010002 */
[----:B--2---:R-:W-:-:S05]  /*1060*/  ULEA UR4, UR8, UR4, 0x18 ;  /* 0x0000000408047291 */ /* 0x004fca000f8ec03f */
[----:B------:R-:W0:Y:S04]  /*1070*/  MUFU.RSQ R2, R2 ;  /* 0x0000000200027308 */ /* 0x000e280000001400 */
[----:B0-----:R2:W-:Y:S03]  /*1080*/  STS [UR4+0x10a4], R2 ;  /* 0x0010a402ff007988 */ /* 0x0015e60008000804 */
.L_x_1575:
[----:B------:R-:W-:Y:S05]  /*1090*/  BSYNC B0 ;  /* 0x0000000000007941 */ /* 0x000fea0003800000 */
.L_x_1574:
[----:B01----:R-:W0:Y:S01]  /*10a0*/  LDC R3, c[0x0][0x23c] ;  /* 0x00008f00ff037b82 */ /* 0x003e220000000800 */
[----:B------:R-:W-:-:S07]  /*10b0*/  UMOV UR4, 0x400 ;  /* 0x0000040000047882 */ /* 0x000fce0000000000 */
[----:B------:R-:W1:Y:S01]  /*10c0*/  S2UR UR8, SR_CgaCtaId ;  /* 0x00000000000879c3 */ /* 0x000e620000008800 */
[----:B0-----:R-:W-:-:S04]  /*10d0*/  SHF.R.S32.HI R0, RZ, 0x1f, R3 ;  /* 0x0000001fff007819 */ /* 0x001fc80000011403 */
[----:B------:R-:W-:-:S04]  /*10e0*/  LEA.HI R0, R0, R3, RZ, 0x6 ;  /* 0x0000000300007211 */ /* 0x000fc800078f30ff */
[----:B------:R-:W-:Y:S01]  /*10f0*/  SHF.R.S32.HI R23, RZ, 0x6, R0 ;  /* 0x00000006ff177819 */ /* 0x000fe20000011400 */
[----:B-1----:R-:W-:Y:S01]  /*1100*/  ULEA UR4, UR8, UR4, 0x18 ;  /* 0x0000000408047291 */ /* 0x002fe2000f8ec03f */
        /* <DEDUP_REMOVED lines=10> */
[----:B0-2---:R-:W-:Y:S05]  /*11b0*/  CALL.REL.NOINC `($__internal_25_$__cuda_sm20_div_s64) ;  /* 0x0000004400047944 */ /* 0x005fea0003c00000 */
[----:B------:R-:W-:Y:S02]  /*11c0*/  IMAD.MOV.U32 R4, RZ, RZ, R14 ;  /* 0x000000ffff047224 */ /* 0x000fe400078e000e */
[----:B------:R-:W-:Y:S01]  /*11d0*/  IMAD.MOV.U32 R5, RZ, RZ, R15 ;  /* 0x000000ffff057224 */ /* 0x000fe200078e000f */
[----:B------:R-:W-:Y:S06]  /*11e0*/  BRA `(.L_x_1577) ;  /* 0x0000000000507947 */ /* 0x000fec0003800000 */
.L_x_1576:
[----:B------:R-:W1:Y:S01]  /*11f0*/  I2F.U32.RP R4, R23 ;  /* 0x0000001700047306 */ /* 0x000e620000209000 */
[----:B------:R-:W-:Y:S01]  /*1200*/  IMAD.MOV R5, RZ, RZ, -R23 ;  /* 0x000000ffff057224 */ /* 0x000fe200078e0a17 */
[----:B------:R-:W-:-:S06]  /*1210*/  ISETP.NE.U32.AND P2, PT, R23, RZ, PT ;  /* 0x000000ff1700720c */ /* 0x000fcc0003f45070 */
[----:B-1----:R-:W2:Y:S02]  /*1220*/  MUFU.RCP R4, R4 ;  /* 0x0000000400047308 */ /* 0x002ea40000001000 */
        /* <DEDUP_REMOVED lines=16> */
.L_x_1577:
        /* <DEDUP_REMOVED lines=9> */
[----:B0-----:R-:W-:Y:S05]  /*13c0*/  CALL.REL.NOINC `($__internal_25_$__cuda_sm20_div_s64) ;  /* 0x0000004000807944 */ /* 0x001fea0003c00000 */
        /* <DEDUP_REMOVED lines=10> */
.L_x_1579:
        /* <DEDUP_REMOVED lines=20> */
[----:B------:R-:W-:Y:S02]  /*15b0*/  IMAD R26, R4, R3, R26 ;  /* 0x00000003041a7224 */ /* 0x000fe400078e021a */
[----:B------:R-:W-:-:S07]  /*15c0*/  IMAD.MOV.U32 R3, RZ, RZ, RZ ;  /* 0x000000ffff037224 */ /* 0x000fce00078e00ff */
.L_x_1580:
[----:B------:R-:W-:Y:S05]  /*15d0*/  BSYNC B0 ;  /* 0x0000000000007941 */ /* 0x000fea0003800000 */
.L_x_1578:
        /* <DEDUP_REMOVED lines=20> */
.L_x_1583:
        /* <DEDUP_REMOVED lines=144> */
[----:B------:R-:W-:Y:S01]  /*2020*/  IMAD.X R17, R17, 0x1, R12, P0 ;  /* 0x0000000111117824 */ /* 0x000fe200000e060c */
[----:B------:R-:W-:-:S05]  /*2030*/  IADD3 R14, P0, R14, R11, RZ ;  /* 0x0000000b0e0e7210 */ /* 0x000fca0007f1e0ff */
[----:B------:R-:W2:Y:S01]  /*2040*/  LDG.E.64.CONSTANT R16, desc[UR10][R16.64] ;  /* 0x0000000a10107981 */ /* 0x000ea2000c1e9b00 */
[----:B------:R-:W-:-:S06]  /*2050*/  IMAD.X R15, R15, 0x1, R12, P0 ;  /* 0x000000010f0f7824 */ /* 0x000fcc00000e060c */
        /* <DEDUP_REMOVED lines=42> */
.L_x_1582:
[----:B------:R-:W-:Y:S05]  /*2300*/  BSYNC B0 ;  /* 0x0000000000007941 */ /* 0x000fea0003800000 */
.L_x_1581:
        /* <DEDUP_REMOVED lines=15> */
[----:B------:R-:W-:Y:S01]  /*2400*/  MOV R10, 0x2430 ;  /* 0x00002430000a7802 */ /* 0x000fe20000000f00 */
[----:B------:R-:W-:-:S07]  /*2410*/  IMAD.MOV.U32 R11, RZ, RZ, RZ ;  /* 0x000000ffff0b7224 */ /* 0x000fce00078e00ff */
[----:B01----:R-:W-:Y:S05]  /*2420*/  CALL.REL.NOINC `($__internal_25_$__cuda_sm20_div_s64) ;  /* 0x0000003000687944 */ /* 0x003fea0003c00000 */
[----:B------:R-:W-:Y:S05]  /*2430*/  BRA `(.L_x_1585) ;  /* 0x00000000004c7947 */ /* 0x000fea0003800000 */
.L_x_1584:
        /* <DEDUP_REMOVED lines=19> */
.L_x_1585:
        /* <DEDUP_REMOVED lines=34> */
.L_x_1595:
        /* <DEDUP_REMOVED lines=73> */
[----:B------:R-:W-:Y:S01]  /*2c20*/  @P1 IMAD.MOV.U32 R46, RZ, RZ, R44 ;  /* 0x000000ffff2e1224 */ /* 0x000fe200078e002c */
[----:B-1----:R-:W-:Y:S02]  /*2c30*/  FMNMX.FTZ R47, R47, R40, !PT ;  /* 0x000000282f2f7209 */ /* 0x002fe40007810000 */
[----:B------:R-:W-:Y:S02]  /*2c40*/  MOV R40, R44 ;  /* 0x0000002c00287202 */ /* 0x000fe40000000f00 */
[----:B------:R-:W-:Y:S01]  /*2c50*/  @P1 IADD3 R40, P3, R42, 0x80, RZ ;  /* 0x000000802a281810 */ /* 0x000fe20007f7e0ff */
[----:B------:R3:W-:Y:S01]  /*2c60*/  STS [R16], R47 ;  /* 0x0000002f10007388 */ /* 0x0007e20000000800 */
[----:B--2---:R-:W-:Y:S01]  /*2c70*/  @P1 FMNMX.FTZ R43, R47, R41, !PT ;  /* 0x000000292f2b1209 */ /* 0x004fe20007810000 */
[--C-:B------:R-:W-:Y:S02]  /*2c80*/  IMAD.X R41, RZ, RZ, R45.reuse, P2 ;  /* 0x000000ffff297224 */ /* 0x100fe400010e062d */
[----:B------:R-:W-:-:S02]  /*2c90*/  @P1 IMAD.X R41, RZ, RZ, R45, P3 ;  /* 0x000000ffff291224 */ /* 0x000fc400018e062d */
[----:B------:R3:W-:Y:S06]  /*2ca0*/  @P1 STS [R16], R43 ;  /* 0x0000002b10001388 */ /* 0x0007ec0000000800 */
.L_x_1593:
[----:B------:R-:W-:Y:S05]  /*2cb0*/  BSYNC B3 ;  /* 0x0000000000037941 */ /* 0x000fea0003800000 */
.L_x_1592:
[----:B------:R-:W-:Y:S05]  /*2cc0*/  @!P0 BRA `(.L_x_1591) ;  /* 0x00000000005c8947 */ /* 0x000fea0003800000 */
[----:B---3--:R2:W3:Y:S01]  /*2cd0*/  LDS R43, [R16] ;  /* 0x00000000102b7984 */ /* 0x0084e20000000800 */
[----:B------:R-:W-:-:S05]  /*2ce0*/  LEA R42, R40, UR4, 0x2 ;  /* 0x00000004282a7c11 */ /* 0x000fca000f8e10ff */
[----:B------:R-:W-:-:S07]  /*2cf0*/  VIADD R42, R42, 0x180 ;  /* 0x000001802a2a7836 */ /* 0x000fce0000000000 */
.L_x_1594:
        /* <DEDUP_REMOVED lines=20> */
.L_x_1591:
[----:B------:R-:W-:Y:S05]  /*2e40*/  BSYNC B2 ;  /* 0x0000000000027941 */ /* 0x000fea0003800000 */
.L_x_1590:
        /* <DEDUP_REMOVED lines=50> */
.L_x_1589:
[----:B------:R-:W-:Y:S05]  /*3170*/  BSYNC B1 ;  /* 0x0000000000017941 */ /* 0x000fea0003800000 */
.L_x_1588:
[----:B------:R-:W-:Y:S01]  /*3180*/  VIADD R35, R35, 0x1 ;  /* 0x0000000123237836 */ /* 0x000fe20000000000 */
[----:B------:R-:W-:-:S04]  /*3190*/  IADD3 R33, P1, R33, 0x1, RZ ;  /* 0x0000000121217810 */ /* 0x000fc80007f3e0ff */
[----:B------:R-:W-:Y:S01]  /*31a0*/  ISETP.GT.U32.AND P0, PT, R14, R35, PT ;  /* 0x000000230e00720c */ /* 0x000fe20003f04070 */
[----:B------:R-:W-:-:S03]  /*31b0*/  IMAD.X R28, RZ, RZ, R28, P1 ;  /* 0x000000ffff1c7224 */ /* 0x000fc600008e061c */
[----:B------:R-:W-:-:S13]  /*31c0*/  ISETP.GT.AND.EX P0, PT, R15, RZ, PT, P0 ;  /* 0x000000ff0f00720c */ /* 0x000fda0003f04300 */
[----:B------:R-:W-:Y:S05]  /*31d0*/  @P0 BRA `(.L_x_1595) ;  /* 0xfffffff4006c0947 */ /* 0x000fea000383ffff */
.L_x_1587:
[----:B------:R-:W-:Y:S05]  /*31e0*/  BSYNC B0 ;  /* 0x0000000000007941 */ /* 0x000fea0003800000 */
.L_x_1586:
        /* <DEDUP_REMOVED lines=41> */
.L_x_1597:
[----:B------:R-:W-:Y:S05]  /*3480*/  BSYNC B0 ;  /* 0x0000000000007941 */ /* 0x000fea0003800000 */
.L_x_1596:
        /* <DEDUP_REMOVED lines=15> */
.L_x_1630:
[----:B0-----:R-:W-:Y:S01]  /*3580*/  IMAD.WIDE.U32 R14, R11, 0x8, R6 ;  /* 0x000000080b0e7825 */ /* 0x001fe200078e0006 */
[----:B------:R-:W-:-:S04]  /*3590*/  SHF.R.U32.HI R10, RZ, 0x4, R11 ;  /* 0x00000004ff0a7819 */ /* 0x000fc8000001160b */
[----:B------:R-:W-:Y:S01]  /*35a0*/  LOP3.LUT R13, R10, 0x3ffffff, RZ, 0xc0, !PT ;  /* 0x03ffffff0a0d7812 */ /* 0x000fe200078ec0ff */
[----:B------:R-:W5:Y:S03]  /*35b0*/  LDG.E.64.CONSTANT R14, desc[UR10][R14.64] ;  /* 0x0000000a0e0e7981 */ /* 0x000f66000c1e9b00 */
[----:B------:R-:W-:Y:S01]  /*35c0*/  IADD3 R10, P0, R13, R8, RZ ;  /* 0x000000080d0a7210 */ /* 0x000fe20007f1e0ff */
[----:B0-----:R-:W-:-:S04]  /*35d0*/  IMAD.WIDE.U32 R12, R11, 0x8, R2 ;  /* 0x000000080b0c7825 */ /* 0x001fc800078e0002 */
[----:B---3--:R-:W-:Y:S01]  /*35e0*/  IMAD.X R17, RZ, RZ, R0, P0 ;  /* 0x000000ffff117224 */ /* 0x008fe200000e0600 */
[C---:B-12---:R-:W-:Y:S01]  /*35f0*/  LEA R16, P0, R10.reuse, R4, 0x2 ;  /* 0x000000040a107211 */ /* 0x046fe200078010ff */
[----:B------:R-:W2:Y:S03]  /*3600*/  LDG.E.64.CONSTANT R12, desc[UR10][R12.64] ;  /* 0x0000000a0c0c7981 */ /* 0x000ea6000c1e9b00 */
[----:B------:R-:W-:-:S05]  /*3610*/  LEA.HI.X R17, R10, R5, R17, 0x2, P0 ;  /* 0x000000050a117211 */ /* 0x000fca00000f1411 */
[----:B------:R-:W3:Y:S01]  /*3620*/  LDG.E R20, desc[UR10][R16.64] ;  /* 0x0000000a10147981 */ /* 0x000ee2000c1e1900 */
[----:B------:R-:W-:Y:S01]  /*3630*/  BSSY B0, `(.L_x_1598) ;  /* 0x0000043000007945 */ /* 0x000fe20003800000 */
[--C-:B-----5:R-:W-:Y:S02]  /*3640*/  HADD2.F32 R21, -RZ, R14.reuse.H1_H1 ;  /* 0x3000000eff157230 */ /* 0x120fe40000004100 */
[----:B------:R-:W-:Y:S02]  /*3650*/  HADD2.F32 R19, -RZ, R14.H0_H0 ;  /* 0x2000000eff137230 */ /* 0x000fe40000004100 */
[--C-:B------:R-:W-:Y:S02]  /*3660*/  HADD2.F32 R23, -RZ, R15.reuse.H0_H0 ;  /* 0x2000000fff177230 */ /* 0x100fe40000004100 */
[C---:B------:R-:W-:Y:S01]  /*3670*/  FMUL.FTZ R10, R22.reuse, R21 ;  /* 0x00000015160a7220 */ /* 0x040fe20000410000 */
[----:B------:R-:W-:Y:S02]  /*3680*/  HADD2.F32 R15, -RZ, R15.H1_H1 ;  /* 0x3000000fff0f7230 */ /* 0x000fe40000004100 */
[C---:B------:R-:W-:Y:S01]  /*3690*/  FMUL.FTZ R19, R22.reuse, R19 ;  /* 0x0000001316137220 */ /* 0x040fe20000410000 */
[C---:B------:R-:W-:Y:S01]  /*36a0*/  FMUL.FTZ R14, R22.reuse, R23 ;  /* 0x00000017160e7220 */ /* 0x040fe20000410000 */
[----:B------:R-:W-:Y:S01]  /*36b0*/  F2FP.F16.F32.PACK_AB R10, RZ, R10 ;  /* 0x0000000aff0a723e */ /* 0x000fe200000000ff */
[----:B----4-:R-:W-:-:S02]  /*36c0*/  FMUL.FTZ R18, R22, R15 ;  /* 0x0000000f16127220 */ /* 0x010fc40000410000 */
[----:B------:R-:W-:Y:S02]  /*36d0*/  F2FP.F16.F32.PACK_AB R19, RZ, R19 ;  /* 0x00000013ff13723e */ /* 0x000fe400000000ff */
[----:B------:R-:W-:Y:S01]  /*36e0*/  F2FP.F16.F32.PACK_AB R15, RZ, R14 ;  /* 0x0000000eff0f723e */ /* 0x000fe200000000ff */
[----:B------:R-:W-:Y:S01]  /*36f0*/  HADD2.F32 R14, -RZ, R10.H0_H0 ;  /* 0x2000000aff0e7230 */ /* 0x000fe20000004100 */
[----:B------:R-:W-:Y:S01]  /*3700*/  F2FP.F16.F32.PACK_AB R18, RZ, R18 ;  /* 0x00000012ff12723e */ /* 0x000fe200000000ff */
[----:B------:R-:W-:Y:S02]  /*3710*/  HADD2.F32 R19, -RZ, R19.H0_H0 ;  /* 0x20000013ff137230 */ /* 0x000fe40000004100 */
[----:B--2---:R-:W-:Y:S01]  /*3720*/  HADD2.F32 R10, -RZ, R12.H0_H0 ;  /* 0x2000000cff0a7230 */ /* 0x004fe20000004100 */
[----:B---3--:R-:W0:Y:S01]  /*3730*/  MUFU.RCP R21, R20 ;  /* 0x0000001400157308 */ /* 0x008e220000001000 */
[----:B------:R-:W-:Y:S02]  /*3740*/  HADD2.F32 R17, -RZ, R13.H0_H0 ;  /* 0x2000000dff117230 */ /* 0x000fe40000004100 */
[----:B------:R-:W-:-:S02]  /*3750*/  HADD2.F32 R18, -RZ, R18.H0_H0 ;  /* 0x20000012ff127230 */ /* 0x000fc40000004100 */
[----:B------:R-:W-:Y:S02]  /*3760*/  HADD2.F32 R13, -RZ, R13.H1_H1 ;  /* 0x3000000dff0d7230 */ /* 0x000fe40000004100 */
[----:B------:R-:W-:-:S03]  /*3770*/  FMUL.FTZ R10, R19, R10 ;  /* 0x0000000a130a7220 */ /* 0x000fc60000410000 */
[----:B------:R-:W-:Y:S02]  /*3780*/  FMUL.FTZ R13, R18, R13 ;  /* 0x0000000d120d7220 */ /* 0x000fe40000410000 */
[----:B------:R-:W-:Y:S01]  /*3790*/  F2FP.F16.F32.PACK_AB R10, RZ, R10 ;  /* 0x0000000aff0a723e */ /* 0x000fe200000000ff */
[----:B------:R-:W-:Y:S02]  /*37a0*/  HADD2.F32 R16, -RZ, R15.H0_H0 ;  /* 0x2000000fff107230 */ /* 0x000fe40000004100 */
[----:B------:R-:W-:Y:S01]  /*37b0*/  F2FP.F16.F32.PACK_AB R13, RZ, R13 ;  /* 0x0000000dff0d723e */ /* 0x000fe200000000ff */
[----:B------:R-:W-:Y:S02]  /*37c0*/  HADD2.F32 R15, -RZ, R12.H1_H1 ;  /* 0x3000000cff0f7230 */ /* 0x000fe40000004100 */
[----:B------:R-:W-:Y:S02]  /*37d0*/  HADD2.F32 R10, -RZ, R10.H0_H0 ;  /* 0x2000000aff0a7230 */ /* 0x000fe40000004100 */
[----:B------:R-:W-:-:S02]  /*37e0*/  HADD2.F32 R13, -RZ, R13.H0_H0 ;  /* 0x2000000dff0d7230 */ /* 0x000fc40000004100 */
[----:B------:R-:W-:Y:S01]  /*37f0*/  FMUL.FTZ R14, R14, R15 ;  /* 0x0000000f0e0e7220 */ /* 0x000fe20000410000 */
[----:B------:R-:W-:Y:S01]  /*3800*/  FMUL.FTZ R16, R16, R17 ;  /* 0x0000001110107220 */ /* 0x000fe20000410000 */
[-C--:B0-----:R-:W-:Y:S01]  /*3810*/  FMUL.FTZ R10, R10, R21.reuse ;  /* 0x000000150a0a7220 */ /* 0x081fe20000410000 */
[----:B------:R-:W-:Y:S02]  /*3820*/  FMUL.FTZ R13, R13, R21 ;  /* 0x000000150d0d7220 */ /* 0x000fe40000410000 */
[----:B------:R-:W-:Y:S02]  /*3830*/  F2FP.F16.F32.PACK_AB R14, RZ, R14 ;  /* 0x0000000eff0e723e */ /* 0x000fe400000000ff */
[----:B------:R-:W-:Y:S02]  /*3840*/  F2FP.F16.F32.PACK_AB R16, RZ, R16 ;  /* 0x00000010ff10723e */ /* 0x000fe400000000ff */
[----:B------:R-:W-:Y:S02]  /*3850*/  FMNMX.FTZ R10, R10, 448, PT ;  /* 0x43e000000a0a7809 */ /* 0x000fe40003810000 */
[----:B------:R-:W-:Y:S01]  /*3860*/  FMNMX.FTZ R13, R13, 448, PT ;  /* 0x43e000000d0d7809 */ /* 0x000fe20003810000 */
[----:B------:R-:W-:Y:S01]  /*3870*/  HADD2.F32 R14, -RZ, R14.H0_H0 ;  /* 0x2000000eff0e7230 */ /* 0x000fe20000004100 */
[----:B------:R-:W-:Y:S01]  /*3880*/  FMNMX.FTZ R17, R10, -448, !PT ;  /* 0xc3e000000a117809 */ /* 0x000fe20007810000 */
[----:B------:R-:W-:Y:S01]  /*3890*/  HADD2.F32 R16, -RZ, R16.H0_H0 ;  /* 0x20000010ff107230 */ /* 0x000fe20000004100 */
[----:B------:R-:W-:-:S02]  /*38a0*/  FMNMX.FTZ R23, R13, -448, !PT ;  /* 0xc3e000000d177809 */ /* 0x000fc40007810000 */
        /* <DEDUP_REMOVED lines=27> */
.L_x_1599:
[----:B------:R-:W-:Y:S05]  /*3a60*/  BSYNC B0 ;  /* 0x0000000000007941 */ /* 0x000fea0003800000 */
.L_x_1598:
        /* <DEDUP_REMOVED lines=11> */
.L_x_1601:
[----:B------:R-:W-:Y:S05]  /*3b20*/  BSYNC B0 ;  /* 0x0000000000007941 */ /* 0x000fea0003800000 */
.L_x_1600:
        /* <DEDUP_REMOVED lines=15> */
.L_x_1603:
[----:B------:R-:W-:Y:S05]  /*3c20*/  BSYNC B0 ;  /* 0x0000000000007941 */ /* 0x000fea0003800000 */
.L_x_1602:
        /* <DEDUP_REMOVED lines=12> */
.L_x_1605:
[----:B------:R-:W-:Y:S05]  /*3cf0*/  BSYNC B0 ;  /* 0x0000000000007941 */ /* 0x000fea0003800000 */
.L_x_1604:
        /* <DEDUP_REMOVED lines=19> */
[----:B------:R-:W4:Y:S01]  /*3e30*/  LDG.E R20, desc[UR10][R16.64] ;  /* 0x0000000a10147981 */ /* 0x000f22000c1e1900 */
[----:B------:R-:W-:Y:S01]  /*3e40*/  BSSY B0, `(.L_x_1606) ;  /* 0x0000043000007945 */ /* 0x000fe20003800000 */
[--C-:B--2---:R-:W-:Y:S02]  /*3e50*/  HADD2.F32 R21, -RZ, R14.reuse.H1_H1 ;  /* 0x3000000eff157230 */ /* 0x104fe40000004100 */
[----:B------:R-:W-:Y:S02]  /*3e60*/  HADD2.F32 R19, -RZ, R14.H0_H0 ;  /* 0x2000000eff137230 */ /* 0x000fe40000004100 */
[--C-:B------:R-:W-:Y:S02]  /*3e70*/  HADD2.F32 R23, -RZ, R15.reuse.H0_H0 ;  /* 0x2000000fff177230 */ /* 0x100fe40000004100 */
[C---:B------:R-:W-:Y:S01]  /*3e80*/  FMUL.FTZ R12, R22.reuse, R21 ;  /* 0x00000015160c7220 */ /* 0x040fe20000410000 */
[----:B------:R-:W-:Y:S01]  /*3e90*/  FMUL.FTZ R19, R22, R19 ;  /* 0x0000001316137220 */ /* 0x000fe20000410000 */
[----:B------:R-:W-:-:S02]  /*3ea0*/  HADD2.F32 R15, -RZ, R15.H1_H1 ;  /* 0x3000000fff0f7230 */ /* 0x000fc40000004100 */
[C---:B------:R-:W-:Y:S01]  /*3eb0*/  FMUL.FTZ R14, R22.reuse, R23 ;  /* 0x00000017160e7220 */ /* 0x040fe20000410000 */
[----:B------:R-:W-:Y:S02]  /*3ec0*/  F2FP.F16.F32.PACK_AB R12, RZ, R12 ;  /* 0x0000000cff0c723e */ /* 0x000fe400000000ff */
[----:B------:R-:W-:Y:S01]  /*3ed0*/  F2FP.F16.F32.PACK_AB R19, RZ, R19 ;  /* 0x00000013ff13723e */ /* 0x000fe200000000ff */
[----:B------:R-:W-:Y:S01]  /*3ee0*/  FMUL.FTZ R18, R22, R15 ;  /* 0x0000000f16127220 */ /* 0x000fe20000410000 */
[----:B------:R-:W-:Y:S01]  /*3ef0*/  F2FP.F16.F32.PACK_AB R15, RZ, R14 ;  /* 0x0000000eff0f723e */ /* 0x000fe200000000ff */
[----:B------:R-:W-:Y:S02]  /*3f00*/  HADD2.F32 R14, -RZ, R12.H0_H0 ;  /* 0x2000000cff0e7230 */ /* 0x000fe40000004100 */
[----:B------:R-:W-:Y:S02]  /*3f10*/  HADD2.F32 R19, -RZ, R19.H0_H0 ;  /* 0x20000013ff137230 */ /* 0x000fe40000004100 */
[----:B---3--:R-:W-:Y:S01]  /*3f20*/  HADD2.F32 R12, -RZ, R10.H0_H0 ;  /* 0x2000000aff0c7230 */ /* 0x008fe20000004100 */
[----:B----4-:R-:W0:Y:S01]  /*3f30*/  MUFU.RCP R21, R20 ;  /* 0x0000001400157308 */ /* 0x010e220000001000 */
[----:B------:R-:W-:-:S02]  /*3f40*/  HADD2.F32 R16, -RZ, R15.H0_H0 ;  /* 0x2000000fff107230 */ /* 0x000fc40000004100 */
[----:B------:R-:W-:Y:S02]  /*3f50*/  HADD2.F32 R17, -RZ, R11.H0_H0 ;  /* 0x2000000bff117230 */ /* 0x000fe40000004100 */
[----:B------:R-:W-:Y:S01]  /*3f60*/  FMUL.FTZ R12, R19, R12 ;  /* 0x0000000c130c7220 */ /* 0x000fe20000410000 */
[----:B------:R-:W-:Y:S02]  /*3f70*/  F2FP.F16.F32.PACK_AB R18, RZ, R18 ;  /* 0x00000012ff12723e */ /* 0x000fe400000000ff */
[----:B------:R-:W-:Y:S02]  /*3f80*/  FMUL.FTZ R16, R16, R17 ;  /* 0x0000001110107220 */ /* 0x000fe40000410000 */
[----:B------:R-:W-:Y:S01]  /*3f90*/  F2FP.F16.F32.PACK_AB R12, RZ, R12 ;  /* 0x0000000cff0c723e */ /* 0x000fe200000000ff */
[----:B------:R-:W-:Y:S02]  /*3fa0*/  HADD2.F32 R18, -RZ, R18.H0_H0 ;  /* 0x20000012ff127230 */ /* 0x000fe40000004100 */
[----:B------:R-:W-:Y:S01]  /*3fb0*/  F2FP.F16.F32.PACK_AB R16, RZ, R16 ;  /* 0x00000010ff10723e */ /* 0x000fe200000000ff */
[----:B------:R-:W-:-:S02]  /*3fc0*/  HADD2.F32 R15, -RZ, R10.H1_H1 ;  /* 0x3000000aff0f7230 */ /* 0x000fc40000004100 */
[----:B------:R-:W-:Y:S02]  /*3fd0*/  HADD2.F32 R11, -RZ, R11.H1_H1 ;  /* 0x3000000bff0b7230 */ /* 0x000fe40000004100 */
[----:B------:R-:W-:Y:S02]  /*3fe0*/  HADD2.F32 R12, -RZ, R12.H0_H0 ;  /* 0x2000000cff0c7230 */ /* 0x000fe40000004100 */
[----:B------:R-:W-:Y:S02]  /*3ff0*/  HADD2.F32 R16, -RZ, R16.H0_H0 ;  /* 0x20000010ff107230 */ /* 0x000fe40000004100 */
[----:B------:R-:W-:Y:S01]  /*4000*/  FMUL.FTZ R14, R14, R15 ;  /* 0x0000000f0e0e7220 */ /* 0x000fe20000410000 */
[----:B------:R-:W-:Y:S01]  /*4010*/  FMUL.FTZ R11, R18, R11 ;  /* 0x0000000b120b7220 */ /* 0x000fe20000410000 */
[-C--:B0-----:R-:W-:Y:S01]  /*4020*/  FMUL.FTZ R12, R12, R21.reuse ;  /* 0x000000150c0c7220 */ /* 0x081fe20000410000 */
[----:B------:R-:W-:Y:S02]  /*4030*/  FMUL.FTZ R16, R16, R21 ;  /* 0x0000001510107220 */ /* 0x000fe40000410000 */
[----:B------:R-:W-:-:S02]  /*4040*/  F2FP.F16.F32.PACK_AB R14, RZ, R14 ;  /* 0x0000000eff0e723e */ /* 0x000fc400000000ff */
[----:B------:R-:W-:Y:S02]  /*4050*/  F2FP.F16.F32.PACK_AB R11, RZ, R11 ;  /* 0x0000000bff0b723e */ /* 0x000fe400000000ff */
[----:B------:R-:W-:Y:S02]  /*4060*/  FMNMX.FTZ R12, R12, 448, PT ;  /* 0x43e000000c0c7809 */ /* 0x000fe40003810000 */
[----:B------:R-:W-:Y:S01]  /*4070*/  FMNMX.FTZ R16, R16, 448, PT ;  /* 0x43e0000010107809 */ /* 0x000fe20003810000 */
[----:B------:R-:W-:Y:S01]  /*4080*/  HADD2.F32 R14, -RZ, R14.H0_H0 ;  /* 0x2000000eff0e7230 */ /* 0x000fe20000004100 */
[----:B------:R-:W-:Y:S01]  /*4090*/  FMNMX.FTZ R12, R12, -448, !PT ;  /* 0xc3e000000c0c7809 */ /* 0x000fe20007810000 */
[----:B------:R-:W-:Y:S01]  /*40a0*/  HADD2.F32 R11, -RZ, R11.H0_H0 ;  /* 0x2000000bff0b7230 */ /* 0x000fe20000004100 */
[----:B------:R-:W-:Y:S02]  /*40b0*/  FMNMX.FTZ R20, R16, -448, !PT ;  /* 0xc3e0000010147809 */ /* 0x000fe40007810000 */
[----:B------:R-:W-:Y:S01]  /*40c0*/  LOP3.LUT R16, R12, 0x7fffffff, RZ, 0xc0, !PT ;  /* 0x7fffffff0c107812 */ /* 0x000fe200078ec0ff */
[-C--:B------:R-:W-:Y:S01]  /*40d0*/  FMUL.FTZ R14, R14, R21.reuse ;  /* 0x000000150e0e7220 */ /* 0x080fe20000410000 */
[----:B------:R-:W-:-:S02]  /*40e0*/  FMUL.FTZ R11, R11, R21 ;  /* 0x000000150b0b7220 */ /* 0x000fc40000410000 */
        /* <DEDUP_REMOVED lines=24> */
.L_x_1607:
[----:B------:R-:W-:Y:S05]  /*4270*/  BSYNC B0 ;  /* 0x0000000000007941 */ /* 0x000fea0003800000 */
.L_x_1606:
        /* <DEDUP_REMOVED lines=11> */
.L_x_1609:
[----:B------:R-:W-:Y:S05]  /*4330*/  BSYNC B0 ;  /* 0x0000000000007941 */ /* 0x000fea0003800000 */
.L_x_1608:
[----:B------:R-:W-:Y:S01]  /*4340*/  LOP3.LUT R11, R20, 0x80000000, RZ, 0xc0, !PT ;  /* 0x80000000140b7812 */ /* 0x000fe200078ec0ff */
        /* <DEDUP_REMOVED lines=14> */
.L_x_1611:
[----:B------:R-:W-:Y:S05]  /*4430*/  BSYNC B0 ;  /* 0x0000000000007941 */ /* 0x000fea0003800000 */
.L_x_1610:
        /* <DEDUP_REMOVED lines=12> */
.L_x_1613:
[----:B------:R-:W-:Y:S05]  /*4500*/  BSYNC B0 ;  /* 0x0000000000007941 */ /* 0x000fea0003800000 */
.L_x_1612:
        /* <DEDUP_REMOVED lines=9> */
[----:B------:R-:W-:Y:S01]  /*45a0*/  IMAD.WIDE.U32 R14, R11, 0x8, R6 ;  /* 0x000000080b0e7825 */ /* 0x000fe200078e0006 */
[----:B------:R-:W-:-:S04]  /*45b0*/  SHF.R.U32.HI R10, RZ, 0x4, R11 ;  /* 0x00000004ff0a7819 */ /* 0x000fc8000001160b */
[----:B0-----:R-:W-:Y:S01]  /*45c0*/  LOP3.LUT R13, R10, 0x3ffffff, RZ, 0xc0, !PT ;  /* 0x03ffffff0a0d7812 */ /* 0x001fe200078ec0ff */
        /* <DEDUP_REMOVED lines=13> */
[----:B------:R-:W-:Y:S02]  /*46a0*/  HADD2.F32 R15, -RZ, R15.H1_H1 ;  /* 0x3000000fff0f7230 */ /* 0x000fe40000004100 */
[C---:B------:R-:W-:Y:S01]  /*46b0*/  FMUL.FTZ R19, R22.reuse, R19 ;  /* 0x0000001316137220 */ /* 0x040fe20000410000 */
[C---:B------:R-:W-:Y:S01]  /*46c0*/  FMUL.FTZ R14, R22.reuse, R23 ;  /* 0x00000017160e7220 */ /* 0x040fe20000410000 */
[----:B------:R-:W-:Y:S01]  /*46d0*/  F2FP.F16.F32.PACK_AB R10, RZ, R10 ;  /* 0x0000000aff0a723e */ /* 0x000fe200000000ff */
[----:B------:R-:W-:-:S02]  /*46e0*/  FMUL.FTZ R18, R22, R15 ;  /* 0x0000000f16127220 */ /* 0x000fc40000410000 */
[----:B------:R-:W-:Y:S02]  /*46f0*/  F2FP.F16.F32.PACK_AB R19, RZ, R19 ;  /* 0x00000013ff13723e */ /* 0x000fe400000000ff */
[----:B------:R-:W-:Y:S01]  /*4700*/  F2FP.F16.F32.PACK_AB R15, RZ, R14 ;  /* 0x0000000eff0f723e */ /* 0x000fe200000000ff */
[----:B------:R-:W-:Y:S01]  /*4710*/  HADD2.F32 R14, -RZ, R10.H0_H0 ;  /* 0x2000000aff0e7230 */ /* 0x000fe20000004100 */
[----:B------:R-:W-:Y:S01]  /*4720*/  F2FP.F16.F32.PACK_AB R18, RZ, R18 ;  /* 0x00000012ff12723e */ /* 0x000fe200000000ff */
[----:B------:R-:W-:Y:S02]  /*4730*/  HADD2.F32 R19, -RZ, R19.H0_H0 ;  /* 0x20000013ff137230 */ /* 0x000fe40000004100 */
[----:B---3--:R-:W-:Y:S01]  /*4740*/  HADD2.F32 R10, -RZ, R12.H0_H0 ;  /* 0x2000000cff0a7230 */ /* 0x008fe20000004100 */
[----:B----4-:R-:W0:Y:S01]  /*4750*/  MUFU.RCP R21, R20 ;  /* 0x0000001400157308 */ /* 0x010e220000001000 */
        /* <DEDUP_REMOVED lines=50> */
.L_x_1615:
[----:B------:R-:W-:Y:S05]  /*4a80*/  BSYNC B0 ;  /* 0x0000000000007941 */ /* 0x000fea0003800000 */
.L_x_1614:
        /* <DEDUP_REMOVED lines=11> */
.L_x_1617:
[----:B------:R-:W-:Y:S05]  /*4b40*/  BSYNC B0 ;  /* 0x0000000000007941 */ /* 0x000fea0003800000 */
.L_x_1616:
        /* <DEDUP_REMOVED lines=15> */
.L_x_1619:
[----:B------:R-:W-:Y:S05]  /*4c40*/  BSYNC B0 ;  /* 0x0000000000007941 */ /* 0x000fea0003800000 */
.L_x_1618:
        /* <DEDUP_REMOVED lines=12> */
.L_x_1621:
[----:B------:R-:W-:Y:S05]  /*4d10*/  BSYNC B0 ;  /* 0x0000000000007941 */ /* 0x000fea0003800000 */
.L_x_1620:
        /* <DEDUP_REMOVED lines=87> */
.L_x_1623:
[----:B------:R-:W-:Y:S05]  /*5290*/  BSYNC B0 ;  /* 0x0000000000007941 */ /* 0x000fea0003800000 */
.L_x_1622:
        /* <DEDUP_REMOVED lines=12> */
.L_x_1625:
[----:B------:R-:W-:Y:S05]  /*5360*/  BSYNC B0 ;  /* 0x0000000000007941 */ /* 0x000fea0003800000 */
.L_x_1624:
        /* <DEDUP_REMOVED lines=12> */
.L_x_1627:
[----:B------:R-:W-:Y:S05]  /*5430*/  BSYNC B0 ;  /* 0x0000000000007941 */ /* 0x000fea0003800000 */
.L_x_1626:
        /* <DEDUP_REMOVED lines=11> */
.L_x_1629:
[----:B------:R-:W-:Y:S05]  /*54f0*/  BSYNC B0 ;  /* 0x0000000000007941 */ /* 0x000fea0003800000 */
.L_x_1628:
        /* <DEDUP_REMOVED lines=13> */
        .weak           $__internal_25_$__cuda_sm20_div_s64
        .type           $__internal_25_$__cuda_sm20_div_s64,@function
        .size           $__internal_25_$__cuda_sm20_div_s64,(.L_x_3322 - $__internal_25_$__cuda_sm20_div_s64)
$__internal_25_$__cuda_sm20_div_s64:
        /* <DEDUP_REMOVED lines=82> */
[----:B------:R-:W-:Y:S06]  /*5af0*/  RET.REL.NODEC R10 `(_ZN4vllm31rms_norm_per_block_quant_kernelIN3c104HalfENS1_13Float8_e4m3fnELb0ELb0ELi64EEEvPT0_PfPKT_S9_PKffiiPS7_l) ;  /* 0xffffffa40a407950 */ /* 0x000fec0003c3ffff */
.L_x_1631:
        /* <DEDUP_REMOVED lines=16> */
.L_x_3322:


//--------------------- .text._ZN4vllm31rms_norm_per_block_quant_kernelIN3c104HalfEaLb0ELb1ELi64EEEvPT0_PfPKT_S8_PKffiiPS6_l --------------------------
	.section	.text._ZN4vllm31rms_norm_per_block_quant_kernelIN3c104HalfEaLb0ELb1ELi64EEEvPT0_PfPKT_S8_PKffiiPS6_l,"ax",@progbits
	.align	128
        .global         _ZN4vllm31rms_norm_per_block_quant_kernelIN3c104HalfEaLb0ELb1ELi64EEEvPT0_PfPKT_S8_PKffiiPS6_l
        .type           _ZN4vllm31rms_norm_per_block_quant_kernelIN3c104HalfEaLb0ELb1ELi64EEEvPT0_PfPKT_S8_PKffiiPS6_l,@function
        .size           _ZN4vllm31rms_norm_per_block_quant_kernelIN3c104HalfEaLb0ELb1ELi64EEEvPT0_PfPKT_S8_PKffiiPS6_l,(.L_x_3324 - _ZN4vllm31rms_norm_per_block_quant_kernelIN3c104HalfEaLb0ELb1ELi64EEEvPT0_PfPKT_S8_PKffiiPS6_l)
        .other          _ZN4vllm31rms_norm_per_block_quant_kernelIN3c104HalfEaLb0ELb1ELi64EEEvPT0_PfPKT_S8_PKffiiPS6_l,@"STO_CUDA_ENTRY STV_DEFAULT"
_ZN4vllm31rms_norm_per_block_quant_kernelIN3c104HalfEaLb0ELb1ELi64EEEvPT0_PfPKT_S8_PKffiiPS6_l:
.text._ZN4vllm31rms_norm_per_block_quant_kernelIN3c104HalfEaLb0ELb1ELi64EEEvPT0_PfPKT_S8_PKffiiPS6_l:
        /* <DEDUP_REMOVED lines=22> */
.L_x_1634:
[----:B------:R-:W-:-:S06]  /*0160*/  IMAD.WIDE.U32 R4, R7, 0x8, R2 ;  /* 0x0000000807047825 */ /* 0x000fcc00078e0002 */
[----:B------:R-:W2:Y:S01]  /*0170*/  LDG.E.64.CONSTANT R4, desc[UR12][R4.64] ;  /* 0x0000000c04047981 */ /* 0x000ea2000c1e9b00 */
[----:B0-----:R-:W-:-:S04]  /*0180*/  IADD3 R11, R10, R7, RZ ;  /* 0x000000070a0b7210 */ /* 0x001fc80007ffe0ff */
        /* <DEDUP_REMOVED lines=49> */
.L_x_1633:
[----:B------:R-:W-:Y:S05]  /*04a0*/  BSYNC B0 ;  /* 0x0000000000007941 */ /* 0x000fea0003800000 */
.L_x_1632:
        /* <DEDUP_REMOVED lines=9> */
[----:B------:R-:W-:Y:S02]  /*0540*/  IADD3 R7, R4, 0x20, RZ ;  /* 0x0000002004077810 */ /* 0x000fe40007ffe0ff */
[----:B------:R-:W-:Y:S02]  /*0550*/  LOP3.LUT R9, RZ, R4, RZ, 0x33, !PT ;  /* 0x00000004ff097212 */ /* 0x000fe400078e33ff */
[----:B------:R-:W-:-:S03]  /*0560*/  ISETP.GT.AND P0, PT, R7, R22, PT ;  /* 0x000000160700720c */ /* 0x000fc60003f04270 */
[----:B------:R-:W-:-:S05]  /*0570*/  IMAD.IADD R9, R9, 0x1, R22 ;  /* 0x0000000109097824 */ /* 0x000fca00078e0216 */
[----:B------:R-:W-:-:S05]  /*0580*/  SEL R9, R9, 0x1f, P0 ;  /* 0x0000001f09097807 */ /* 0x000fca0000000000 */
[----:B------:R-:W1:Y:S01]  /*0590*/  SHFL.DOWN P0, R4, R6, 0x1, R9 ;  /* 0x0820000006047989 */ /* 0x000e620000000009 */
[----:B0-----:R-:W-:-:S13]  /*05a0*/  ISETP.NE.AND P1, PT, R10, RZ, PT ;  /* 0x000000ff0a00720c */ /* 0x001fda0003f25270 */
[----:B------:R-:W0:Y:S01]  /*05b0*/  @!P1 S2R R13, SR_CgaCtaId ;  /* 0x00000000000d9919 */ /* 0x000e220000008800 */
[----:B-1----:R-:W-:Y:S01]  /*05c0*/  @P0 FADD R4, R4, R6 ;  /* 0x0000000604040221 */ /* 0x002fe20000000000 */
[----:B------:R-:W-:-:S04]  /*05d0*/  @!P1 MOV R6, 0x400 ;  /* 0x0000040000069802 */ /* 0x000fc80000000f00 */
[----:B------:R-:W1:Y:S01]  /*05e0*/  SHFL.DOWN P0, R7, R4, 0x2, R9 ;  /* 0x0840000004077989 */ /* 0x000e620000000009 */
[----:B------:R-:W-:-:S04]  /*05f0*/  @!P1 IADD3 R6, R6, 0x1000, RZ ;  /* 0x0000100006069810 */ /* 0x000fc80007ffe0ff */
        /* <DEDUP_REMOVED lines=88> */
.L_x_1636:
        /* <DEDUP_REMOVED lines=23> */
.L_x_1639:
[----:B------:R-:W-:Y:S05]  /*0cf0*/  BSYNC B1 ;  /* 0x0000000000017941 */ /* 0x000fea0003800000 */
.L_x_1638:
        /* <DEDUP_REMOVED lines=45> */
.L_x_1637:
[----:B------:R-:W-:Y:S05]  /*0fd0*/  BSYNC B0 ;  /* 0x0000000000007941 */ /* 0x000fea0003800000 */
.L_x_1635:
        /* <DEDUP_REMOVED lines=11> */
.L_x_1641:
[----:B------:R-:W-:Y:S05]  /*1090*/  BSYNC B0 ;  /* 0x0000000000007941 */ /* 0x000fea0003800000 */
.L_x_1640:
        /* <DEDUP_REMOVED lines=16> */
[----:B--2---:R-:W-:-:S07]  /*11a0*/  MOV R12, 0x11c0 ;  /* 0x000011c0000c7802 */ /* 0x004fce0000000f00 */
[----:B0-----:R-:W-:Y:S05]  /*11b0*/  CALL.REL.NOINC `($__internal_26_$__cuda_sm20_div_s64) ;  /* 0x0000003800007944 */ /* 0x001fea0003c00000 */
[----:B------:R-:W-:Y:S01]  /*11c0*/  MOV R6, R14 ;  /* 0x0000000e00067202 */ /* 0x000fe20000000f00 */
[----:B------:R-:W-:Y:S01]  /*11d0*/  IMAD.MOV.U32 R7, RZ, RZ, R15 ;  /* 0x000000ffff077224 */ /* 0x000fe200078e000f */
[----:B------:R-:W-:Y:S06]  /*11e0*/  BRA `(.L_x_1643) ;  /* 0x0000000000507947 */ /* 0x000fec0003800000 */
.L_x_1642:
[----:B------:R-:W1:Y:S01]  /*11f0*/  I2F.U32.RP R6, R25 ;  /* 0x0000001900067306 */ /* 0x000e620000209000 */
[----:B------:R-:W-:Y:S01]  /*1200*/  IMAD.MOV R7, RZ, RZ, -R25 ;  /* 0x000000ffff077224 */ /* 0x000fe200078e0a19 */
[----:B------:R-:W-:-:S06]  /*1210*/  ISETP.NE.U32.AND P2, PT, R25, RZ, PT ;  /* 0x000000ff1900720c */ /* 0x000fcc0003f45070 */
[----:B-1----:R-:W1:Y:S02]  /*1220*/  MUFU.RCP R6, R6 ;  /* 0x0000000600067308 */ /* 0x002e640000001000 */
[----:B-1----:R-:W-:-:S06]  /*1230*/  IADD3 R4, R6, 0xffffffe, RZ ;  /* 0x0ffffffe06047810 */ /* 0x002fcc0007ffe0ff */
[----:B------:R1:W3:Y:S02]  /*1240*/  F2I.FTZ.U32.TRUNC.NTZ R5, R4 ;  /* 0x0000000400057305 */ /* 0x0002e4000021f000 */
[----:B-1----:R-:W-:Y:S01]  /*1250*/  HFMA2.MMA R4, -RZ, RZ, 0, 0 ;  /* 0x00000000ff047435 */ /* 0x002fe200000001ff */
[----:B---3--:R-:W-:-:S09]  /*1260*/  IMAD R7, R7, R5, RZ ;  /* 0x0000000507077224 */ /* 0x008fd200078e02ff */
        /* <DEDUP_REMOVED lines=12> */
.L_x_1643:
        /* <DEDUP_REMOVED lines=8> */
[----:B--2---:R-:W-:-:S07]  /*13b0*/  MOV R12, 0x13d0 ;  /* 0x000013d0000c7802 */ /* 0x004fce0000000f00 */
[----:B0-----:R-:W-:Y:S05]  /*13c0*/  CALL.REL.NOINC `($__internal_26_$__cuda_sm20_div_s64) ;  /* 0x00000034007c7944 */ /* 0x001fea0003c00000 */
[----:B------:R-:W-:Y:S01]  /*13d0*/  IADD3 R11, P0, RZ, -R14, RZ ;  /* 0x8000000eff0b7210 */ /* 0x000fe20007f1e0ff */
[----:B------:R-:W-:-:S04]  /*13e0*/  HFMA2.MMA R5, -RZ, RZ, 0, 0 ;  /* 0x00000000ff057435 */ /* 0x000fc800000001ff */
[----:B------:R-:W-:-:S04]  /*13f0*/  IMAD.X R9, RZ, RZ, ~R15, P0 ;  /* 0x000000ffff097224 */ /* 0x000fc800000e0e0f */
[----:B------:R-:W-:Y:S02]  /*1400*/  IMAD R9, R9, R6, RZ ;  /* 0x0000000609097224 */ /* 0x000fe400078e02ff */
[----:B------:R-:W-:-:S04]  /*1410*/  IMAD.WIDE.U32 R4, R6, R11, R4 ;  /* 0x0000000b06047225 */ /* 0x000fc800078e0004 */
[----:B------:R-:W-:Y:S02]  /*1420*/  IMAD R9, R7, R11, R9 ;  /* 0x0000000b07097224 */ /* 0x000fe400078e0209 */
[----:B------:R-:W-:Y:S02]  /*1430*/  IMAD.MOV.U32 R24, RZ, RZ, R4 ;  /* 0x000000ffff187224 */ /* 0x000fe400078e0004 */
[----:B------:R-:W-:Y:S01]  /*1440*/  IMAD.MOV.U32 R4, RZ, RZ, R14 ;  /* 0x000000ffff047224 */ /* 0x000fe200078e000e */
[----:B------:R-:W-:Y:S02]  /*1450*/  IADD3 R23, R5, R9, RZ ;  /* 0x0000000905177210 */ /* 0x000fe40007ffe0ff */
[----:B------:R-:W-:Y:S01]  /*1460*/  MOV R5, R15 ;  /* 0x0000000f00057202 */ /* 0x000fe20000000f00 */
[----:B------:R-:W-:Y:S06]  /*1470*/  BRA `(.L_x_1646) ;  /* 0x00000000005c7947 */ /* 0x000fec0003800000 */
.L_x_1645:
[----:B------:R-:W3:Y:S01]  /*1480*/  I2F.U32.RP R5, R6 ;  /* 0x0000000600057306 */ /* 0x000ee20000209000 */
[----:B------:R-:W-:Y:S01]  /*1490*/  ISETP.NE.U32.AND P2, PT, R6, RZ, PT ;  /* 0x000000ff0600720c */ /* 0x000fe20003f45070 */
[----:B------:R-:W-:-:S06]  /*14a0*/  IMAD.MOV.U32 R23, RZ, RZ, RZ ;  /* 0x000000ffff177224 */ /* 0x000fcc00078e00ff */
[----:B---3--:R-:W3:Y:S02]  /*14b0*/  MUFU.RCP R5, R5 ;  /* 0x0000000500057308 */ /* 0x008ee40000001000 */
[----:B---3--:R-:W-:-:S06]  /*14c0*/  VIADD R10, R5, 0xffffffe ;  /* 0x0ffffffe050a7836 */ /* 0x008fcc0000000000 */
[----:B------:R3:W4:Y:S02]  /*14d0*/  F2I.FTZ.U32.TRUNC.NTZ R11, R10 ;  /* 0x0000000a000b7305 */ /* 0x000724000021f000 */
[----:B---3--:R-:W-:Y:S01]  /*14e0*/  IMAD.MOV.U32 R10, RZ, RZ, RZ ;  /* 0x000000ffff0a7224 */ /* 0x008fe200078e00ff */
[----:B----4-:R-:W-:-:S05]  /*14f0*/  IADD3 R9, RZ, -R11, RZ ;  /* 0x8000000bff097210 */ /* 0x010fca0007ffe0ff */
[----:B------:R-:W-:-:S04]  /*1500*/  IMAD R9, R9, R6, RZ ;  /* 0x0000000609097224 */ /* 0x000fc800078e02ff */
[----:B------:R-:W-:-:S06]  /*1510*/  IMAD.HI.U32 R11, R11, R9, R10 ;  /* 0x000000090b0b7227 */ /* 0x000fcc00078e000a */
[----:B-1----:R-:W-:-:S05]  /*1520*/  IMAD.HI.U32 R11, R11, R4, RZ ;  /* 0x000000040b0b7227 */ /* 0x002fca00078e00ff */
[----:B------:R-:W-:-:S05]  /*1530*/  IADD3 R9, -R11, RZ, RZ ;  /* 0x000000ff0b097210 */ /* 0x000fca0007ffe1ff */
[----:B------:R-:W-:-:S05]  /*1540*/  IMAD R9, R6, R9, R4 ;  /* 0x0000000906097224 */ /* 0x000fca00078e0204 */
[----:B------:R-:W-:-:S13]  /*1550*/  ISETP.GE.U32.AND P0, PT, R9, R6, PT ;  /* 0x000000060900720c */ /* 0x000fda0003f06070 */
[----:B------:R-:W-:Y:S01]  /*1560*/  @P0 IMAD.IADD R9, R9, 0x1, -R6 ;  /* 0x0000000109090824 */ /* 0x000fe200078e0a06 */
[----:B------:R-:W-:-:S04]  /*1570*/  @P0 IADD3 R11, R11, 0x1, RZ ;  /* 0x000000010b0b0810 */ /* 0x000fc80007ffe0ff */
[----:B------:R-:W-:-:S13]  /*1580*/  ISETP.GE.U32.AND P1, PT, R9, R6, PT ;  /* 0x000000060900720c */ /* 0x000fda0003f26070 */
[----:B------:R-:W-:Y:S01]  /*1590*/  @P1 VIADD R11, R11, 0x1 ;  /* 0x000000010b0b1836 */ /* 0x000fe20000000000 */
[----:B------:R-:W-:-:S04]  /*15a0*/  @!P2 LOP3.LUT R11, RZ, R6, RZ, 0x33, !PT ;  /* 0x00000006ff0ba212 */ /* 0x000fc800078e33ff */
[----:B------:R-:W-:-:S05]  /*15b0*/  IADD3 R5, -R11, RZ, RZ ;  /* 0x000000ff0b057210 */ /* 0x000fca0007ffe1ff */
[----:B------:R-:W-:Y:S01]  /*15c0*/  IMAD R24, R6, R5, R4 ;  /* 0x0000000506187224 */ /* 0x000fe200078e0204 */
[----:B------:R-:W-:Y:S01]  /*15d0*/  MOV R4, R11 ;  /* 0x0000000b00047202 */ /* 0x000fe20000000f00 */
[----:B------:R-:W-:-:S07]  /*15e0*/  IMAD.MOV.U32 R5, RZ, RZ, RZ ;  /* 0x000000ffff057224 */ /* 0x000fce00078e00ff */
.L_x_1646:
[----:B------:R-:W-:Y:S05]  /*15f0*/  BSYNC B0 ;  /* 0x0000000000007941 */ /* 0x000fea0003800000 */
.L_x_1644:
        /* <DEDUP_REMOVED lines=10> */
[----:B------:R-:W-:Y:S01]  /*16a0*/  IMAD.MOV.U32 R9, RZ, RZ, RZ ;  /* 0x000000ffff097224 */ /* 0x000fe200078e00ff */
[----:B------:R-:W-:Y:S02]  /*16b0*/  IADD3.X R26, R23, R26, RZ, P1, !PT ;  /* 0x0000001a171a7210 */ /* 0x000fe40000ffe4ff */
[----:B------:R-:W-:-:S04]  /*16c0*/  SEL R10, R10, UR5, P0 ;  /* 0x000000050a0a7c07 */ /* 0x000fc80008000000 */
[----:B------:R-:W-:Y:S02]  /*16d0*/  ISETP.GE.U32.AND P0, PT, R27, R10, PT ;  /* 0x0000000a1b00720c */ /* 0x000fe40003f06070 */
[----:B------:R-:W-:-:S04]  /*16e0*/  SHF.R.S32.HI R11, RZ, 0x1f, R10 ;  /* 0x0000001fff0b7819 */ /* 0x000fc8000001140a */
[----:B------:R-:W-:-:S13]  /*16f0*/  ISETP.GE.AND.EX P0, PT, R26, R11, PT, P0 ;  /* 0x0000000b1a00720c */ /* 0x000fda0003f06300 */
[----:B------:R-:W-:Y:S05]  /*1700*/  @P0 BRA `(.L_x_1648) ;  /* 0x0000000c00040947 */ /* 0x000fea0003800000 */
[C---:B------:R-:W-:Y:S01]  /*1710*/  SHF.L.U64.HI R13, R6.reuse, 0x3, R7 ;  /* 0x00000003060d7819 */ /* 0x040fe20000010207 */
[----:B------:R-:W-:Y:S01]  /*1720*/  IMAD.MOV.U32 R9, RZ, RZ, RZ ;  /* 0x000000ffff097224 */ /* 0x000fe200078e00ff */
[----:B--2---:R-:W-:-:S07]  /*1730*/  SHF.L.U32 R12, R6, 0x3, RZ ;  /* 0x00000003060c7819 */ /* 0x004fce00000006ff */
.L_x_1649:
        /* <DEDUP_REMOVED lines=21> */
[----:B------:R-:W-:Y:S01]  /*1890*/  F2FP.F16.F32.PACK_AB R31, RZ, R31 ;  /* 0x0000001fff1f723e */ /* 0x000fe200000000ff */
[----:B------:R-:W-:Y:S02]  /*18a0*/  HADD2.F32 R30, -RZ, R19.H1_H1 ;  /* 0x30000013ff1e7230 */ /* 0x000fe40000004100 */
[----:B------:R-:W-:Y:S01]  /*18b0*/  HADD2.F32 R28, -RZ, R28.H0_H0 ;  /* 0x2000001cff1c7230 */ /* 0x000fe20000004100 */
[----:B------:R-:W-:Y:S01]  /*18c0*/  F2FP.F16.F32.PACK_AB R20, RZ, R20 ;  /* 0x00000014ff14723e */ /* 0x000fe200000000ff */
[----:B------:R-:W-:-:S03]  /*18d0*/  HADD2.F32 R31, -RZ, R31.H0_H0 ;  /* 0x2000001fff1f7230 */ /* 0x000fc60000004100 */
[----:B------:R-:W-:Y:S01]  /*18e0*/  FMUL.FTZ R28, R28, R29 ;  /* 0x0000001d1c1c7220 */ /* 0x000fe20000410000 */
[----:B------:R-:W-:Y:S01]  /*18f0*/  FMUL.FTZ R29, R0, R21 ;  /* 0x00000015001d7220 */ /* 0x000fe20000410000 */
[----:B------:R-:W-:Y:S02]  /*1900*/  HADD2.F32 R20, -RZ, R20.H0_H0 ;  /* 0x20000014ff147230 */ /* 0x000fe40000004100 */
[----:B------:R-:W-:Y:S01]  /*1910*/  HADD2.F32 R21, -RZ, R18.H1_H1 ;  /* 0x30000012ff157230 */ /* 0x000fe20000004100 */
[----:B------:R-:W-:Y:S01]  /*1920*/  F2FP.F16.F32.PACK_AB R28, RZ, R28 ;  /* 0x0000001cff1c723e */ /* 0x000fe200000000ff */
[----:B------:R-:W-:Y:S01]  /*1930*/  HADD2.F32 R18, -RZ, R19.H0_H0 ;  /* 0x20000013ff127230 */ /* 0x000fe20000004100 */
[----:B------:R-:W-:Y:S02]  /*1940*/  F2FP.F16.F32.PACK_AB R29, RZ, R29 ;  /* 0x0000001dff1d723e */ /* 0x000fe400000000ff */
[----:B------:R-:W-:Y:S01]  /*1950*/  FMUL.FTZ R20, R20, R21 ;  /* 0x0000001514147220 */ /* 0x000fe20000410000 */
[----:B------:R-:W-:-:S02]  /*1960*/  HADD2.F32 R28, -RZ, R28.H0_H0 ;  /* 0x2000001cff1c7230 */ /* 0x000fc40000004100 */
        /* <DEDUP_REMOVED lines=145> */
[----:B------:R-:W-:Y:S02]  /*2280*/  FMUL.FTZ R15, R16, R15 ;  /* 0x0000000f100f7220 */ /* 0x000fe40000410000 */
[----:B------:R-:W-:Y:S01]  /*2290*/  HADD2.F32 R14, -RZ, R14.H0_H0 ;  /* 0x2000000eff0e7230 */ /* 0x000fe20000004100 */
[----:B------:R-:W-:Y:S01]  /*22a0*/  FMNMX.FTZ R18, R9, |R18|, !PT ;  /* 0x4000001209127209 */ /* 0x000fe20007810000 */
[----:B------:R-:W-:Y:S01]  /*22b0*/  HADD2.F32 R17, -RZ, R17.H0_H0 ;  /* 0x20000011ff117230 */ /* 0x000fe20000004100 */
[----:B------:R-:W-:-:S04]  /*22c0*/  F2FP.F16.F32.PACK_AB R15, RZ, R15 ;  /* 0x0000000fff0f723e */ /* 0x000fc800000000ff */
[----:B------:R-:W-:Y:S01]  /*22d0*/  FMNMX.FTZ R17, R18, |R17|, !PT ;  /* 0x4000001112117209 */ /* 0x000fe20007810000 */
[----:B------:R-:W-:-:S03]  /*22e0*/  HADD2.F32 R15, -RZ, R15.H0_H0 ;  /* 0x2000000fff0f7230 */ /* 0x000fc60000004100 */
[----:B------:R-:W-:-:S04]  /*22f0*/  FMNMX.FTZ R14, R17, |R14|, !PT ;  /* 0x4000000e110e7209 */ /* 0x000fc80007810000 */
[----:B------:R-:W-:Y:S01]  /*2300*/  FMNMX.FTZ R9, R14, |R15|, !PT ;  /* 0x4000000f0e097209 */ /* 0x000fe20007810000 */
[----:B------:R-:W-:Y:S06]  /*2310*/  @!P0 BRA `(.L_x_1649) ;  /* 0xfffffff400088947 */ /* 0x000fec000383ffff */
.L_x_1648:
[----:B------:R-:W-:Y:S05]  /*2320*/  BSYNC B0 ;  /* 0x0000000000007941 */ /* 0x000fea0003800000 */
.L_x_1647:
        /* <DEDUP_REMOVED lines=14> */
[----:B-1----:R-:W-:Y:S01]  /*2410*/  IMAD.MOV.U32 R9, RZ, RZ, RZ ;  /* 0x000000ffff097224 */ /* 0x002fe200078e00ff */
[----:B--2---:R-:W-:-:S07]  /*2420*/  MOV R12, 0x2440 ;  /* 0x00002440000c7802 */ /* 0x004fce0000000f00 */
[----:B0-----:R-:W-:Y:S05]  /*2430*/  CALL.REL.NOINC `($__internal_26_$__cuda_sm20_div_s64) ;  /* 0x0000002400607944 */ /* 0x001fea0003c00000 */
[----:B------:R-:W-:Y:S05]  /*2440*/  BRA `(.L_x_1651) ;  /* 0x00000000004c7947 */ /* 0x000fea0003800000 */
.L_x_1650:
[----:B-1----:R-:W1:Y:S01]  /*2450*/  I2F.U32.RP R10, R27 ;  /* 0x0000001b000a7306 */ /* 0x002e620000209000 */
[----:B------:R-:W-:Y:S01]  /*2460*/  IMAD.MOV R11, RZ, RZ, -R27 ;  /* 0x000000ffff0b7224 */ /* 0x000fe200078e0a1b */
[----:B------:R-:W-:Y:S01]  /*2470*/  ISETP.NE.U32.AND P2, PT, R27, RZ, PT ;  /* 0x000000ff1b00720c */ /* 0x000fe20003f45070 */
[----:B------:R-:W-:-:S05]  /*2480*/  IMAD.MOV.U32 R15, RZ, RZ, RZ ;  /* 0x000000ffff0f7224 */ /* 0x000fca00078e00ff */
[----:B-1----:R-:W1:Y:S02]  /*2490*/  MUFU.RCP R10, R10 ;  /* 0x0000000a000a7308 */ /* 0x002e640000001000 */
[----:B-1----:R-:W-:-:S06]  /*24a0*/  IADD3 R8, R10, 0xffffffe, RZ ;  /* 0x0ffffffe0a087810 */ /* 0x002fcc0007ffe0ff */
        /* <DEDUP_REMOVED lines=8> */
[----:B------:R-:W-:Y:S01]  /*2530*/  @P0 IADD3 R12, -R27, R12, RZ ;  /* 0x0000000c1b0c0210 */ /* 0x000fe20007ffe1ff */
[----:B------:R-:W-:-:S03]  /*2540*/  @P0 VIADD R14, R14, 0x1 ;  /* 0x000000010e0e0836 */ /* 0x000fc60000000000 */
[----:B------:R-:W-:-:S13]  /*2550*/  ISETP.GE.U32.AND P1, PT, R12, R27, PT ;  /* 0x0000001b0c00720c */ /* 0x000fda0003f26070 */
[----:B------:R-:W-:Y:S02]  /*2560*/  @P1 IADD3 R14, R14, 0x1, RZ ;  /* 0x000000010e0e1810 */ /* 0x000fe40007ffe0ff */
[----:B------:R-:W-:-:S07]  /*2570*/  @!P2 LOP3.LUT R14, RZ, R27, RZ, 0x33, !PT ;  /* 0x0000001bff0ea212 */ /* 0x000fce00078e33ff */
.L_x_1651:
        /* <DEDUP_REMOVED lines=24> */
[----:B------:R-:W-:Y:S02]  /*2700*/  MOV R35, RZ ;  /* 0x000000ff00237202 */ /* 0x000fe40000000f00 */
[----:B------:R-:W-:Y:S01]  /*2710*/  IADD3.X R30, RZ, RZ, RZ, P0, !PT ;  /* 0x000000ffff1e7210 */ /* 0x000fe200007fe4ff */
[----:B------:R-:W-:Y:S01]  /*2720*/  IMAD.MOV.U32 R26, RZ, RZ, RZ ;  /* 0x000000ffff1a7224 */ /* 0x000fe200078e00ff */
[----:B-1----:R-:W-:Y:S01]  /*2730*/  SHF.R.S32.HI R37, RZ, 0x1f, R39 ;  /* 0x0000001fff257819 */ /* 0x002fe20000011427 */
[----:B------:R-:W-:Y:S01]  /*2740*/  IMAD.IADD R28, R9, 0x1, R17 ;  /* 0x00000001091c7824 */ /* 0x000fe200078e0211 */
[----:B------:R-:W-:Y:S01]  /*2750*/  IADD3.X R34, RZ, RZ, RZ, P2, !PT ;  /* 0x000000ffff227210 */ /* 0x000fe200017fe4ff */
[----:B------:R-:W-:Y:S01]  /*2760*/  IMAD.X R32, RZ, RZ, RZ, P1 ;  /* 0x000000ffff207224 */ /* 0x000fe200008e06ff */
[----:B------:R-:W-:Y:S01]  /*2770*/  LOP3.LUT R39, RZ, R39, RZ, 0x33, !PT ;  /* 0x00000027ff277212 */ /* 0x000fe200078e33ff */
[----:B------:R-:W-:Y:S01]  /*2780*/  IMAD.X R36, RZ, RZ, RZ, P3 ;  /* 0x000000ffff247224 */ /* 0x000fe200018e06ff */
[----:B------:R-:W-:-:S07]  /*2790*/  LOP3.LUT R11, RZ, R11, RZ, 0x33, !PT ;  /* 0x0000000bff0b7212 */ /* 0x000fce00078e33ff */
.L_x_1661:
[----:B------:R-:W-:Y:S01]  /*27a0*/  IADD3 R21, P0, RZ, -R8, RZ ;  /* 0x80000008ff157210 */ /* 0x000fe20007f1e0ff */
[----:B---3--:R-:W-:Y:S01]  /*27b0*/  IMAD.MOV.U32 R17, RZ, RZ, RZ ;  /* 0x000000ffff117224 */ /* 0x008fe200078e00ff */
[----:B------:R-:W-:Y:S01]  /*27c0*/  SHF.R.S32.HI R20, RZ, 0x1f, R35 ;  /* 0x0000001fff147819 */ /* 0x000fe20000011423 */
[----:B------:R-:W-:Y:S05]  /*27d0*/  YIELD ;  /* 0x0000000000007946 */ /* 0x000fea0003800000 */
[----:B------:R-:W-:Y:S01]  /*27e0*/  IADD3.X R43, RZ, ~R28, RZ, P0, !PT ;  /* 0x8000001cff2b7210 */ /* 0x000fe200007fe4ff */
[----:B-12---:R-:W-:Y:S01]  /*27f0*/  IMAD R16, R26, R21, RZ ;  /* 0x000000151a107224 */ /* 0x006fe200078e02ff */
[----:B------:R-:W-:Y:S01]  /*2800*/  LOP3.LUT R38, RZ, R37, RZ, 0x33, !PT ;  /* 0x00000025ff267212 */ /* 0x000fe200078e33ff */
[C---:B----4-:R-:W-:Y:S01]  /*2810*/  IMAD.WIDE.U32 R18, R33.reuse, R21, R10 ;  /* 0x0000001521127225 */ /* 0x050fe200078e000a */
[----:B------:R-:W-:Y:S03]  /*2820*/  BSSY B1, `(.L_x_1654) ;  /* 0x0000098000017945 */ /* 0x000fe60003800000 */
[----:B------:R-:W-:Y:S01]  /*2830*/  IMAD R43, R33, R43, R16 ;  /* 0x0000002b212b7224 */ /* 0x000fe200078e0210 */
[----:B------:R-:W-:Y:S01]  /*2840*/  MOV R16, R29 ;  /* 0x0000001d00107202 */ /* 0x000fe20000000f00 */
[----:B------:R-:W-:Y:S01]  /*2850*/  IMAD R45, R20, R27, RZ ;  /* 0x0000001b142d7224 */ /* 0x000fe200078e02ff */
[----:B------:R-:W-:Y:S01]  /*2860*/  ISETP.GT.U32.AND P0, PT, R18, R39, PT ;  /* 0x000000271200720c */ /* 0x000fe20003f04070 */
[----:B------:R-:W-:-:S02]  /*2870*/  IMAD.IADD R41, R43, 0x1, R19 ;  /* 0x000000012b297824 */ /* 0x000fc400078e0213 */
[----:B------:R-:W-:-:S03]  /*2880*/  IMAD.WIDE.U32 R16, R27, R35, R16 ;  /* 0x000000231b107225 */ /* 0x000fc600078e0010 */
[-C--:B------:R-:W-:Y:S01]  /*2890*/  ISETP.GT.AND.EX P0, PT, R41, R38.reuse, PT, P0 ;  /* 0x000000262900720c */ /* 0x080fe20003f04300 */
[----:B------:R-:W-:Y:S01]  /*28a0*/  IMAD.WIDE.U32 R20, R33, R21, R12 ;  /* 0x0000001521147225 */ /* 0x000fe200078e000c */
[----:B------:R-:W-:Y:S02]  /*28b0*/  ISETP.GE.U32.AND P1, PT, R16, R25, PT ;  /* 0x000000191000720c */ /* 0x000fe40003f26070 */
        /* <DEDUP_REMOVED lines=18> */
[-C--:B------:R-:W-:Y:S02]  /*29e0*/  ISETP.LT.AND.EX P0, PT, R20, R37.reuse, PT, P0 ;  /* 0x000000251400720c */ /* 0x080fe40003f01300 */
[----:B------:R-:W-:Y:S01]  /*29f0*/  IADD3 R42, P2, R40, 0x20, RZ ;  /* 0x00000020282a7810 */ /* 0x000fe20007f5e0ff */
[----:B------:R-:W-:Y:S01]  /*2a00*/  IMAD.X R45, RZ, RZ, R17, P1 ;  /* 0x000000ffff2d7224 */ /* 0x000fe200008e0611 */
[----:B------:R-:W-:Y:S02]  /*2a10*/  SEL R21, R21, UR5, P0 ;  /* 0x0000000515157c07 */ /* 0x000fe40008000000 */
[----:B------:R-:W-:-:S02]  /*2a20*/  SEL R20, R20, R37, P0 ;  /* 0x0000002514147207 */ /* 0x000fc40000000000 */
[----:B------:R-:W-:Y:S02]  /*2a30*/  IADD3.X R47, RZ, R45, RZ, P2, !PT ;  /* 0x0000002dff2f7210 */ /* 0x000fe400017fe4ff */
[----:B------:R-:W-:Y:S02]  /*2a40*/  ISETP.GE.U32.AND P0, PT, R42, R21, PT ;  /* 0x000000152a00720c */ /* 0x000fe40003f06070 */
        /* <DEDUP_REMOVED lines=9> */
[----:B------:R-:W-:Y:S02]  /*2ae0*/  ISETP.GE.U32.AND.EX P0, PT, R41, RZ, PT, P0 ;  /* 0x000000ff2900720c */ /* 0x000fe40003f06100 */
[----:B------:R-:W-:Y:S02]  /*2af0*/  MOV R41, R47 ;  /* 0x0000002f00297202 */ /* 0x000fe40000000f00 */
        /* <DEDUP_REMOVED lines=26> */
[----:B--2---:R-:W-:Y:S02]  /*2ca0*/  @P1 FMNMX.FTZ R43, R47, R41, !PT ;  /* 0x000000292f2b1209 */ /* 0x004fe40007810000 */
[----:B------:R-:W-:-:S02]  /*2cb0*/  IADD3.X R41, RZ, R45, RZ, P2, !PT ;  /* 0x0000002dff297210 */ /* 0x000fc400017fe4ff */
[----:B------:R-:W-:Y:S01]  /*2cc0*/  @P1 IADD3.X R41, RZ, R45, RZ, P3, !PT ;  /* 0x0000002dff291210 */ /* 0x000fe20001ffe4ff */
[----:B------:R3:W-:Y:S06]  /*2cd0*/  @P1 STS [R16], R43 ;  /* 0x0000002b10001388 */ /* 0x0007ec0000000800 */
.L_x_1659:
[----:B------:R-:W-:Y:S05]  /*2ce0*/  BSYNC B3 ;  /* 0x0000000000037941 */ /* 0x000fea0003800000 */
.L_x_1658:
[----:B------:R-:W-:Y:S05]  /*2cf0*/  @!P0 BRA `(.L_x_1657) ;  /* 0x00000000005c8947 */ /* 0x000fea0003800000 */
[----:B---3--:R2:W3:Y:S01]  /*2d00*/  LDS R43, [R16] ;  /* 0x00000000102b7984 */ /* 0x0084e20000000800 */
[----:B------:R-:W-:-:S05]  /*2d10*/  LEA R40, R38, UR6, 0x2 ;  /* 0x0000000626287c11 */ /* 0x000fca000f8e10ff */
[----:B------:R-:W-:-:S07]  /*2d20*/  VIADD R40, R40, 0x180 ;  /* 0x0000018028287836 */ /* 0x000fce0000000000 */
.L_x_1660:
        /* <DEDUP_REMOVED lines=11> */
[----:B-1----:R-:W-:Y:S02]  /*2de0*/  IADD3 R40, R40, 0x200, RZ ;  /* 0x0000020028287810 */ /* 0x002fe40007ffe0ff */
[----:B---3--:R-:W-:Y:S02]  /*2df0*/  FMNMX.FTZ R43, R49, R44, !PT ;  /* 0x0000002c312b7209 */ /* 0x008fe40007810000 */
[----:B------:R-:W-:-:S02]  /*2e00*/  IADD3 R44, R38, 0x60, RZ ;  /* 0x00000060262c7810 */ /* 0x000fc40007ffe0ff */
[----:B------:R-:W-:Y:S01]  /*2e10*/  IADD3 R38, P0, R38, 0x80, RZ ;  /* 0x0000008026267810 */ /* 0x000fe20007f1e0ff */
[----:B------:R4:W-:Y:S04]  /*2e20*/  STS [R16], R43 ;  /* 0x0000002b10007388 */ /* 0x0009e80000000800 */
[----:B------:R-:W-:Y:S01]  /*2e30*/  IMAD.X R41, RZ, RZ, R41, P0 ;  /* 0x000000ffff297224 */ /* 0x000fe200000e0629 */
[----:B------:R-:W-:-:S04]  /*2e40*/  ISETP.GE.U32.AND P0, PT, R38, R21, PT ;  /* 0x000000152600720c */ /* 0x000fc80003f06070 */
[----:B------:R-:W-:-:S13]  /*2e50*/  ISETP.GE.AND.EX P0, PT, R41, R20, PT, P0 ;  /* 0x000000142900720c */ /* 0x000fda0003f06300 */
[----:B----4-:R-:W-:Y:S05]  /*2e60*/  @!P0 BRA `(.L_x_1660) ;  /* 0xfffffffc00b08947 */ /* 0x010fea000383ffff */
.L_x_1657:
[----:B------:R-:W-:Y:S05]  /*2e70*/  BSYNC B2 ;  /* 0x0000000000027941 */ /* 0x000fea0003800000 */
.L_x_1656:
        /* <DEDUP_REMOVED lines=32> */
[----:B------:R-:W-:Y:S02]  /*3080*/  ISETP.GE.U32.AND P0, PT, R20, R17, PT ;  /* 0x000000111400720c */ /* 0x000fe40003f06070 */
[----:B------:R-:W-:Y:S01]  /*3090*/  IADD3 R20, R31, 0x1, RZ ;  /* 0x000000011f147810 */ /* 0x000fe20007ffe0ff */
        /* <DEDUP_REMOVED lines=16> */
.L_x_1655:
[----:B------:R-:W-:Y:S05]  /*31a0*/  BSYNC B1 ;  /* 0x0000000000017941 */ /* 0x000fea0003800000 */
.L_x_1654:
[----:B------:R-:W-:Y:S01]  /*31b0*/  VIADD R35, R35, 0x1 ;  /* 0x0000000123237836 */ /* 0x000fe20000000000 */
[----:B------:R-:W-:-:S04]  /*31c0*/  IADD3 R33, P1, R33, 0x1, RZ ;  /* 0x0000000121217810 */ /* 0x000fc80007f3e0ff */
[----:B------:R-:W-:Y:S02]  /*31d0*/  ISETP.GT.U32.AND P0, PT, R14, R35, PT ;  /* 0x000000230e00720c */ /* 0x000fe40003f04070 */
[----:B------:R-:W-:Y:S02]  /*31e0*/  IADD3.X R26, RZ, R26, RZ, P1, !PT ;  /* 0x0000001aff1a7210 */ /* 0x000fe40000ffe4ff */
[----:B------:R-:W-:-:S13]  /*31f0*/  ISETP.GT.AND.EX P0, PT, R15, RZ, PT, P0 ;  /* 0x000000ff0f00720c */ /* 0x000fda0003f04300 */
[----:B------:R-:W-:Y:S05]  /*3200*/  @P0 BRA `(.L_x_1661) ;  /* 0xfffffff400640947 */ /* 0x000fea000383ffff */
.L_x_1653:
[----:B------:R-:W-:Y:S05]  /*3210*/  BSYNC B0 ;  /* 0x0000000000007941 */ /* 0x000fea0003800000 */
.L_x_1652:
[----:B------:R-:W5:Y:S01]  /*3220*/  LDC R6, c[0x0][0x23c] ;  /* 0x00008f00ff067b82 */ /* 0x000f620000000800 */
[C---:B------:R-:W-:Y:S01]  /*3230*/  IMAD.SHL.U32 R7, R4.reuse, 0x10, RZ ;  /* 0x0000001004077824 */ /* 0x040fe200078e00ff */
[----:B------:R-:W-:Y:S01]  /*3240*/  SHF.L.U64.HI R8, R4, 0x4, R5 ;  /* 0x0000000404087819 */ /* 0x000fe20000010205 */
[----:B------:R-:W-:Y:S05]  /*3250*/  WARPSYNC.ALL ;  /* 0x0000000000007948 */ /* 0x000fea0003800000 */
[----:B------:R-:W-:Y:S02]  /*3260*/  IADD3 R11, P0, R7, 0x10, RZ ;  /* 0x00000010070b7810 */ /* 0x000fe40007f1e0ff */
[----:B------:R-:W-:-:S02]  /*3270*/  IADD3 R12, P1, R24, R7, RZ ;  /* 0x00000007180c7210 */ /* 0x000fc40007f3e0ff */
[----:B------:R-:W-:-:S03]  /*3280*/  IADD3.X R10, RZ, R8, RZ, P0, !PT ;  /* 0x00000008ff0a7210 */ /* 0x000fc600007fe4ff */
        /* <DEDUP_REMOVED lines=33> */
[----:B0---4-:R-:W-:Y:S05]  /*34a0*/  CALL.REL.NOINC `($__internal_27_$__cuda_sm20_rem_s64) ;  /* 0x0000001800907944 */ /* 0x011fea0003c00000 */
[----:B------:R-:W-:Y:S01]  /*34b0*/  MOV R10, R14 ;  /* 0x0000000e000a7202 */ /* 0x000fe20000000f00 */
[----:B------:R-:W-:Y:S01]  /*34c0*/  IMAD.MOV.U32 R11, RZ, RZ, R25 ;  /* 0x000000ffff0b7224 */ /* 0x000fe200078e0019 */
[----:B------:R-:W-:Y:S06]  /*34d0*/  BRA `(.L_x_1665) ;  /* 0x00000000004c7947 */ /* 0x000fec0003800000 */
.L_x_1664:
[----:B------:R-:W1:Y:S01]  /*34e0*/  I2F.U32.RP R12, R16 ;  /* 0x00000010000c7306 */ /* 0x000e620000209000 */
[----:B------:R-:W-:-:S07]  /*34f0*/  ISETP.NE.U32.AND P1, PT, R16, RZ, PT ;  /* 0x000000ff1000720c */ /* 0x000fce0003f25070 */
[----:B-1----:R-:W1:Y:S02]  /*3500*/  MUFU.RCP R12, R12 ;  /* 0x0000000c000c7308 */ /* 0x002e640000001000 */
[----:B-1----:R-:W-:-:S06]  /*3510*/  IADD3 R10, R12, 0xffffffe, RZ ;  /* 0x0ffffffe0c0a7810 */ /* 0x002fcc0007ffe0ff */
        /* <DEDUP_REMOVED lines=10> */
[----:B------:R-:W-:-:S04]  /*35c0*/  @P0 IADD3 R13, R13, -R16, RZ ;  /* 0x800000100d0d0210 */ /* 0x000fc80007ffe0ff */
[----:B------:R-:W-:-:S13]  /*35d0*/  ISETP.GE.U32.AND P0, PT, R13, R16, PT ;  /* 0x000000100d00720c */ /* 0x000fda0003f06070 */
[----:B------:R-:W-:Y:S01]  /*35e0*/  @P0 IMAD.IADD R13, R13, 0x1, -R16 ;  /* 0x000000010d0d0824 */ /* 0x000fe200078e0a10 */
[----:B------:R-:W-:-:S04]  /*35f0*/  @!P1 LOP3.LUT R13, RZ, R16, RZ, 0x33, !PT ;  /* 0x00000010ff0d9212 */ /* 0x000fc800078e33ff */
[----:B------:R-:W-:-:S07]  /*3600*/  MOV R10, R13 ;  /* 0x0000000d000a7202 */ /* 0x000fce0000000f00 */
.L_x_1665:
[----:B------:R-:W-:Y:S01]  /*3610*/  IADD3 R13, P0, -R10, R9, RZ ;  /* 0x000000090a0d7210 */ /* 0x000fe20007f1e1ff */
[----:B------:R-:W-:Y:S01]  /*3620*/  UMOV UR5, URZ ;  /* 0x0000003f00057c82 */ /* 0x000fe20008000000 */
[----:B------:R-:W-:Y:S01]  /*3630*/  ULDC.64 UR8, c[0x0][0x218] ;  /* 0x0000860000087ab9 */ /* 0x000fe20000000a00 */
[----:B------:R-:W-:Y:S01]  /*3640*/  FMUL.FTZ R7, R7, 0.0078740157186985015869 ;  /* 0x3c01020407077820 */ /* 0x000fe20000410000 */
[----:B------:R-:W-:Y:S01]  /*3650*/  IADD3.X R11, ~R11, R8, RZ, P0, !PT ;  /* 0x000000080b0b7210 */ /* 0x000fe200007fe5ff */
[----:B------:R-:W-:-:S03]  /*3660*/  IMAD.WIDE.U32 R8, R4, R13, UR4 ;  /* 0x0000000404087e25 */ /* 0x000fc6000f8e000d */
[----:B------:R-:W-:Y:S01]  /*3670*/  FMNMX.FTZ R7, R7, 1.1920928955078125e-07, !PT ;  /* 0x3400000007077809 */ /* 0x000fe20007810000 */
[----:B------:R-:W-:Y:S01]  /*3680*/  IMAD R11, R11, R4, RZ ;  /* 0x000000040b0b7224 */ /* 0x000fe200078e02ff */
[----:B------:R-:W-:-:S03]  /*3690*/  LEA R4, P0, R8, UR8, 0x2 ;  /* 0x0000000808047c11 */ /* 0x000fc6000f8010ff */
[----:B------:R-:W-:-:S04]  /*36a0*/  IMAD R5, R5, R13, R11 ;  /* 0x0000000d05057224 */ /* 0x000fc800078e020b */
[----:B------:R-:W-:-:S05]  /*36b0*/  IMAD.IADD R5, R9, 0x1, R5 ;  /* 0x0000000109057824 */ /* 0x000fca00078e0205 */
[----:B------:R-:W-:-:S05]  /*36c0*/  LEA.HI.X R5, R8, UR9, R5, 0x2, P0 ;  /* 0x0000000908057c11 */ /* 0x000fca00080f1405 */
[----:B------:R1:W-:Y:S02]  /*36d0*/  STG.E desc[UR12][R4.64], R7 ;  /* 0x0000000704007986 */ /* 0x0003e4000c10190c */
.L_x_1663:
[----:B------:R-:W-:Y:S05]  /*36e0*/  BSYNC B0 ;  /* 0x0000000000007941 */ /* 0x000fea0003800000 */
.L_x_1662:
[----:B------:R-:W5:Y:S01]  /*36f0*/  S2R R15, SR_TID.X ;  /* 0x00000000000f7919 */ /* 0x000f620000002100 */
[----:B------:R-:W-:Y:S01]  /*3700*/  BAR.SYNC.DEFER_BLOCKING 0x0 ;  /* 0x0000000000007b1d */ /* 0x000fe20000010000 */
[----:B-----5:R-:W-:-:S13]  /*3710*/  ISETP.GE.U32.AND P0, PT, R15, R6, PT ;  /* 0x000000060f00720c */ /* 0x020fda0003f06070 */
        /* <DEDUP_REMOVED lines=9> */
[----:B-1----:R-:W-:Y:S01]  /*37b0*/  IMAD.U32 R5, RZ, RZ, UR7 ;  /* 0x00000007ff057e24 */ /* 0x002fe2000f8e00ff */
[----:B------:R-:W-:Y:S01]  /*37c0*/  UIADD3 UR5, UP0, UR5, UR14, URZ ;  /* 0x0000000e05057290 */ /* 0x000fe2000ff1e03f */
[----:B------:R-:W-:Y:S02]  /*37d0*/  MOV R4, UR6 ;  /* 0x0000000600047c02 */ /* 0x000fe40008000f00 */
[----:B------:R-:W-:Y:S01]  /*37e0*/  ULDC UR14, c[0x0][0x254] ;  /* 0x00009500000e7ab9 */ /* 0x000fe20000000800 */
[----:B------:R-:W-:Y:S01]  /*37f0*/  UIADD3 UR5, UP1, UR5, -0x1, URZ ;  /* 0xffffffff05057890 */ /* 0x000fe2000ff3e03f */
[----:B------:R-:W-:-:S03]  /*3800*/  MOV R5, UR11 ;  /* 0x0000000b00057c02 */ /* 0x000fc60008000f00 */
[----:B------:R-:W-:-:S12]  /*3810*/  UIADD3.X UR10, URZ, -0x1, UR15, UP1, UP0 ;  /* 0xffffffff3f0a7890 */ /* 0x000fd80008fe040f */
.L_x_1668:
[----:B-1----:R-:W1:Y:S01]  /*3820*/  LDC.64 R12, c[0x0][0x228] ;  /* 0x00008a00ff0c7b82 */ /* 0x002e620000000a00 */
[----:B------:R-:W-:-:S06]  /*3830*/  IMAD.WIDE.U32 R8, R15, 0x8, R2 ;  /* 0x000000080f087825 */ /* 0x000fcc00078e0002 */
[----:B------:R-:W3:Y:S01]  /*3840*/  LDG.E.64.CONSTANT R8, desc[UR12][R8.64] ;  /* 0x0000000c08087981 */ /* 0x000ee2000c1e9b00 */
[----:B-1----:R-:W-:-:S06]  /*3850*/  IMAD.WIDE.U32 R12, R15, 0x8, R12 ;  /* 0x000000080f0c7825 */ /* 0x002fcc00078e000c */
[----:B------:R-:W5:Y:S01]  /*3860*/  LDG.E.64.CONSTANT R12, desc[UR12][R12.64] ;  /* 0x0000000c0c0c7981 */ /* 0x000f62000c1e9b00 */
[----:B------:R-:W-:-:S06]  /*3870*/  ULOP3.LUT UR8, UR10, UR14, URZ, 0xfc, !UPT ;  /* 0x0000000e0a087292 */ /* 0x000fcc000f8efc3f */
[----:B------:R-:W-:Y:S01]  /*3880*/  ISETP.NE.U32.AND P0, PT, RZ, UR8, PT ;  /* 0x00000008ff007c0c */ /* 0x000fe2000bf05070 */
[--C-:B---3--:R-:W-:Y:S02]  /*3890*/  HADD2.F32 R17, -RZ, R8.reuse.H0_H0 ;  /* 0x20000008ff117230 */ /* 0x108fe40000004100 */
[----:B------:R-:W-:Y:S02]  /*38a0*/  HADD2.F32 R19, -RZ, R8.H1_H1 ;  /* 0x30000008ff137230 */ /* 0x000fe40000004100 */
[--C-:B------:R-:W-:Y:S02]  /*38b0*/  HADD2.F32 R21, -RZ, R9.reuse.H0_H0 ;  /* 0x20000009ff157230 */ /* 0x100fe40000004100 */
[----:B------:R-:W-:-:S06]  /*38c0*/  HADD2.F32 R23, -RZ, R9.H1_H1 ;  /* 0x30000009ff177230 */ /* 0x000fcc0000004100 */
[----:B------:R-:W-:Y:S05]  /*38d0*/  @!P0 BRA `(.L_x_1666) ;  /* 0x00000000001c8947 */ /* 0x000fea0003800000 */
[----:B------:R-:W-:Y:S01]  /*38e0*/  IMAD.U32 R9, RZ, RZ, UR5 ;  /* 0x00000005ff097e24 */ /* 0x000fe2000f8e00ff */
[----:B------:R-:W-:Y:S02]  /*38f0*/  MOV R8, UR10 ;  /* 0x0000000a00087c02 */ /* 0x000fe40008000f00 */
[----:B------:R-:W-:-:S07]  /*3900*/  MOV R10, 0x3920 ;  /* 0x00003920000a7802 */ /* 0x000fce0000000f00 */
[----:B0-2-45:R-:W-:Y:S05]  /*3910*/  CALL.REL.NOINC `($__internal_27_$__cuda_sm20_rem_s64) ;  /* 0x0000001400747944 */ /* 0x035fea0003c00000 */
[----:B------:R-:W-:Y:S01]  /*3920*/  IMAD.MOV.U32 R10, RZ, RZ, R14 ;  /* 0x000000ffff0a7224 */ /* 0x000fe200078e000e */
[----:B------:R-:W-:Y:S01]  /*3930*/  MOV R11, R25 ;  /* 0x00000019000b7202 */ /* 0x000fe20000000f00 */
[----:B------:R-:W-:Y:S06]  /*3940*/  BRA `(.L_x_1667) ;  /* 0x00000000004c7947 */ /* 0x000fec0003800000 */
.L_x_1666:
[----:B------:R-:W1:Y:S02]  /*3950*/  LDC R11, c[0x0][0x250] ;  /* 0x00009400ff0b7b82 */ /* 0x000e640000000800 */
[----:B-1----:R-:W1:Y:S01]  /*3960*/  I2F.U32.RP R14, R11 ;  /* 0x0000000b000e7306 */ /* 0x002e620000209000 */
[----:B------:R-:W-:-:S07]  /*3970*/  ISETP.NE.U32.AND P1, PT, R11, RZ, PT ;  /* 0x000000ff0b00720c */ /* 0x000fce0003f25070 */
[----:B-1----:R-:W1:Y:S02]  /*3980*/  MUFU.RCP R14, R14 ;  /* 0x0000000e000e7308 */ /* 0x002e640000001000 */
[----:B-1----:R-:W-:-:S06]  /*3990*/  VIADD R8, R14, 0xffffffe ;  /* 0x0ffffffe0e087836 */ /* 0x002fcc0000000000 */
[----:B------:R1:W3:Y:S02]  /*39a0*/  F2I.FTZ.U32.TRUNC.NTZ R9, R8 ;  /* 0x0000000800097305 */ /* 0x0002e4000021f000 */
[----:B-1----:R-:W-:Y:S01]  /*39b0*/  IMAD.MOV.U32 R8, RZ, RZ, RZ ;  /* 0x000000ffff087224 */ /* 0x002fe200078e00ff */
[----:B---3--:R-:W-:-:S05]  /*39c0*/  IADD3 R10, RZ, -R9, RZ ;  /* 0x80000009ff0a7210 */ /* 0x008fca0007ffe0ff */
[----:B------:R-:W-:-:S04]  /*39d0*/  IMAD R7, R10, R11, RZ ;  /* 0x0000000b0a077224 */ /* 0x000fc800078e02ff */
[----:B------:R-:W-:-:S06]  /*39e0*/  IMAD.HI.U32 R7, R9, R7, R8 ;  /* 0x0000000709077227 */ /* 0x000fcc00078e0008 */
[----:B------:R-:W-:-:S05]  /*39f0*/  IMAD.HI.U32 R7, R7, UR5, RZ ;  /* 0x0000000507077c27 */ /* 0x000fca000f8e00ff */
[----:B------:R-:W-:-:S05]  /*3a00*/  IADD3 R7, -R7, RZ, RZ ;  /* 0x000000ff07077210 */ /* 0x000fca0007ffe1ff */
[----:B------:R-:W-:-:S05]  /*3a10*/  IMAD R10, R11, R7, UR5 ;  /* 0x000000050b0a7e24 */ /* 0x000fca000f8e0207 */
[----:B------:R-:W-:-:S13]  /*3a20*/  ISETP.GE.U32.AND P0, PT, R10, R11, PT ;  /* 0x0000000b0a00720c */ /* 0x000fda0003f06070 */
[----:B------:R-:W-:-:S05]  /*3a30*/  @P0 IMAD.IADD R10, R10, 0x1, -R11 ;  /* 0x000000010a0a0824 */ /* 0x000fca00078e0a0b */
[----:B------:R-:W-:-:S13]  /*3a40*/  ISETP.GE.U32.AND P0, PT, R10, R11, PT ;  /* 0x0000000b0a00720c */ /* 0x000fda0003f06070 */
[-C--:B------:R-:W-:Y:S02]  /*3a50*/  @P0 IADD3 R10, R10, -R11.reuse, RZ ;  /* 0x8000000b0a0a0210 */ /* 0x080fe40007ffe0ff */
[----:B------:R-:W-:Y:S01]  /*3a60*/  @!P1 LOP3.LUT R10, RZ, R11, RZ, 0x33, !PT ;  /* 0x0000000bff0a9212 */ /* 0x000fe200078e33ff */
[----:B------:R-:W-:-:S07]  /*3a70*/  IMAD.MOV.U32 R11, RZ, RZ, RZ ;  /* 0x000000ffff0b7224 */ /* 0x000fce00078e00ff */
.L_x_1667:
[----:B------:R-:W1:Y:S01]  /*3a80*/  LDC.64 R8, c[0x0][0x218] ;  /* 0x00008600ff087b82 */ /* 0x000e620000000a00 */
[----:B------:R-:W-:Y:S02]  /*3a90*/  IADD3 R7, P0, -R10, UR5, RZ ;  /* 0x000000050a077c10 */ /* 0x000fe4000ff1e1ff */
[----:B--2---:R-:W-:Y:S02]  /*3aa0*/  SHF.R.U32.HI R16, RZ, 0x4, R15 ;  /* 0x00000004ff107819 */ /* 0x004fe4000001160f */
[----:B------:R-:W-:Y:S01]  /*3ab0*/  IADD3.X R14, ~R11, UR10, RZ, P0, !PT ;  /* 0x0000000a0b0e7c10 */ /* 0x000fe200087fe5ff */
[----:B------:R-:W-:Y:S01]  /*3ac0*/  IMAD.MOV.U32 R11, RZ, RZ, RZ ;  /* 0x000000ffff0b7224 */ /* 0x000fe200078e00ff */
[----:B------:R-:W-:Y:S02]  /*3ad0*/  LOP3.LUT R25, R16, 0x3ffffff, RZ, 0xc0, !PT ;  /* 0x03ffffff10197812 */ /* 0x000fe400078ec0ff */
[----:B------:R-:W-:-:S03]  /*3ae0*/  MOV R10, UR4 ;  /* 0x00000004000a7c02 */ /* 0x000fc60008000f00 */
        /* <DEDUP_REMOVED lines=9> */
[--C-:B-----5:R-:W-:Y:S02]  /*3b80*/  HADD2.F32 R16, -RZ, R12.reuse.H0_H0 ;  /* 0x2000000cff107230 */ /* 0x120fe40000004100 */
[----:B------:R-:W-:Y:S01]  /*3b90*/  FMUL.FTZ R23, R0, R23 ;  /* 0x0000001700177220 */ /* 0x000fe20000410000 */
[----:B------:R-:W-:Y:S01]  /*3ba0*/  F2FP.F16.F32.PACK_AB R17, RZ, R17 ;  /* 0x00000011ff11723e */ /* 0x000fe200000000ff */
[----:B----4-:R-:W-:Y:S01]  /*3bb0*/  HADD2.F32 R18, -RZ, R12.H1_H1 ;  /* 0x3000000cff127230 */ /* 0x010fe20000004100 */
[----:B------:R-:W-:Y:S01]  /*3bc0*/  F2FP.F16.F32.PACK_AB R19, RZ, R19 ;  /* 0x00000013ff13723e */ /* 0x000fe200000000ff */
[----:B------:R-:W-:Y:S01]  /*3bd0*/  HADD2.F32 R20, -RZ, R13.H0_H0 ;  /* 0x2000000dff147230 */ /* 0x000fe20000004100 */
[----:B------:R-:W-:Y:S01]  /*3be0*/  F2FP.F16.F32.PACK_AB R21, RZ, R21 ;  /* 0x00000015ff15723e */ /* 0x000fe200000000ff */
[----:B------:R-:W-:Y:S01]  /*3bf0*/  HADD2.F32 R17, -RZ, R17.H0_H0 ;  /* 0x20000011ff117230 */ /* 0x000fe20000004100 */
[----:B------:R-:W-:Y:S01]  /*3c00*/  F2FP.F16.F32.PACK_AB R23, RZ, R23 ;  /* 0x00000017ff17723e */ /* 0x000fe200000000ff */
[----:B------:R-:W-:-:S02]  /*3c10*/  HADD2.F32 R19, -RZ, R19.H0_H0 ;  /* 0x20000013ff137230 */ /* 0x000fc40000004100 */
[----:B------:R-:W-:Y:S02]  /*3c20*/  HADD2.F32 R21, -RZ, R21.H0_H0 ;  /* 0x20000015ff157230 */ /* 0x000fe40000004100 */
[----:B------:R-:W-:Y:S01]  /*3c30*/  FMUL.FTZ R16, R17, R16 ;  /* 0x0000001011107220 */ /* 0x000fe20000410000 */
[----:B------:R-:W-:Y:S02]  /*3c40*/  HADD2.F32 R24, -RZ, R13.H1_H1 ;  /* 0x3000000dff187230 */ /* 0x000fe40000004100 */
[----:B------:R-:W-:Y:S01]  /*3c50*/  FMUL.FTZ R18, R19, R18 ;  /* 0x0000001213127220 */ /* 0x000fe20000410000 */
[----:B------:R-:W-:Y:S02]  /*3c60*/  HADD2.F32 R23, -RZ, R23.H0_H0 ;  /* 0x20000017ff177230 */ /* 0x000fe40000004100 */
        /* <DEDUP_REMOVED lines=8> */
[----:B------:R-:W-:-:S04]  /*3cf0*/  HADD2.F32 R19, -RZ, R20.H0_H0 ;  /* 0x20000014ff137230 */ /* 0x000fc80000004100 */
[----:B------:R-:W-:Y:S01]  /*3d00*/  HADD2.F32 R23, -RZ, R23.H0_H0 ;  /* 0x20000017ff177230 */ /* 0x000fe20000004100 */
[----:B--2---:R-:W0:Y:S02]  /*3d10*/  MUFU.RCP R12, R26 ;  /* 0x0000001a000c7308 */ /* 0x004e240000001000 */
[C---:B0-----:R-:W-:Y:S01]  /*3d20*/  FMUL.FTZ R13, R12.reuse, R13 ;  /* 0x0000000d0c0d7220 */ /* 0x041fe20000410000 */
[C---:B------:R-:W-:Y:S01]  /*3d30*/  FMUL.FTZ R17, R12.reuse, R17 ;  /* 0x000000110c117220 */ /* 0x040fe20000410000 */
[C---:B------:R-:W-:Y:S01]  /*3d40*/  FMUL.FTZ R18, R12.reuse, R19 ;  /* 0x000000130c127220 */ /* 0x040fe20000410000 */
[----:B------:R-:W-:Y:S01]  /*3d50*/  FMUL.FTZ R23, R12, R23 ;  /* 0x000000170c177220 */ /* 0x000fe20000410000 */
[----:B------:R-:W-:Y:S02]  /*3d60*/  LEA R12, P0, R15, UR6, 0x2 ;  /* 0x000000060f0c7c11 */ /* 0x000fe4000f8010ff */
[----:B------:R-:W-:Y:S08]  /*3d70*/  F2I.S8.NTZ R16, R17 ;  /* 0x0000001100107305 */ /* 0x000ff00000202100 */
[----:B------:R-:W0:Y:S08]  /*3d80*/  F2I.S8.NTZ R13, R13 ;  /* 0x0000000d000d7305 */ /* 0x000e300000202100 */
[----:B------:R-:W1:Y:S01]  /*3d90*/  F2I.S8.NTZ R18, R18 ;  /* 0x0000001200127305 */ /* 0x000e620000202100 */
[----:B0-----:R-:W-:-:S07]  /*3da0*/  PRMT R19, R16, 0x7604, R13 ;  /* 0x0000760410137816 */ /* 0x001fce000000000d */
[----:B------:R-:W0:Y:S01]  /*3db0*/  F2I.S8.NTZ R23, R23 ;  /* 0x0000001700177305 */ /* 0x000e220000202100 */
[----:B------:R-:W-:Y:S02]  /*3dc0*/  LEA.HI.X R13, R15, UR11, RZ, 0x2, P0 ;  /* 0x0000000b0f0d7c11 */ /* 0x000fe400080f14ff */
[----:B-1----:R-:W-:Y:S01]  /*3dd0*/  PRMT R16, R18, 0x7054, R19 ;  /* 0x0000705412107816 */ /* 0x002fe20000000013 */
[----:B------:R-:W-:-:S05]  /*3de0*/  IMAD.IADD R19, R22, 0x1, R15 ;  /* 0x0000000116137824 */ /* 0x000fca00078e020f */
[----:B------:R-:W-:Y:S02]  /*3df0*/  ISETP.GE.U32.AND P0, PT, R19, R6, PT ;  /* 0x000000061300720c */ /* 0x000fe40003f06070 */
[----:B0-----:R-:W-:-:S05]  /*3e00*/  PRMT R15, R23, 0x654, R16 ;  /* 0x00000654170f7816 */ /* 0x001fca0000000010 */
[----:B------:R0:W-:Y:S06]  /*3e10*/  STG.E desc[UR12][R12.64], R15 ;  /* 0x0000000f0c007986 */ /* 0x0001ec000c10190c */
[----:B------:R-:W-:Y:S05]  /*3e20*/  @P0 EXIT ;  /* 0x000000000000094d */ /* 0x000fea0003800000 */
[----:B0-----:R-:W0:Y:S01]  /*3e30*/  LDC.64 R12, c[0x0][0x228] ;  /* 0x00008a00ff0c7b82 */ /* 0x001e220000000a00 */
[----:B------:R-:W-:Y:S01]  /*3e40*/  IMAD.WIDE.U32 R20, R19, 0x8, R2 ;  /* 0x0000000813147825 */ /* 0x000fe200078e0002 */
[----:B------:R-:W-:-:S04]  /*3e50*/  SHF.R.U32.HI R15, RZ, 0x4, R19 ;  /* 0x00000004ff0f7819 */ /* 0x000fc80000011613 */
[----:B------:R-:W-:Y:S01]  /*3e60*/  LOP3.LUT R15, R15, 0x3ffffff, RZ, 0xc0, !PT ;  /* 0x03ffffff0f0f7812 */ /* 0x000fe200078ec0ff */
[----:B------:R-:W2:Y:S04]  /*3e70*/  LDG.E.64.CONSTANT R20, desc[UR12][R20.64] ;  /* 0x0000000c14147981 */ /* 0x000ea8000c1e9b00 */
[----:B------:R-:W-:Y:S02]  /*3e80*/  IMAD R17, R14, R15, RZ ;  /* 0x0000000f0e117224 */ /* 0x000fe400078e02ff */
[----:B------:R-:W-:-:S05]  /*3e90*/  IMAD.WIDE.U32 R24, R15, R7, R10 ;  /* 0x000000070f187225 */ /* 0x000fca00078e000a */
[----:B------:R-:W-:Y:S02]  /*3ea0*/  IADD3 R15, R25, R17, RZ ;  /* 0x00000011190f7210 */ /* 0x000fe40007ffe0ff */
[----:B------:R-:W-:Y:S01]  /*3eb0*/  LEA R26, P0, R24, R8, 0x2 ;  /* 0x00000008181a7211 */ /* 0x000fe200078010ff */
[----:B0-----:R-:W-:-:S03]  /*3ec0*/  IMAD.WIDE.U32 R16, R19, 0x8, R12 ;  /* 0x0000000813107825 */ /* 0x001fc600078e000c */
[----:B------:R-:W-:-:S03]  /*3ed0*/  LEA.HI.X R27, R24, R9, R15, 0x2, P0 ;  /* 0x00000009181b7211 */ /* 0x000fc600000f140f */
[----:B------:R-:W3:Y:S04]  /*3ee0*/  LDG.E.64.CONSTANT R16, desc[UR12][R16.64] ;  /* 0x0000000c10107981 */ /* 0x000ee8000c1e9b00 */
[----:B------:R-:W4:Y:S01]  /*3ef0*/  LDG.E R26, desc[UR12][R26.64] ;  /* 0x0000000c1a1a7981 */ /* 0x000f22000c1e1900 */
        /* <DEDUP_REMOVED lines=11> */
[----:B------:R-:W-:-:S02]  /*3fb0*/  FMUL.FTZ R21, R0, R21 ;  /* 0x0000001500157220 */ /* 0x000fc40000410000 */
[----:B------:R-:W-:Y:S01]  /*3fc0*/  F2FP.F16.F32.PACK_AB R24, RZ, R24 ;  /* 0x00000018ff18723e */ /* 0x000fe200000000ff */
[--C-:B---3--:R-:W-:Y:S02]  /*3fd0*/  HADD2.F32 R23, -RZ, R16.reuse.H0_H0 ;  /* 0x20000010ff177230 */ /* 0x108fe40000004100 */
[----:B------:R-:W-:Y:S01]  /*3fe0*/  HADD2.F32 R15, -RZ, R16.H1_H1 ;  /* 0x30000010ff0f7230 */ /* 0x000fe20000004100 */
[----:B------:R-:W-:Y:S01]  /*3ff0*/  F2FP.F16.F32.PACK_AB R16, RZ, R21 ;  /* 0x00000015ff10723e */ /* 0x000fe200000000ff */
[----:B----4-:R-:W0:Y:S01]  /*4000*/  MUFU.RCP R26, R26 ;  /* 0x0000001a001a7308 */ /* 0x010e220000001000 */
[----:B------:R-:W-:Y:S01]  /*4010*/  FMUL.FTZ R18, R18, R23 ;  /* 0x0000001712127220 */ /* 0x000fe20000410000 */
[----:B------:R-:W-:Y:S02]  /*4020*/  HADD2.F32 R21, -RZ, R17.H0_H0 ;  /* 0x20000011ff157230 */ /* 0x000fe40000004100 */
[----:B------:R-:W-:Y:S01]  /*4030*/  FMUL.FTZ R20, R20, R15 ;  /* 0x0000000f14147220 */ /* 0x000fe20000410000 */
[----:B------:R-:W-:-:S02]  /*4040*/  HADD2.F32 R24, -RZ, R24.H0_H0 ;  /* 0x20000018ff187230 */ /* 0x000fc40000004100 */
[----:B------:R-:W-:Y:S01]  /*4050*/  HADD2.F32 R16, -RZ, R16.H0_H0 ;  /* 0x20000010ff107230 */ /* 0x000fe20000004100 */
[----:B------:R-:W-:Y:S01]  /*4060*/  F2FP.F16.F32.PACK_AB R18, RZ, R18 ;  /* 0x00000012ff12723e */ /* 0x000fe200000000ff */
[----:B------:R-:W-:Y:S01]  /*4070*/  HADD2.F32 R17, -RZ, R17.H1_H1 ;  /* 0x30000011ff117230 */ /* 0x000fe20000004100 */
[----:B------:R-:W-:Y:S01]  /*4080*/  F2FP.F16.F32.PACK_AB R20, RZ, R20 ;  /* 0x00000014ff14723e */ /* 0x000fe200000000ff */
[----:B------:R-:W-:Y:S02]  /*4090*/  FMUL.FTZ R21, R24, R21 ;  /* 0x0000001518157220 */ /* 0x000fe40000410000 */
[----:B------:R-:W-:Y:S02]  /*40a0*/  HADD2.F32 R15, -RZ, R18.H0_H0 ;  /* 0x20000012ff0f7230 */ /* 0x000fe40000004100 */
[----:B------:R-:W-:Y:S01]  /*40b0*/  FMUL.FTZ R16, R16, R17 ;  /* 0x0000001110107220 */ /* 0x000fe20000410000 */
[----:B------:R-:W-:Y:S01]  /*40c0*/  HADD2.F32 R17, -RZ, R20.H0_H0 ;  /* 0x20000014ff117230 */ /* 0x000fe20000004100 */
[----:B------:R-:W-:Y:S01]  /*40d0*/  F2FP.F16.F32.PACK_AB R21, RZ, R21 ;  /* 0x00000015ff15723e */ /* 0x000fe200000000ff */
[----:B0-----:R-:W-:-:S02]  /*40e0*/  FMUL.FTZ R15, R26, R15 ;  /* 0x0000000f1a0f7220 */ /* 0x001fc40000410000 */
[----:B------:R-:W-:Y:S01]  /*40f0*/  F2FP.F16.F32.PACK_AB R16, RZ, R16 ;  /* 0x00000010ff10723e */ /* 0x000fe200000000ff */
[C---:B------:R-:W-:Y:S01]  /*4100*/  FMUL.FTZ R18, R26.reuse, R17 ;  /* 0x000000111a127220 */ /* 0x040fe20000410000 */
[----:B------:R-:W-:Y:S02]  /*4110*/  HADD2.F32 R21, -RZ, R21.H0_H0 ;  /* 0x20000015ff157230 */ /* 0x000fe40000004100 */
[----:B------:R-:W-:Y:S01]  /*4120*/  F2I.S8.NTZ R15, R15 ;  /* 0x0000000f000f7305 */ /* 0x000fe20000202100 */
[----:B------:R-:W-:Y:S02]  /*4130*/  HADD2.F32 R17, -RZ, R16.H0_H0 ;  /* 0x20000010ff117230 */ /* 0x000fe40000004100 */
[----:B------:R-:W-:-:S03]  /*4140*/  FMUL.FTZ R21, R26, R21 ;  /* 0x000000151a157220 */ /* 0x000fc60000410000 */
[----:B------:R-:W-:Y:S02]  /*4150*/  FMUL.FTZ R26, R26, R17 ;  /* 0x000000111a1a7220 */ /* 0x000fe40000410000 */
        /* <DEDUP_REMOVED lines=11> */
[----:B------:R-:W-:Y:S01]  /*4210*/  IMAD.WIDE.U32 R18, R15, 0x8, R2 ;  /* 0x000000080f127825 */ /* 0x000fe200078e0002 */
[----:B0-----:R-:W-:-:S04]  /*4220*/  SHF.R.U32.HI R16, RZ, 0x4, R15 ;  /* 0x00000004ff107819 */ /* 0x001fc8000001160f */
[----:B------:R-:W-:Y:S01]  /*4230*/  LOP3.LUT R21, R16, 0x3ffffff, RZ, 0xc0, !PT ;  /* 0x03ffffff10157812 */ /* 0x000fe200078ec0ff */
[----:B------:R-:W2:Y:S04]  /*4240*/  LDG.E.64.CONSTANT R18, desc[UR12][R18.64] ;  /* 0x0000000c12127981 */ /* 0x000ea8000c1e9b00 */
[----:B------:R-:W-:Y:S02]  /*4250*/  IMAD R17, R14, R21, RZ ;  /* 0x000000150e117224 */ /* 0x000fe400078e02ff */
[----:B------:R-:W-:-:S05]  /*4260*/  IMAD.WIDE.U32 R20, R21, R7, R10 ;  /* 0x0000000715147225 */ /* 0x000fca00078e000a */
[----:B------:R-:W-:Y:S01]  /*4270*/  IADD3 R21, R21, R17, RZ ;  /* 0x0000001115157210 */ /* 0x000fe20007ffe0ff */
[----:B------:R-:W-:Y:S01]  /*4280*/  IMAD.WIDE.U32 R16, R15, 0x8, R12 ;  /* 0x000000080f107825 */ /* 0x000fe200078e000c */
[----:B------:R-:W-:-:S04]  /*4290*/  LEA R24, P0, R20, R8, 0x2 ;  /* 0x0000000814187211 */ /* 0x000fc800078010ff */
[----:B------:R-:W-:Y:S01]  /*42a0*/  LEA.HI.X R25, R20, R9, R21, 0x2, P0 ;  /* 0x0000000914197211 */ /* 0x000fe200000f1415 */
[----:B------:R-:W3:Y:S04]  /*42b0*/  LDG.E.64.CONSTANT R16, desc[UR12][R16.64] ;  /* 0x0000000c10107981 */ /* 0x000ee8000c1e9b00 */
        /* <DEDUP_REMOVED lines=12> */
[----:B0-----:R-:W-:Y:S01]  /*4380*/  FMUL.FTZ R25, R0, R19 ;  /* 0x0000001300197220 */ /* 0x001fe20000410000 */
[--C-:B---3--:R-:W-:Y:S01]  /*4390*/  HADD2.F32 R23, -RZ, R16.reuse.H0_H0 ;  /* 0x20000010ff177230 */ /* 0x108fe20000004100 */
[----:B------:R-:W-:Y:S01]  /*43a0*/  F2FP.F16.F32.PACK_AB R21, RZ, R21 ;  /* 0x00000015ff15723e */ /* 0x000fe200000000ff */
[----:B------:R-:W-:Y:S01]  /*43b0*/  HADD2.F32 R19, -RZ, R16.H1_H1 ;  /* 0x30000010ff137230 */ /* 0x000fe20000004100 */
[----:B----4-:R-:W0:Y:S01]  /*43c0*/  MUFU.RCP R24, R24 ;  /* 0x0000001800187308 */ /* 0x010e220000001000 */
[----:B------:R-:W-:-:S02]  /*43d0*/  HADD2.F32 R16, -RZ, R17.H0_H0 ;  /* 0x20000011ff107230 */ /* 0x000fc40000004100 */
[----:B------:R-:W-:Y:S01]  /*43e0*/  FMUL.FTZ R18, R18, R23 ;  /* 0x0000001712127220 */ /* 0x000fe20000410000 */
[----:B------:R-:W-:Y:S02]  /*43f0*/  HADD2.F32 R21, -RZ, R21.H0_H0 ;  /* 0x20000015ff157230 */ /* 0x000fe40000004100 */
[----:B------:R-:W-:Y:S01]  /*4400*/  FMUL.FTZ R19, R20, R19 ;  /* 0x0000001314137220 */ /* 0x000fe20000410000 */
[----:B------:R-:W-:Y:S01]  /*4410*/  F2FP.F16.F32.PACK_AB R25, RZ, R25 ;  /* 0x00000019ff19723e */ /* 0x000fe200000000ff */
[----:B------:R-:W-:Y:S01]  /*4420*/  HADD2.F32 R20, -RZ, R17.H1_H1 ;  /* 0x30000011ff147230 */ /* 0x000fe20000004100 */
[----:B------:R-:W-:Y:S01]  /*4430*/  F2FP.F16.F32.PACK_AB R18, RZ, R18 ;  /* 0x00000012ff12723e */ /* 0x000fe200000000ff */
[----:B------:R-:W-:Y:S01]  /*4440*/  FMUL.FTZ R16, R21, R16 ;  /* 0x0000001015107220 */ /* 0x000fe20000410000 */
[----:B------:R-:W-:Y:S01]  /*4450*/  F2FP.F16.F32.PACK_AB R19, RZ, R19 ;  /* 0x00000013ff13723e */ /* 0x000fe200000000ff */
[----:B------:R-:W-:Y:S02]  /*4460*/  HADD2.F32 R25, -RZ, R25.H0_H0 ;  /* 0x20000019ff197230 */ /* 0x000fe40000004100 */
[----:B------:R-:W-:Y:S01]  /*4470*/  HADD2.F32 R17, -RZ, R18.H0_H0 ;  /* 0x20000012ff117230 */ /* 0x000fe20000004100 */
[----:B------:R-:W-:Y:S01]  /*4480*/  F2FP.F16.F32.PACK_AB R16, RZ, R16 ;  /* 0x00000010ff10723e */ /* 0x000fe200000000ff */
[----:B------:R-:W-:-:S02]  /*4490*/  HADD2.F32 R19, -RZ, R19.H0_H0 ;  /* 0x20000013ff137230 */ /* 0x000fc40000004100 */
[----:B------:R-:W-:Y:S01]  /*44a0*/  FMUL.FTZ R20, R25, R20 ;  /* 0x0000001419147220 */ /* 0x000fe20000410000 */
[C---:B0-----:R-:W-:Y:S01]  /*44b0*/  FMUL.FTZ R17, R24.reuse, R17 ;  /* 0x0000001118117220 */ /* 0x041fe20000410000 */
[----:B------:R-:W-:Y:S02]  /*44c0*/  HADD2.F32 R21, -RZ, R16.H0_H0 ;  /* 0x20000010ff157230 */ /* 0x000fe40000004100 */
[C---:B------:R-:W-:Y:S01]  /*44d0*/  FMUL.FTZ R19, R24.reuse, R19 ;  /* 0x0000001318137220 */ /* 0x040fe20000410000 */
[----:B------:R-:W-:Y:S02]  /*44e0*/  F2FP.F16.F32.PACK_AB R20, RZ, R20 ;  /* 0x00000014ff14723e */ /* 0x000fe400000000ff */
[----:B------:R-:W-:Y:S01]  /*44f0*/  FMUL.FTZ R21, R24, R21 ;  /* 0x0000001518157220 */ /* 0x000fe20000410000 */
[----:B------:R-:W-:Y:S02]  /*4500*/  F2I.S8.NTZ R17, R17 ;  /* 0x0000001100117305 */ /* 0x000fe40000202100 */
[----:B------:R-:W-:-:S05]  /*4510*/  HADD2.F32 R23, -RZ, R20.H0_H0 ;  /* 0x20000014ff177230 */ /* 0x000fca0000004100 */
[----:B------:R-:W-:Y:S01]  /*4520*/  FMUL.FTZ R23, R24, R23 ;  /* 0x0000001718177220 */ /* 0x000fe20000410000 */
        /* <DEDUP_REMOVED lines=11> */
[----:B0-----:R-:W-:Y:S01]  /*45e0*/  IMAD.WIDE.U32 R16, R15, 0x8, R2 ;  /* 0x000000080f107825 */ /* 0x001fe200078e0002 */
[----:B------:R-:W-:-:S04]  /*45f0*/  SHF.R.U32.HI R18, RZ, 0x4, R15 ;  /* 0x00000004ff127819 */ /* 0x000fc8000001160f */
[----:B------:R-:W-:Y:S01]  /*4600*/  LOP3.LUT R19, R18, 0x3ffffff, RZ, 0xc0, !PT ;  /* 0x03ffffff12137812 */ /* 0x000fe200078ec0ff */
[----:B------:R-:W2:Y:S01]  /*4610*/  LDG.E.64.CONSTANT R16, desc[UR12][R16.64] ;  /* 0x0000000c10107981 */ /* 0x000ea2000c1e9b00 */
[----:B------:R-:W-:-:S04]  /*4620*/  IMAD.WIDE.U32 R12, R15, 0x8, R12 ;  /* 0x000000080f0c7825 */ /* 0x000fc800078e000c */
[----:B------:R-:W-:-:S04]  /*4630*/  IMAD.WIDE.U32 R10, R19, R7, R10 ;  /* 0x00000007130a7225 */ /* 0x000fc800078e000a */
[----:B------:R-:W-:Y:S01]  /*4640*/  IMAD R7, R14, R19, RZ ;  /* 0x000000130e077224 */ /* 0x000fe200078e02ff */
[----:B------:R-:W-:-:S04]  /*4650*/  LEA R18, P0, R10, R8, 0x2 ;  /* 0x000000080a127211 */ /* 0x000fc800078010ff */
[----:B------:R-:W-:-:S04]  /*4660*/  IADD3 R7, R11, R7, RZ ;  /* 0x000000070b077210 */ /* 0x000fc80007ffe0ff */
[----:B------:R-:W-:Y:S02]  /*4670*/  LEA.HI.X R19, R10, R9, R7, 0x2, P0 ;  /* 0x000000090a137211 */ /* 0x000fe400000f1407 */
[----:B------:R0:W3:Y:S04]  /*4680*/  LDG.E.64.CONSTANT R8, desc[UR12][R12.64] ;  /* 0x0000000c0c087981 */ /* 0x0000e8000c1e9b00 */
        /* <DEDUP_REMOVED lines=10> */
[C---:B0-----:R-:W-:Y:S01]  /*4730*/  FMUL.FTZ R13, R0.reuse, R7 ;  /* 0x00000007000d7220 */ /* 0x041fe20000410000 */
[----:B------:R-:W-:Y:S02]  /*4740*/  HADD2.F32 R12, -RZ, R11.H0_H0 ;  /* 0x2000000bff0c7230 */ /* 0x000fe40000004100 */
[----:B------:R-:W-:Y:S01]  /*4750*/  FMUL.FTZ R17, R0, R17 ;  /* 0x0000001100117220 */ /* 0x000fe20000410000 */
[--C-:B---3--:R-:W-:Y:S01]  /*4760*/  HADD2.F32 R7, -RZ, R8.reuse.H1_H1 ;  /* 0x30000008ff077230 */ /* 0x108fe20000004100 */
[----:B------:R-:W-:Y:S01]  /*4770*/  F2FP.F16.F32.PACK_AB R13, RZ, R13 ;  /* 0x0000000dff0d723e */ /* 0x000fe200000000ff */
[----:B------:R-:W-:-:S02]  /*4780*/  HADD2.F32 R11, -RZ, R8.H0_H0 ;  /* 0x20000008ff0b7230 */ /* 0x000fc40000004100 */
[----:B------:R-:W-:Y:S01]  /*4790*/  F2FP.F16.F32.PACK_AB R17, RZ, R17 ;  /* 0x00000011ff11723e */ /* 0x000fe200000000ff */
[----:B----4-:R-:W0:Y:S01]  /*47a0*/  MUFU.RCP R18, R18 ;  /* 0x0000001200127308 */ /* 0x010e220000001000 */
[----:B------:R-:W-:Y:S01]  /*47b0*/  FMUL.FTZ R12, R12, R7 ;  /* 0x000000070c0c7220 */ /* 0x000fe20000410000 */
[----:B------:R-:W-:Y:S02]  /*47c0*/  HADD2.F32 R13, -RZ, R13.H0_H0 ;  /* 0x2000000dff0d7230 */ /* 0x000fe40000004100 */
[----:B------:R-:W-:Y:S01]  /*47d0*/  FMUL.FTZ R10, R10, R11 ;  /* 0x0000000b0a0a7220 */ /* 0x000fe20000410000 */
[--C-:B------:R-:W-:Y:S02]  /*47e0*/  HADD2.F32 R8, -RZ, R9.reuse.H0_H0 ;  /* 0x20000009ff087230 */ /* 0x100fe40000004100 */
[----:B------:R-:W-:Y:S01]  /*47f0*/  HADD2.F32 R14, -RZ, R9.H1_H1 ;  /* 0x30000009ff0e7230 */ /* 0x000fe20000004100 */
[----:B------:R-:W-:Y:S01]  /*4800*/  F2FP.F16.F32.PACK_AB R12, RZ, R12 ;  /* 0x0000000cff0c723e */ /* 0x000fe200000000ff */
[----:B------:R-:W-:-:S02]  /*4810*/  HADD2.F32 R17, -RZ, R17.H0_H0 ;  /* 0x20000011ff117230 */ /* 0x000fc40000004100 */
[----:B------:R-:W-:Y:S01]  /*4820*/  FMUL.FTZ R8, R13, R8 ;  /* 0x000000080d087220 */ /* 0x000fe20000410000 */
[----:B------:R-:W-:Y:S01]  /*4830*/  F2FP.F16.F32.PACK_AB R10, RZ, R10 ;  /* 0x0000000aff0a723e */ /* 0x000fe200000000ff */
[----:B------:R-:W-:Y:S02]  /*4840*/  HADD2.F32 R9, -RZ, R12.H0_H0 ;  /* 0x2000000cff097230 */ /* 0x000fe40000004100 */
[----:B------:R-:W-:Y:S01]  /*4850*/  FMUL.FTZ R14, R17, R14 ;  /* 0x0000000e110e7220 */ /* 0x000fe20000410000 */
[----:B------:R-:W-:Y:S01]  /*4860*/  F2FP.F16.F32.PACK_AB R8, RZ, R8 ;  /* 0x00000008ff08723e */ /* 0x000fe200000000ff */
[----:B------:R-:W-:Y:S02]  /*4870*/  HADD2.F32 R7, -RZ, R10.H0_H0 ;  /* 0x2000000aff077230 */ /* 0x000fe40000004100 */
[----:B0-----:R-:W-:Y:S01]  /*4880*/  FMUL.FTZ R10, R18, R9 ;  /* 0x00000009120a7220 */ /* 0x001fe20000410000 */
[----:B------:R-:W-:Y:S01]  /*4890*/  F2FP.F16.F32.PACK_AB R14, RZ, R14 ;  /* 0x0000000eff0e723e */ /* 0x000fe200000000ff */
[----:B------:R-:W-:-:S02]  /*48a0*/  HADD2.F32 R9, -RZ, R8.H0_H0 ;  /* 0x20000008ff097230 */ /* 0x000fc40000004100 */
[C---:B------:R-:W-:Y:S02]  /*48b0*/  FMUL.FTZ R7, R18.reuse, R7 ;  /* 0x0000000712077220 */ /* 0x040fe40000410000 */
[----:B------:R-:W-:Y:S02]  /*48c0*/  HADD2.F32 R13, -RZ, R14.H0_H0 ;  /* 0x2000000eff0d7230 */ /* 0x000fe40000004100 */
[C---:B------:R-:W-:Y:S01]  /*48d0*/  FMUL.FTZ R11, R18.reuse, R9 ;  /* 0x00000009120b7220 */ /* 0x040fe20000410000 */
[----:B------:R-:W-:Y:S02]  /*48e0*/  F2I.S8.NTZ R10, R10 ;  /* 0x0000000a000a7305 */ /* 0x000fe40000202100 */
[----:B------:R-:W-:-:S06]  /*48f0*/  FMUL.FTZ R13, R18, R13 ;  /* 0x0000000d120d7220 */ /* 0x000fcc0000410000 */
        /* <DEDUP_REMOVED lines=12> */
        .weak           $__internal_26_$__cuda_sm20_div_s64
        .type           $__internal_26_$__cuda_sm20_div_s64,@function
        .size           $__internal_26_$__cuda_sm20_div_s64,($__internal_27_$__cuda_sm20_rem_s64 - $__internal_26_$__cuda_sm20_div_s64)
$__internal_26_$__cuda_sm20_div_s64:
        /* <DEDUP_REMOVED lines=36> */
[----:B------:R-:W-:Y:S02]  /*4c00*/  IADD3 R13, P2, R17, R18, RZ ;  /* 0x00000012110d7210 */ /* 0x000fe40007f5e0ff */
[-C--:B------:R-:W-:Y:S01]  /*4c10*/  IADD3.X R17, RZ, ~R14.reuse, RZ, P4, !PT ;  /* 0x8000000eff117210 */ /* 0x080fe200027fe4ff */
[----:B------:R-:W-:Y:S02]  /*4c20*/  IMAD.X R15, R20, 0x1, R15, P0 ;  /* 0x00000001140f7824 */ /* 0x000fe400000e060f */
[----:B------:R-:W-:Y:S01]  /*4c30*/  IMAD.HI.U32 R16, R13, R33, RZ ;  /* 0x000000210d107227 */ /* 0x000fe200078e00ff */
[-C--:B------:R-:W-:Y:S01]  /*4c40*/  SEL R18, R17, R14.reuse, !P3 ;  /* 0x0000000e11127207 */ /* 0x080fe20005800000 */
[----:B------:R-:W-:Y:S01]  /*4c50*/  HFMA2.MMA R17, -RZ, RZ, 0, 0 ;  /* 0x00000000ff117435 */ /* 0x000fe200000001ff */
[----:B------:R-:W-:Y:S02]  /*4c60*/  IADD3.X R15, RZ, RZ, R15, P2, P1 ;  /* 0x000000ffff0f7210 */ /* 0x000fe400017e240f */
[----:B------:R-:W-:-:S03]  /*4c70*/  LOP3.LUT R14, R9, R14, RZ, 0x3c, !PT ;  /* 0x0000000e090e7212 */ /* 0x000fc600078e3cff */
[-C--:B------:R-:W-:Y:S02]  /*4c80*/  IMAD R19, R15, R18.reuse, RZ ;  /* 0x000000120f137224 */ /* 0x080fe400078e02ff */
[----:B------:R-:W-:-:S04]  /*4c90*/  IMAD.WIDE.U32 R16, R13, R18, R16 ;  /* 0x000000120d107225 */ /* 0x000fc800078e0010 */
[----:B------:R-:W-:-:S04]  /*4ca0*/  IMAD.HI.U32 R13, R15, R18, RZ ;  /* 0x000000120f0d7227 */ /* 0x000fc800078e00ff */
[----:B------:R-:W-:-:S04]  /*4cb0*/  IMAD.HI.U32 R16, P0, R15, R33, R16 ;  /* 0x000000210f107227 */ /* 0x000fc80007800010 */
[----:B------:R-:W-:Y:S01]  /*4cc0*/  IMAD.X R13, RZ, RZ, R13, P0 ;  /* 0x000000ffff0d7224 */ /* 0x000fe200000e060d */
[----:B------:R-:W-:-:S04]  /*4cd0*/  IADD3 R15, P1, R19, R16, RZ ;  /* 0x00000010130f7210 */ /* 0x000fc80007f3e0ff */
[----:B------:R-:W-:Y:S01]  /*4ce0*/  IADD3.X R13, RZ, R13, RZ, P1, !PT ;  /* 0x0000000dff0d7210 */ /* 0x000fe20000ffe4ff */
[----:B------:R-:W-:-:S04]  /*4cf0*/  IMAD.WIDE.U32 R16, R15, R10, RZ ;  /* 0x0000000a0f107225 */ /* 0x000fc800078e00ff */
        /* <DEDUP_REMOVED lines=24> */
[----:B------:R-:W-:Y:S02]  /*4e80*/  MOV R13, 0x0 ;  /* 0x00000000000d7802 */ /* 0x000fe40000000f00 */
[----:B------:R-:W-:Y:S02]  /*4e90*/  ISETP.NE.AND.EX P0, PT, R9, RZ, PT, P0 ;  /* 0x000000ff0900720c */ /* 0x000fe40003f05300 */
[----:B------:R-:W-:-:S02]  /*4ea0*/  SEL R14, R11, R10, !P1 ;  /* 0x0000000a0b0e7207 */ /* 0x000fc40004800000 */
[----:B------:R-:W-:Y:S02]  /*4eb0*/  SEL R15, R16, R15, !P1 ;  /* 0x0000000f100f7207 */ /* 0x000fe40004800000 */
[----:B------:R-:W-:Y:S02]  /*4ec0*/  SEL R14, R14, 0xffffffff, P0 ;  /* 0xffffffff0e0e7807 */ /* 0x000fe40000000000 */
[----:B------:R-:W-:Y:S01]  /*4ed0*/  SEL R15, R15, 0xffffffff, P0 ;  /* 0xffffffff0f0f7807 */ /* 0x000fe20000000000 */
[----:B------:R-:W-:Y:S06]  /*4ee0*/  RET.REL.NODEC R12 `(_ZN4vllm31rms_norm_per_block_quant_kernelIN3c104HalfEaLb0ELb1ELi64EEEvPT0_PfPKT_S8_PKffiiPS6_l) ;  /* 0xffffffb00c447950 */ /* 0x000fec0003c3ffff */
        .weak           $__internal_27_$__cuda_sm20_rem_s64
        .type           $__internal_27_$__cuda_sm20_rem_s64,@function
        .size           $__internal_27_$__cuda_sm20_rem_s64,(.L_x_3324 - $__internal_27_$__cuda_sm20_rem_s64)
$__internal_27_$__cuda_sm20_rem_s64:
        /* <DEDUP_REMOVED lines=23> */
[----:B------:R-:W-:-:S03]  /*5060*/  IMAD.WIDE.U32 R24, R27, UR8, RZ ;  /* 0x000000081b187c25 */ /* 0x000fc6000f8e00ff */
[----:B------:R-:W-:Y:S01]  /*5070*/  IADD3.X R11, RZ, RZ, R11, P2, P1 ;  /* 0x000000ffff0b7210 */ /* 0x000fe200017e240b */
[----:B------:R-:W-:Y:S01]  /*5080*/  IMAD R14, R27, UR9, R25 ;  /* 0x000000091b0e7c24 */ /* 0x000fe2000f8e0219 */
[----:B------:R-:W-:Y:S02]  /*5090*/  IADD3 R25, P0, RZ, -R24, RZ ;  /* 0x80000018ff197210 */ /* 0x000fe40007f1e0ff */
        /* <DEDUP_REMOVED lines=8> */
[----:B------:R-:W-:-:S03]  /*5120*/  IADD3.X R25, RZ, ~R8, RZ, P4, !PT ;  /* 0x80000008ff197210 */ /* 0x000fc600027fe4ff */
[----:B------:R-:W-:Y:S01]  /*5130*/  IMAD.HI.U32 R14, R11, R14, RZ ;  /* 0x0000000e0b0e7227 */ /* 0x000fe200078e00ff */
[----:B------:R-:W-:Y:S02]  /*5140*/  IADD3 R27, P3, R18, R27, RZ ;  /* 0x0000001b121b7210 */ /* 0x000fe40007f7e0ff */
[----:B------:R-:W-:Y:S01]  /*5150*/  SEL R18, R25, R8, !P1 ;  /* 0x0000000819127207 */ /* 0x000fe20004800000 */
[----:B------:R-:W-:Y:S01]  /*5160*/  HFMA2.MMA R25, -RZ, RZ, 0, 0 ;  /* 0x00000000ff197435 */ /* 0x000fe200000001ff */
[----:B------:R-:W-:Y:S02]  /*5170*/  IMAD.X R11, R14, 0x1, R11, P0 ;  /* 0x000000010e0b7824 */ /* 0x000fe400000e060b */
[----:B------:R-:W-:-:S03]  /*5180*/  IMAD.HI.U32 R24, R27, R16, RZ ;  /* 0x000000101b187227 */ /* 0x000fc600078e00ff */
[----:B------:R-:W-:Y:S02]  /*5190*/  IADD3.X R11, RZ, RZ, R11, P3, P2 ;  /* 0x000000ffff0b7210 */ /* 0x000fe40001fe440b */
[----:B------:R-:W-:-:S04]  /*51a0*/  IMAD.WIDE.U32 R24, R27, R18, R24 ;  /* 0x000000121b187225 */ /* 0x000fc800078e0018 */
[C---:B------:R-:W-:Y:S02]  /*51b0*/  IMAD R27, R11.reuse, R18, RZ ;  /* 0x000000120b1b7224 */ /* 0x040fe400078e02ff */
[----:B------:R-:W-:-:S04]  /*51c0*/  IMAD.HI.U32 R24, P0, R11, R16, R24 ;  /* 0x000000100b187227 */ /* 0x000fc80007800018 */
[----:B------:R-:W-:Y:S01]  /*51d0*/  IMAD.HI.U32 R11, R11, R18, RZ ;  /* 0x000000120b0b7227 */ /* 0x000fe200078e00ff */
[----:B------:R-:W-:-:S03]  /*51e0*/  IADD3 R27, P2, R27, R24, RZ ;  /* 0x000000181b1b7210 */ /* 0x000fc60007f5e0ff */
[----:B------:R-:W-:Y:S02]  /*51f0*/  IMAD.X R11, RZ, RZ, R11, P0 ;  /* 0x000000ffff0b7224 */ /* 0x000fe400000e060b */
[----:B------:R-:W-:-:S03]  /*5200*/  IMAD.WIDE.U32 R24, R27, UR8, RZ ;  /* 0x000000081b187c25 */ /* 0x000fc6000f8e00ff */
[----:B------:R-:W-:Y:S01]  /*5210*/  IADD3.X R11, RZ, R11, RZ, P2, !PT ;  /* 0x0000000bff0b7210 */ /* 0x000fe200017fe4ff */
[----:B------:R-:W-:Y:S01]  /*5220*/  IMAD R14, R27, UR9, R25 ;  /* 0x000000091b0e7c24 */ /* 0x000fe2000f8e0219 */
[----:B------:R-:W-:-:S03]  /*5230*/  IADD3 R24, P2, -R24, R16, RZ ;  /* 0x0000001018187210 */ /* 0x000fc60007f5e1ff */
[----:B------:R-:W-:Y:S01]  /*5240*/  IMAD R11, R11, UR8, R14 ;  /* 0x000000080b0b7c24 */ /* 0x000fe2000f8e020e */
[----:B------:R-:W-:-:S03]  /*5250*/  ISETP.GE.U32.AND P0, PT, R24, UR8, PT ;  /* 0x0000000818007c0c */ /* 0x000fc6000bf06070 */
        /* <DEDUP_REMOVED lines=15> */
[----:B------:R-:W-:Y:S01]  /*5350*/  SEL R14, R11, R14, !P1 ;  /* 0x0000000e0b0e7207 */ /* 0x000fe20004800000 */
[----:B------:R-:W-:Y:S01]  /*5360*/  IMAD.MOV.U32 R11, RZ, RZ, 0x0 ;  /* 0x00000000ff0b7424 */ /* 0x000fe200078e00ff */
[----:B------:R-:W-:Y:S02]  /*5370*/  ISETP.NE.AND.EX P0, PT, RZ, UR17, PT, P0 ;  /* 0x00000011ff007c0c */ /* 0x000fe4000bf05300 */
[----:B------:R-:W-:Y:S02]  /*5380*/  SEL R25, R16, R25, !P1 ;  /* 0x0000001910197207 */ /* 0x000fe40004800000 */
[----:B------:R-:W-:Y:S02]  /*5390*/  SEL R14, R14, 0xffffffff, P0 ;  /* 0xffffffff0e0e7807 */ /* 0x000fe40000000000 */
[----:B------:R-:W-:Y:S01]  /*53a0*/  SEL R25, R25, 0xffffffff, P0 ;  /* 0xffffffff19197807 */ /* 0x000fe20000000000 */
[----:B------:R-:W-:Y:S06]  /*53b0*/  RET.REL.NODEC R10 `(_ZN4vllm31rms_norm_per_block_quant_kernelIN3c104HalfEaLb0ELb1ELi64EEEvPT0_PfPKT_S8_PKffiiPS6_l) ;  /* 0xffffffac0a107950 */ /* 0x000fec0003c3ffff */
.L_x_1669:
        /* <DEDUP_REMOVED lines=12> */
.L_x_3324:


//--------------------- .text._ZN4vllm31rms_norm_per_block_quant_kernelIN3c104HalfENS1_13Float8_e4m3fnELb0ELb1ELi64EEEvPT0_PfPKT_S9_PKffiiPS7_l --------------------------
	.section	.text._ZN4vllm31rms_norm_per_block_quant_kernelIN3c104HalfENS1_13Float8_e4m3fnELb0ELb1ELi64EEEvPT0_PfPKT_S9_PKffiiPS7_l,"ax",@progbits
	.align	128
        .global         _ZN4vllm31rms_norm_per_block_quant_kernelIN3c104HalfENS1_13Float8_e4m3fnELb0ELb1ELi64EEEvPT0_PfPKT_S9_PKffiiPS7_l
        .type           _ZN4vllm31rms_norm_per_block_quant_kernelIN3c104HalfENS1_13Float8_e4m3fnELb0ELb1ELi64EEEvPT0_PfPKT_S9_PKffiiPS7_l,@function
        .size           _ZN4vllm31rms_norm_per_block_quant_kernelIN3c104HalfENS1_13Float8_e4m3fnELb0ELb1ELi64EEEvPT0_PfPKT_S9_PKffiiPS7_l,(.L_x_3326 - _ZN4vllm31rms_norm_per_block_quant_kernelIN3c104HalfENS1_13Float8_e4m3fnELb0ELb1ELi64EEEvPT0_PfPKT_S9_PKffiiPS7_l)
        .other          _ZN4vllm31rms_norm_per_block_quant_kernelIN3c104HalfENS1_13Float8_e4m3fnELb0ELb1ELi64EEEvPT0_PfPKT_S9_PKffiiPS7_l,@"STO_CUDA_ENTRY STV_DEFAULT"
_ZN4vllm31rms_norm_per_block_quant_kernelIN3c104HalfENS1_13Float8_e4m3fnELb0ELb1ELi64EEEvPT0_PfPKT_S9_PKffiiPS7_l:
.text._ZN4vllm31rms_norm_per_block_quant_kernelIN3c104HalfENS1_13Float8_e4m3fnELb0ELb1ELi64EEEvPT0_PfPKT_S9_PKffiiPS7_l:
        /* <DEDUP_REMOVED lines=22> */
.L_x_1672:
        /* <DEDUP_REMOVED lines=52> */
.L_x_1671:
[----:B------:R-:W-:Y:S05]  /*04a0*/  BSYNC B0 ;  /* 0x0000000000007941 */ /* 0x000fea0003800000 */
.L_x_1670:
        /* <DEDUP_REMOVED lines=109> */
.L_x_1674:
        /* <DEDUP_REMOVED lines=23> */
.L_x_1677:
[----:B------:R-:W-:Y:S05]  /*0cf0*/  BSYNC B1 ;  /* 0x0000000000017941 */ /* 0x000fea0003800000 */
.L_x_1676:
        /* <DEDUP_REMOVED lines=45> */
.L_x_1675:
[----:B------:R-:W-:Y:S05]  /*0fd0*/  BSYNC B0 ;  /* 0x0000000000007941 */ /* 0x000fea0003800000 */
.L_x_1673:
        /* <DEDUP_REMOVED lines=11> */
.L_x_1679:
[----:B------:R-:W-:Y:S05]  /*1090*/  BSYNC B0 ;  /* 0x0000000000007941 */ /* 0x000fea0003800000 */
.L_x_1678:
[----:B01----:R-:W2:Y:S01]  /*10a0*/  LDC R3, c[0x0][0x23c] ;  /* 0x00008f00ff037b82 */ /* 0x003ea20000000800 */
[----:B------:R-:W-:-:S07]  /*10b0*/  UMOV UR6, 0x400 ;  /* 0x0000040000067882 */ /* 0x000fce0000000000 */
[----:B------:R-:W0:Y:S01]  /*10c0*/  S2UR UR9, SR_CgaCtaId ;  /* 0x00000000000979c3 */ /* 0x000e220000008800 */
[----:B--2---:R-:W-:-:S04]  /*10d0*/  SHF.R.S32.HI R2, RZ, 0x1f, R3 ;  /* 0x0000001fff027819 */ /* 0x004fc80000011403 */
        /* <DEDUP_REMOVED lines=13> */
[----:B0-----:R-:W-:Y:S05]  /*11b0*/  CALL.REL.NOINC `($__internal_28_$__cuda_sm20_div_s64) ;  /* 0x0000004800447944 */ /* 0x001fea0003c00000 */
[----:B------:R-:W-:Y:S02]  /*11c0*/  IMAD.MOV.U32 R4, RZ, RZ, R14 ;  /* 0x000000ffff047224 */ /* 0x000fe400078e000e */
[----:B------:R-:W-:Y:S01]  /*11d0*/  IMAD.MOV.U32 R5, RZ, RZ, R15 ;  /* 0x000000ffff057224 */ /* 0x000fe200078e000f */
[----:B------:R-:W-:Y:S06]  /*11e0*/  BRA `(.L_x_1681) ;  /* 0x0000000000507947 */ /* 0x000fec0003800000 */
.L_x_1680:
        /* <DEDUP_REMOVED lines=19> */
[----:B------:R-:W-:-:S07]  /*1320*/  IMAD.MOV.U32 R4, RZ, RZ, R3 ;  /* 0x000000ffff047224 */ /* 0x000fce00078e0003 */
.L_x_1681:
        /* <DEDUP_REMOVED lines=9> */
[----:B0-----:R-:W-:Y:S05]  /*13c0*/  CALL.REL.NOINC `($__internal_28_$__cuda_sm20_div_s64) ;  /* 0x0000004400c07944 */ /* 0x001fea0003c00000 */
        /* <DEDUP_REMOVED lines=8> */
[----:B------:R-:W-:Y:S01]  /*1450*/  IMAD.IADD R23, R3, 0x1, R9 ;  /* 0x0000000103177824 */ /* 0x000fe200078e0209 */
[----:B------:R-:W-:Y:S01]  /*1460*/  MOV R3, R15 ;  /* 0x0000000f00037202 */ /* 0x000fe20000000f00 */
[----:B------:R-:W-:Y:S06]  /*1470*/  BRA `(.L_x_1684) ;  /* 0x00000000005c7947 */ /* 0x000fec0003800000 */
.L_x_1683:
        /* <DEDUP_REMOVED lines=21> */
[----:B------:R-:W-:Y:S02]  /*15d0*/  IMAD.MOV.U32 R2, RZ, RZ, R11 ;  /* 0x000000ffff027224 */ /* 0x000fe400078e000b */
[----:B------:R-:W-:-:S07]  /*15e0*/  IMAD.MOV.U32 R3, RZ, RZ, RZ ;  /* 0x000000ffff037224 */ /* 0x000fce00078e00ff */
.L_x_1684:
[----:B------:R-:W-:Y:S05]  /*15f0*/  BSYNC B0 ;  /* 0x0000000000007941 */ /* 0x000fea0003800000 */
.L_x_1682:
[C---:B------:R-:W-:Y:S01]  /*1600*/  IMAD.SHL.U32 R27, R2.reuse, 0x10, RZ ;  /* 0x00000010021b7824 */ /* 0x040fe200078e00ff */
[----:B------:R-:W-:Y:S01]  /*1610*/  SHF.L.U64.HI R26, R2, 0x4, R3 ;  /* 0x00000004021a7819 */ /* 0x000fe20000010203 */
[----:B------:R-:W-:Y:S01]  /*1620*/  USHF.R.S32.HI UR6, URZ, 0x1f, UR5 ;  /* 0x0000001f3f067899 */ /* 0x000fe20008011405 */
[----:B------:R-:W-:Y:S01]  /*1630*/  BSSY B0, `(.L_x_1685) ;  /* 0x00000cf000007945 */ /* 0x000fe20003800000 */
[----:B------:R-:W-:Y:S01]  /*1640*/  ULDC.64 UR10, c[0x0][0x228] ;  /* 0x00008a00000a7ab9 */ /* 0x000fe20000000a00 */
[----:B------:R-:W-:-:S04]  /*1650*/  IADD3 R10, P1, R27, 0x10, RZ ;  /* 0x000000101b0a7810 */ /* 0x000fc80007f3e0ff */
[----:B------:R-:W-:Y:S02]  /*1660*/  ISETP.LT.U32.AND P0, PT, R10, UR5, PT ;  /* 0x000000050a007c0c */ /* 0x000fe4000bf01070 */
[----:B------:R-:W-:Y:S02]  /*1670*/  IADD3.X R9, RZ, R26, RZ, P1, !PT ;  /* 0x0000001aff097210 */ /* 0x000fe40000ffe4ff */
[----:B------:R-:W-:Y:S02]  /*1680*/  IADD3 R27, P1, R24, R27, RZ ;  /* 0x0000001b181b7210 */ /* 0x000fe40007f3e0ff */
[----:B------:R-:W-:Y:S01]  /*1690*/  ISETP.LT.AND.EX P0, PT, R9, UR6, PT, P0 ;  /* 0x0000000609007c0c */ /* 0x000fe2000bf01300 */
[----:B------:R-:W-:Y:S02]  /*16a0*/  IMAD.MOV.U32 R9, RZ, RZ, RZ ;  /* 0x000000ffff097224 */ /* 0x000fe400078e00ff */
[----:B------:R-:W-:Y:S01]  /*16b0*/  IMAD.X R26, R23, 0x1, R26, P1 ;  /* 0x00000001171a7824 */ /* 0x000fe200008e061a */
        /* <DEDUP_REMOVED lines=8> */
.L_x_1687:
        /* <DEDUP_REMOVED lines=190> */
.L_x_1686:
[----:B------:R-:W-:Y:S05]  /*2320*/  BSYNC B0 ;  /* 0x0000000000007941 */ /* 0x000fea0003800000 */
.L_x_1685:
        /* <DEDUP_REMOVED lines=16> */
[----:B0-----:R-:W-:Y:S05]  /*2430*/  CALL.REL.NOINC `($__internal_28_$__cuda_sm20_div_s64) ;  /* 0x0000003400a47944 */ /* 0x001fea0003c00000 */
[----:B------:R-:W-:Y:S05]  /*2440*/  BRA `(.L_x_1689) ;  /* 0x00000000004c7947 */ /* 0x000fea0003800000 */
.L_x_1688:
[----:B-1----:R-:W1:Y:S01]  /*2450*/  I2F.U32.RP R10, R27 ;  /* 0x0000001b000a7306 */ /* 0x002e620000209000 */
[----:B------:R-:W-:Y:S01]  /*2460*/  IMAD.MOV R11, RZ, RZ, -R27 ;  /* 0x000000ffff0b7224 */ /* 0x000fe200078e0a1b */
[----:B------:R-:W-:Y:S01]  /*2470*/  ISETP.NE.U32.AND P2, PT, R27, RZ, PT ;  /* 0x000000ff1b00720c */ /* 0x000fe20003f45070 */
[----:B------:R-:W-:-:S05]  /*2480*/  IMAD.MOV.U32 R15, RZ, RZ, RZ ;  /* 0x000000ffff0f7224 */ /* 0x000fca00078e00ff */
        /* <DEDUP_REMOVED lines=15> */
.L_x_1689:
        /* <DEDUP_REMOVED lines=11> */
[C---:B------:R-:W-:Y:S02]  /*2630*/  IADD3 RZ, P1, R31.reuse, 0x4, RZ ;  /* 0x000000041fff7810 */ /* 0x040fe40007f3e0ff */
        /* <DEDUP_REMOVED lines=22> */
.L_x_1699:
        /* <DEDUP_REMOVED lines=84> */
.L_x_1697:
[----:B------:R-:W-:Y:S05]  /*2ce0*/  BSYNC B3 ;  /* 0x0000000000037941 */ /* 0x000fea0003800000 */
.L_x_1696:
[----:B------:R-:W-:Y:S05]  /*2cf0*/  @!P0 BRA `(.L_x_1695) ;  /* 0x00000000005c8947 */ /* 0x000fea0003800000 */
[----:B---3--:R2:W3:Y:S01]  /*2d00*/  LDS R43, [R16] ;  /* 0x00000000102b7984 */ /* 0x0084e20000000800 */
[----:B------:R-:W-:-:S05]  /*2d10*/  LEA R40, R38, UR6, 0x2 ;  /* 0x0000000626287c11 */ /* 0x000fca000f8e10ff */
[----:B------:R-:W-:-:S07]  /*2d20*/  VIADD R40, R40, 0x180 ;  /* 0x0000018028287836 */ /* 0x000fce0000000000 */
.L_x_1698:
        /* <DEDUP_REMOVED lines=20> */
.L_x_1695:
[----:B------:R-:W-:Y:S05]  /*2e70*/  BSYNC B2 ;  /* 0x0000000000027941 */ /* 0x000fea0003800000 */
.L_x_1694:
        /* <DEDUP_REMOVED lines=50> */
.L_x_1693:
[----:B------:R-:W-:Y:S05]  /*31a0*/  BSYNC B1 ;  /* 0x0000000000017941 */ /* 0x000fea0003800000 */
.L_x_1692:
[----:B------:R-:W-:Y:S01]  /*31b0*/  VIADD R35, R35, 0x1 ;  /* 0x0000000123237836 */ /* 0x000fe20000000000 */
[----:B------:R-:W-:-:S04]  /*31c0*/  IADD3 R33, P1, R33, 0x1, RZ ;  /* 0x0000000121217810 */ /* 0x000fc80007f3e0ff */
[----:B------:R-:W-:Y:S01]  /*31d0*/  ISETP.GT.U32.AND P0, PT, R14, R35, PT ;  /* 0x000000230e00720c */ /* 0x000fe20003f04070 */
[----:B------:R-:W-:-:S03]  /*31e0*/  IMAD.X R26, RZ, RZ, R26, P1 ;  /* 0x000000ffff1a7224 */ /* 0x000fc600008e061a */
[----:B------:R-:W-:-:S13]  /*31f0*/  ISETP.GT.AND.EX P0, PT, R15, RZ, PT, P0 ;  /* 0x000000ff0f00720c */ /* 0x000fda0003f04300 */
[----:B------:R-:W-:Y:S05]  /*3200*/  @P0 BRA `(.L_x_1699) ;  /* 0xfffffff400640947 */ /* 0x000fea000383ffff */
.L_x_1691:
[----:B------:R-:W-:Y:S05]  /*3210*/  BSYNC B0 ;  /* 0x0000000000007941 */ /* 0x000fea0003800000 */
.L_x_1690:
        /* <DEDUP_REMOVED lines=42> */
[----:B0---4-:R-:W-:Y:S05]  /*34c0*/  CALL.REL.NOINC `($__internal_29_$__cuda_sm20_rem_s64) ;  /* 0x0000002800cc7944 */ /* 0x011fea0003c00000 */
[----:B------:R-:W-:Y:S01]  /*34d0*/  MOV R12, R14 ;  /* 0x0000000e000c7202 */ /* 0x000fe20000000f00 */
[----:B------:R-:W-:Y:S01]  /*34e0*/  IMAD.MOV.U32 R13, RZ, RZ, R15 ;  /* 0x000000ffff0d7224 */ /* 0x000fe200078e000f */
[----:B------:R-:W-:Y:S06]  /*34f0*/  BRA `(.L_x_1703) ;  /* 0x00000000004c7947 */ /* 0x000fec0003800000 */
.L_x_1702:
[----:B------:R-:W1:Y:S01]  /*3500*/  I2F.U32.RP R9, R16 ;  /* 0x0000001000097306 */ /* 0x000e620000209000 */
[----:B------:R-:W-:-:S07]  /*3510*/  ISETP.NE.U32.AND P1, PT, R16, RZ, PT ;  /* 0x000000ff1000720c */ /* 0x000fce0003f25070 */
[----:B-1----:R-:W1:Y:S02]  /*3520*/  MUFU.RCP R9, R9 ;  /* 0x0000000900097308 */ /* 0x002e640000001000 */
[----:B-1----:R-:W-:-:S06]  /*3530*/  VIADD R12, R9, 0xffffffe ;  /* 0x0ffffffe090c7836 */ /* 0x002fcc0000000000 */
[----:B------:R1:W2:Y:S02]  /*3540*/  F2I.FTZ.U32.TRUNC.NTZ R13, R12 ;  /* 0x0000000c000d7305 */ /* 0x0002a4000021f000 */
[----:B-1----:R-:W-:Y:S02]  /*3550*/  IMAD.MOV.U32 R12, RZ, RZ, RZ ;  /* 0x000000ffff0c7224 */ /* 0x002fe400078e00ff */
[----:B--2---:R-:W-:-:S04]  /*3560*/  IMAD.MOV R11, RZ, RZ, -R13 ;  /* 0x000000ffff0b7224 */ /* 0x004fc800078e0a0d */
[----:B------:R-:W-:-:S04]  /*3570*/  IMAD R11, R11, R16, RZ ;  /* 0x000000100b0b7224 */ /* 0x000fc800078e02ff */
        /* <DEDUP_REMOVED lines=11> */
.L_x_1703:
        /* <DEDUP_REMOVED lines=8> */
[----:B------:R-:W-:Y:S01]  /*36b0*/  IMAD R3, R3, R5, R13 ;  /* 0x0000000503037224 */ /* 0x000fe200078e020d */
[----:B------:R-:W-:-:S03]  /*36c0*/  FMNMX.FTZ R5, R4, 4.3596542127488646656e-06, !PT ;  /* 0x3692492504057809 */ /* 0x000fc60007810000 */
[----:B------:R-:W-:-:S05]  /*36d0*/  IMAD.IADD R3, R11, 0x1, R3 ;  /* 0x000000010b037824 */ /* 0x000fca00078e0203 */
[----:B------:R-:W-:-:S05]  /*36e0*/  LEA.HI.X R3, R10, UR9, R3, 0x2, P0 ;  /* 0x000000090a037c11 */ /* 0x000fca00080f1403 */
[----:B------:R1:W-:Y:S02]  /*36f0*/  STG.E desc[UR12][R2.64], R5 ;  /* 0x0000000502007986 */ /* 0x0003e4000c10190c */
.L_x_1701:
[----:B------:R-:W-:Y:S05]  /*3700*/  BSYNC B0 ;  /* 0x0000000000007941 */ /* 0x000fea0003800000 */
.L_x_1700:
[----:B------:R-:W5:Y:S01]  /*3710*/  S2R R9, SR_TID.X ;  /* 0x0000000000097919 */ /* 0x000f620000002100 */
[----:B------:R-:W-:Y:S01]  /*3720*/  BAR.SYNC.DEFER_BLOCKING 0x0 ;  /* 0x0000000000007b1d */ /* 0x000fe20000010000 */
[----:B-----5:R-:W-:-:S13]  /*3730*/  ISETP.GE.U32.AND P0, PT, R9, R8, PT ;  /* 0x000000080900720c */ /* 0x020fda0003f06070 */
[----:B------:R-:W-:Y:S05]  /*3740*/  @P0 EXIT ;  /* 0x000000000000094d */ /* 0x000fea0003800000 */
[----:B-1----:R-:W1:Y:S01]  /*3750*/  LDC.64 R2, c[0x0][0x218] ;  /* 0x00008600ff027b82 */ /* 0x002e620000000a00 */
[----:B------:R-:W-:Y:S01]  /*3760*/  ULDC UR8, c[0x0][0x23c] ;  /* 0x00008f0000087ab9 */ /* 0x000fe20000000800 */
[----:B------:R-:W-:Y:S01]  /*3770*/  ULDC UR5, c[0x0][0xc] ;  /* 0x0000030000057ab9 */ /* 0x000fe20000000800 */
[----:B------:R-:W-:Y:S01]  /*3780*/  ULDC.64 UR14, c[0x0][0x250] ;  /* 0x00009400000e7ab9 */ /* 0x000fe20000000a00 */
[----:B------:R-:W-:Y:S02]  /*3790*/  USHF.R.S32.HI UR11, URZ, 0x1f, UR8 ;  /* 0x0000001f3f0b7899 */ /* 0x000fe40008011408 */
[----:B------:R-:W-:Y:S01]  /*37a0*/  UIADD3 UR5, UP0, UR5, UR14, URZ ;  /* 0x0000000e05057290 */ /* 0x000fe2000ff1e03f */
[----:B------:R-:W-:Y:S01]  /*37b0*/  ULDC.64 UR6, c[0x0][0x210] ;  /* 0x0000840000067ab9 */ /* 0x000fe20000000a00 */
[----:B------:R-:W-:Y:S02]  /*37c0*/  UIMAD UR11, UR11, UR4, URZ ;  /* 0x000000040b0b72a4 */ /* 0x000fe4000f8e023f */
[----:B------:R-:W-:-:S02]  /*37d0*/  UIMAD.WIDE.U32 UR6, UR4, UR8, UR6 ;  /* 0x00000008040672a5 */ /* 0x000fc4000f8e0006 */
[----:B------:R-:W-:Y:S02]  /*37e0*/  UIADD3 UR5, UP1, UR5, -0x1, URZ ;  /* 0xffffffff05057890 */ /* 0x000fe4000ff3e03f */
[----:B------:R-:W-:Y:S02]  /*37f0*/  UIADD3 UR11, UR7, UR11, URZ ;  /* 0x0000000b070b7290 */ /* 0x000fe4000fffe03f */
[----:B------:R-:W-:Y:S01]  /*3800*/  UIADD3.X UR10, URZ, -0x1, UR15, UP1, UP0 ;  /* 0xffffffff3f0a7890 */ /* 0x000fe20008fe040f */
[----:B------:R-:W-:-:S11]  /*3810*/  ULDC UR14, c[0x0][0x254] ;  /* 0x00009500000e7ab9 */ /* 0x000fd60000000800 */
.L_x_1738:
[----:B------:R-:W0:Y:S01]  /*3820*/  LDC.64 R4, c[0x0][0x228] ;  /* 0x00008a00ff047b82 */ /* 0x000e220000000a00 */
[----:B------:R-:W-:-:S06]  /*3830*/  IMAD.WIDE.U32 R12, R9, 0x8, R6 ;  /* 0x00000008090c7825 */ /* 0x000fcc00078e0006 */
[----:B------:R-:W3:Y:S01]  /*3840*/  LDG.E.64.CONSTANT R12, desc[UR12][R12.64] ;  /* 0x0000000c0c0c7981 */ /* 0x000ee2000c1e9b00 */
[----:B0-----:R-:W-:-:S06]  /*3850*/  IMAD.WIDE.U32 R10, R9, 0x8, R4 ;  /* 0x00000008090a7825 */ /* 0x001fcc00078e0004 */
        /* <DEDUP_REMOVED lines=8> */
[----:B--2---:R-:W-:Y:S01]  /*38e0*/  MOV R16, UR5 ;  /* 0x0000000500107c02 */ /* 0x004fe20008000f00 */
[----:B------:R-:W-:Y:S01]  /*38f0*/  IMAD.U32 R13, RZ, RZ, UR10 ;  /* 0x0000000aff0d7e24 */ /* 0x000fe2000f8e00ff */
[----:B------:R-:W-:-:S07]  /*3900*/  MOV R12, 0x3920 ;  /* 0x00003920000c7802 */ /* 0x000fce0000000f00 */
[----:B-1--45:R-:W-:Y:S05]  /*3910*/  CALL.REL.NOINC `($__internal_29_$__cuda_sm20_rem_s64) ;  /* 0x0000002400b87944 */ /* 0x032fea0003c00000 */
[----:B------:R-:W-:Y:S02]  /*3920*/  IMAD.MOV.U32 R12, RZ, RZ, R14 ;  /* 0x000000ffff0c7224 */ /* 0x000fe400078e000e */
[----:B------:R-:W-:Y:S01]  /*3930*/  IMAD.MOV.U32 R13, RZ, RZ, R15 ;  /* 0x000000ffff0d7224 */ /* 0x000fe200078e000f */
[----:B------:R-:W-:Y:S06]  /*3940*/  BRA `(.L_x_1705) ;  /* 0x00000000004c7947 */ /* 0x000fec0003800000 */
.L_x_1704:
[----:B------:R-:W0:Y:S02]  /*3950*/  LDC R15, c[0x0][0x250] ;  /* 0x00009400ff0f7b82 */ /* 0x000e240000000800 */
[----:B0-----:R-:W0:Y:S01]  /*3960*/  I2F.U32.RP R14, R15 ;  /* 0x0000000f000e7306 */ /* 0x001e220000209000 */
[----:B------:R-:W-:-:S07]  /*3970*/  ISETP.NE.U32.AND P1, PT, R15, RZ, PT ;  /* 0x000000ff0f00720c */ /* 0x000fce0003f25070 */
[----:B0-----:R-:W0:Y:S02]  /*3980*/  MUFU.RCP R14, R14 ;  /* 0x0000000e000e7308 */ /* 0x001e240000001000 */
[----:B0-----:R-:W-:-:S06]  /*3990*/  VIADD R13, R14, 0xffffffe ;  /* 0x0ffffffe0e0d7836 */ /* 0x001fcc0000000000 */
[----:B------:R-:W0:Y:S02]  /*39a0*/  F2I.FTZ.U32.TRUNC.NTZ R13, R13 ;  /* 0x0000000d000d7305 */ /* 0x000e24000021f000 */
[----:B0-----:R-:W-:-:S04]  /*39b0*/  IMAD.MOV R12, RZ, RZ, -R13 ;  /* 0x000000ffff0c7224 */ /* 0x001fc800078e0a0d */
[----:B------:R-:W-:Y:S02]  /*39c0*/  IMAD R25, R12, R15, RZ ;  /* 0x0000000f0c197224 */ /* 0x000fe400078e02ff */
[----:B------:R-:W-:-:S04]  /*39d0*/  IMAD.MOV.U32 R12, RZ, RZ, RZ ;  /* 0x000000ffff0c7224 */ /* 0x000fc800078e00ff */
[----:B------:R-:W-:-:S04]  /*39e0*/  IMAD.HI.U32 R12, R13, R25, R12 ;  /* 0x000000190d0c7227 */ /* 0x000fc800078e000c */
[----:B------:R-:W-:Y:S02]  /*39f0*/  IMAD.MOV.U32 R13, RZ, RZ, RZ ;  /* 0x000000ffff0d7224 */ /* 0x000fe400078e00ff */
[----:B------:R-:W-:-:S04]  /*3a00*/  IMAD.HI.U32 R12, R12, UR5, RZ ;  /* 0x000000050c0c7c27 */ /* 0x000fc8000f8e00ff */
[----:B------:R-:W-:-:S04]  /*3a10*/  IMAD.MOV R12, RZ, RZ, -R12 ;  /* 0x000000ffff0c7224 */ /* 0x000fc800078e0a0c */
[----:B------:R-:W-:-:S05]  /*3a20*/  IMAD R12, R15, R12, UR5 ;  /* 0x000000050f0c7e24 */ /* 0x000fca000f8e020c */
[----:B------:R-:W-:-:S13]  /*3a30*/  ISETP.GE.U32.AND P0, PT, R12, R15, PT ;  /* 0x0000000f0c00720c */ /* 0x000fda0003f06070 */
[----:B------:R-:W-:-:S05]  /*3a40*/  @P0 IMAD.IADD R12, R12, 0x1, -R15 ;  /* 0x000000010c0c0824 */ /* 0x000fca00078e0a0f */
[----:B------:R-:W-:-:S13]  /*3a50*/  ISETP.GE.U32.AND P0, PT, R12, R15, PT ;  /* 0x0000000f0c00720c */ /* 0x000fda0003f06070 */
[----:B------:R-:W-:Y:S01]  /*3a60*/  @P0 IMAD.IADD R12, R12, 0x1, -R15 ;  /* 0x000000010c0c0824 */ /* 0x000fe200078e0a0f */
[----:B------:R-:W-:-:S07]  /*3a70*/  @!P1 LOP3.LUT R12, RZ, R15, RZ, 0x33, !PT ;  /* 0x0000000fff0c9212 */ /* 0x000fce00078e33ff */
.L_x_1705:
[----:B------:R-:W-:Y:S01]  /*3a80*/  IADD3 R15, P0, -R12, UR5, RZ ;  /* 0x000000050c0f7c10 */ /* 0x000fe2000ff1e1ff */
[----:B------:R-:W-:Y:S01]  /*3a90*/  IMAD.U32 R12, RZ, RZ, UR4 ;  /* 0x00000004ff0c7e24 */ /* 0x000fe2000f8e00ff */
[----:B--2---:R-:W-:Y:S02]  /*3aa0*/  SHF.R.U32.HI R16, RZ, 0x4, R9 ;  /* 0x00000004ff107819 */ /* 0x004fe40000011609 */
[----:B------:R-:W-:Y:S01]  /*3ab0*/  IADD3.X R14, ~R13, UR10, RZ, P0, !PT ;  /* 0x0000000a0d0e7c10 */ /* 0x000fe200087fe5ff */
[----:B------:R-:W-:Y:S01]  /*3ac0*/  HFMA2.MMA R13, -RZ, RZ, 0, 0 ;  /* 0x00000000ff0d7435 */ /* 0x000fe200000001ff */
[----:B------:R-:W-:-:S05]  /*3ad0*/  LOP3.LUT R25, R16, 0x3ffffff, RZ, 0xc0, !PT ;  /* 0x03ffffff10197812 */ /* 0x000fca00078ec0ff */
[----:B------:R-:W-:Y:S02]  /*3ae0*/  IMAD R27, R14, R25, RZ ;  /* 0x000000190e1b7224 */ /* 0x000fe400078e02ff */
[----:B------:R-:W-:-:S04]  /*3af0*/  IMAD.WIDE.U32 R24, R25, R15, R12 ;  /* 0x0000000f19187225 */ /* 0x000fc800078e000c */
[----:B------:R-:W-:Y:S01]  /*3b00*/  IMAD.IADD R16, R25, 0x1, R27 ;  /* 0x0000000119107824 */ /* 0x000fe200078e021b */
[----:B-1----:R-:W-:-:S04]  /*3b10*/  LEA R26, P0, R24, R2, 0x2 ;  /* 0x00000002181a7211 */ /* 0x002fc800078010ff */
[----:B------:R-:W-:-:S05]  /*3b20*/  LEA.HI.X R27, R24, R3, R16, 0x2, P0 ;  /* 0x00000003181b7211 */ /* 0x000fca00000f1410 */
[----:B------:R-:W2:Y:S01]  /*3b30*/  LDG.E R26, desc[UR12][R26.64] ;  /* 0x0000000c1a1a7981 */ /* 0x000ea2000c1e1900 */
[C---:B------:R-:W-:Y:S01]  /*3b40*/  FMUL.FTZ R17, R0.reuse, R17 ;  /* 0x0000001100117220 */ /* 0x040fe20000410000 */
[--C-:B-----5:R-:W-:Y:S02]  /*3b50*/  HADD2.F32 R16, -RZ, R10.reuse.H0_H0 ;  /* 0x2000000aff107230 */ /* 0x120fe40000004100 */
[C---:B------:R-:W-:Y:S01]  /*3b60*/  FMUL.FTZ R19, R0.reuse, R19 ;  /* 0x0000001300137220 */ /* 0x040fe20000410000 */
[--C-:B----4-:R-:W-:Y:S02]  /*3b70*/  HADD2.F32 R18, -RZ, R11.reuse.H0_H0 ;  /* 0x2000000bff127230 */ /* 0x110fe40000004100 */
[C---:B------:R-:W-:Y:S01]  /*3b80*/  FMUL.FTZ R21, R0.reuse, R21 ;  /* 0x0000001500157220 */ /* 0x040fe20000410000 */
[----:B------:R-:W-:Y:S01]  /*3b90*/  F2FP.F16.F32.PACK_AB R17, RZ, R17 ;  /* 0x00000011ff11723e */ /* 0x000fe200000000ff */
[----:B------:R-:W-:Y:S02]  /*3ba0*/  HADD2.F32 R20, -RZ, R11.H1_H1 ;  /* 0x3000000bff147230 */ /* 0x000fe40000004100 */
[----:B------:R-:W-:Y:S01]  /*3bb0*/  FMUL.FTZ R23, R0, R23 ;  /* 0x0000001700177220 */ /* 0x000fe20000410000 */
[----:B------:R-:W-:Y:S01]  /*3bc0*/  F2FP.F16.F32.PACK_AB R19, RZ, R19 ;  /* 0x00000013ff13723e */ /* 0x000fe200000000ff */
[----:B------:R-:W-:Y:S01]  /*3bd0*/  HADD2.F32 R10, -RZ, R10.H1_H1 ;  /* 0x3000000aff0a7230 */ /* 0x000fe20000004100 */
[----:B------:R-:W-:Y:S01]  /*3be0*/  F2FP.F16.F32.PACK_AB R21, RZ, R21 ;  /* 0x00000015ff15723e */ /* 0x000fe200000000ff */
[----:B------:R-:W-:Y:S01]  /*3bf0*/  HADD2.F32 R17, -RZ, R17.H0_H0 ;  /* 0x20000011ff117230 */ /* 0x000fe20000004100 */
[----:B------:R-:W-:Y:S01]  /*3c00*/  F2FP.F16.F32.PACK_AB R23, RZ, R23 ;  /* 0x00000017ff17723e */ /* 0x000fe200000000ff */
[----:B------:R-:W-:Y:S01]  /*3c10*/  HADD2.F32 R19, -RZ, R19.H0_H0 ;  /* 0x20000013ff137230 */ /* 0x000fe20000004100 */
[----:B------:R-:W-:Y:S01]  /*3c20*/  BSSY B0, `(.L_x_1706) ;  /* 0x0000031000007945 */ /* 0x000fe20003800000 */
[----:B------:R-:W-:-:S02]  /*3c30*/  HADD2.F32 R21, -RZ, R21.H0_H0 ;  /* 0x20000015ff157230 */ /* 0x000fc40000004100 */
[----:B------:R-:W-:Y:S01]  /*3c40*/  FMUL.FTZ R16, R17, R16 ;  /* 0x0000001011107220 */ /* 0x000fe20000410000 */
[----:B------:R-:W-:Y:S02]  /*3c50*/  HADD2.F32 R23, -RZ, R23.H0_H0 ;  /* 0x20000017ff177230 */ /* 0x000fe40000004100 */
[----:B------:R-:W-:Y:S01]  /*3c60*/  FMUL.FTZ R10, R19, R10 ;  /* 0x0000000a130a7220 */ /* 0x000fe20000410000 */
[----:B------:R-:W-:Y:S01]  /*3c70*/  FMUL.FTZ R18, R21, R18 ;  /* 0x0000001215127220 */ /* 0x000fe20000410000 */
[----:B------:R-:W-:Y:S01]  /*3c80*/  F2FP.F16.F32.PACK_AB R16, RZ, R16 ;  /* 0x00000010ff10723e */ /* 0x000fe200000000ff */
[----:B------:R-:W-:Y:S02]  /*3c90*/  FMUL.FTZ R20, R23, R20 ;  /* 0x0000001417147220 */ /* 0x000fe40000410000 */
[----:B------:R-:W-:Y:S02]  /*3ca0*/  F2FP.F16.F32.PACK_AB R10, RZ, R10 ;  /* 0x0000000aff0a723e */ /* 0x000fe400000000ff */
[----:B------:R-:W-:Y:S01]  /*3cb0*/  F2FP.F16.F32.PACK_AB R18, RZ, R18 ;  /* 0x00000012ff12723e */ /* 0x000fe200000000ff */
[----:B------:R-:W-:Y:S01]  /*3cc0*/  HADD2.F32 R16, -RZ, R16.H0_H0 ;  /* 0x20000010ff107230 */ /* 0x000fe20000004100 */
[----:B------:R-:W-:Y:S01]  /*3cd0*/  F2FP.F16.F32.PACK_AB R20, RZ, R20 ;  /* 0x00000014ff14723e */ /* 0x000fe200000000ff */
[----:B------:R-:W-:-:S02]  /*3ce0*/  HADD2.F32 R10, -RZ, R10.H0_H0 ;  /* 0x2000000aff0a7230 */ /* 0x000fc40000004100 */
[----:B------:R-:W-:Y:S02]  /*3cf0*/  HADD2.F32 R18, -RZ, R18.H0_H0 ;  /* 0x20000012ff127230 */ /* 0x000fe40000004100 */
[----:B------:R-:W-:Y:S01]  /*3d00*/  HADD2.F32 R20, -RZ, R20.H0_H0 ;  /* 0x20000014ff147230 */ /* 0x000fe20000004100 */
[----:B--2---:R-:W0:Y:S02]  /*3d10*/  MUFU.RCP R11, R26 ;  /* 0x0000001a000b7308 */ /* 0x004e240000001000 */
[-C--:B0-----:R-:W-:Y:S01]  /*3d20*/  FMUL.FTZ R16, R16, R11.reuse ;  /* 0x0000000b10107220 */ /* 0x081fe20000410000 */
[-C--:B------:R-:W-:Y:S01]  /*3d30*/  FMUL.FTZ R10, R10, R11.reuse ;  /* 0x0000000b0a0a7220 */ /* 0x080fe20000410000 */
[-C--:B------:R-:W-:Y:S01]  /*3d40*/  FMUL.FTZ R18, R18, R11.reuse ;  /* 0x0000000b12127220 */ /* 0x080fe20000410000 */
[----:B------:R-:W-:Y:S02]  /*3d50*/  FMUL.FTZ R20, R20, R11 ;  /* 0x0000000b14147220 */ /* 0x000fe40000410000 */
[----:B------:R-:W-:-:S02]  /*3d60*/  FMNMX.FTZ R16, R16, 448, PT ;  /* 0x43e0000010107809 */ /* 0x000fc40003810000 */
[----:B------:R-:W-:Y:S02]  /*3d70*/  FMNMX.FTZ R10, R10, 448, PT ;  /* 0x43e000000a0a7809 */ /* 0x000fe40003810000 */
[----:B------:R-:W-:Y:S02]  /*3d80*/  FMNMX.FTZ R16, R16, -448, !PT ;  /* 0xc3e0000010107809 */ /* 0x000fe40007810000 */
[----:B------:R-:W-:Y:S02]  /*3d90*/  FMNMX.FTZ R18, R18, 448, PT ;  /* 0x43e0000012127809 */ /* 0x000fe40003810000 */
[----:B------:R-:W-:Y:S02]  /*3da0*/  LOP3.LUT R19, R16, 0x7fffffff, RZ, 0xc0, !PT ;  /* 0x7fffffff10137812 */ /* 0x000fe400078ec0ff */
[----:B------:R-:W-:Y:S02]  /*3db0*/  FMNMX.FTZ R20, R20, 448, PT ;  /* 0x43e0000014147809 */ /* 0x000fe40003810000 */
[----:B------:R-:W-:-:S02]  /*3dc0*/  ISETP.GT.U32.AND P2, PT, R19, 0x43efffff, PT ;  /* 0x43efffff1300780c */ /* 0x000fc40003f44070 */
[----:B------:R-:W-:Y:S01]  /*3dd0*/  FMNMX.FTZ R21, R10, -448, !PT ;  /* 0xc3e000000a157809 */ /* 0x000fe20007810000 */
[----:B------:R-:W-:Y:S01]  /*3de0*/  IMAD.MOV.U32 R10, RZ, RZ, 0x7f ;  /* 0x0000007fff0a7424 */ /* 0x000fe200078e00ff */
        /* <DEDUP_REMOVED lines=20> */
.L_x_1707:
[----:B------:R-:W-:Y:S05]  /*3f30*/  BSYNC B0 ;  /* 0x0000000000007941 */ /* 0x000fea0003800000 */
.L_x_1706:
        /* <DEDUP_REMOVED lines=11> */
.L_x_1709:
[----:B------:R-:W-:Y:S05]  /*3ff0*/  BSYNC B0 ;  /* 0x0000000000007941 */ /* 0x000fea0003800000 */
.L_x_1708:
        /* <DEDUP_REMOVED lines=15> */
.L_x_1711:
[----:B------:R-:W-:Y:S05]  /*40f0*/  BSYNC B0 ;  /* 0x0000000000007941 */ /* 0x000fea0003800000 */
.L_x_1710:
        /* <DEDUP_REMOVED lines=12> */
.L_x_1713:
[----:B------:R-:W-:Y:S05]  /*41c0*/  BSYNC B0 ;  /* 0x0000000000007941 */ /* 0x000fea0003800000 */
.L_x_1712:
[----:B------:R-:W-:Y:S01]  /*41d0*/  PRMT R19, R19, 0x7054, R16 ;  /* 0x0000705413137816 */ /* 0x000fe20000000010 */
[----:B------:R-:W-:Y:S01]  /*41e0*/  IMAD.IADD R11, R22, 0x1, R9 ;  /* 0x00000001160b7824 */ /* 0x000fe200078e0209 */
        /* <DEDUP_REMOVED lines=8> */
[----:B------:R-:W-:-:S04]  /*4270*/  SHF.R.U32.HI R9, RZ, 0x4, R11 ;  /* 0x00000004ff097819 */ /* 0x000fc8000001160b */
[----:B------:R-:W-:Y:S01]  /*4280*/  LOP3.LUT R9, R9, 0x3ffffff, RZ, 0xc0, !PT ;  /* 0x03ffffff09097812 */ /* 0x000fe200078ec0ff */
[----:B------:R-:W2:Y:S04]  /*4290*/  LDG.E.64.CONSTANT R18, desc[UR12][R18.64] ;  /* 0x0000000c12127981 */ /* 0x000ea8000c1e9b00 */
[----:B------:R-:W-:Y:S02]  /*42a0*/  IMAD R17, R14, R9, RZ ;  /* 0x000000090e117224 */ /* 0x000fe400078e02ff */
[----:B------:R-:W-:-:S04]  /*42b0*/  IMAD.WIDE.U32 R20, R9, R15, R12 ;  /* 0x0000000f09147225 */ /* 0x000fc800078e000c */
[----:B------:R-:W-:Y:S01]  /*42c0*/  IMAD.IADD R9, R21, 0x1, R17 ;  /* 0x0000000115097824 */ /* 0x000fe200078e0211 */
[----:B------:R-:W-:Y:S01]  /*42d0*/  LEA R24, P0, R20, R2, 0x2 ;  /* 0x0000000214187211 */ /* 0x000fe200078010ff */
[----:B------:R-:W-:-:S03]  /*42e0*/  IMAD.WIDE.U32 R16, R11, 0x8, R4 ;  /* 0x000000080b107825 */ /* 0x000fc600078e0004 */
[----:B------:R-:W-:-:S03]  /*42f0*/  LEA.HI.X R25, R20, R3, R9, 0x2, P0 ;  /* 0x0000000314197211 */ /* 0x000fc600000f1409 */
[----:B------:R-:W3:Y:S04]  /*4300*/  LDG.E.64.CONSTANT R16, desc[UR12][R16.64] ;  /* 0x0000000c10107981 */ /* 0x000ee8000c1e9b00 */
[----:B------:R-:W4:Y:S01]  /*4310*/  LDG.E R24, desc[UR12][R24.64] ;  /* 0x0000000c18187981 */ /* 0x000f22000c1e1900 */
[----:B------:R-:W-:Y:S01]  /*4320*/  BSSY B0, `(.L_x_1714) ;  /* 0x0000043000007945 */ /* 0x000fe20003800000 */
[--C-:B--2---:R-:W-:Y:S02]  /*4330*/  HADD2.F32 R21, -RZ, R18.reuse.H1_H1 ;  /* 0x30000012ff157230 */ /* 0x104fe40000004100 */
[----:B------:R-:W-:Y:S02]  /*4340*/  HADD2.F32 R9, -RZ, R18.H0_H0 ;  /* 0x20000012ff097230 */ /* 0x000fe40000004100 */
[----:B------:R-:W-:-:S02]  /*4350*/  HADD2.F32 R23, -RZ, R19.H0_H0 ;  /* 0x20000013ff177230 */ /* 0x000fc40000004100 */
[C---:B------:R-:W-:Y:S01]  /*4360*/  FMUL.FTZ R10, R0.reuse, R21 ;  /* 0x00000015000a7220 */ /* 0x040fe20000410000 */
[----:B------:R-:W-:Y:S02]  /*4370*/  HADD2.F32 R19, -RZ, R19.H1_H1 ;  /* 0x30000013ff137230 */ /* 0x000fe40000004100 */
[C---:B------:R-:W-:Y:S01]  /*4380*/  FMUL.FTZ R9, R0.reuse, R9 ;  /* 0x0000000900097220 */ /* 0x040fe20000410000 */
[C---:B------:R-:W-:Y:S01]  /*4390*/  FMUL.FTZ R18, R0.reuse, R23 ;  /* 0x0000001700127220 */ /* 0x040fe20000410000 */
        /* <DEDUP_REMOVED lines=8> */
[--C-:B---3--:R-:W-:Y:S02]  /*4420*/  HADD2.F32 R10, -RZ, R16.reuse.H0_H0 ;  /* 0x20000010ff0a7230 */ /* 0x108fe40000004100 */
[----:B------:R-:W-:Y:S02]  /*4430*/  HADD2.F32 R23, -RZ, R21.H0_H0 ;  /* 0x20000015ff177230 */ /* 0x000fe40000004100 */
[----:B------:R-:W-:Y:S02]  /*4440*/  HADD2.F32 R19, -RZ, R16.H1_H1 ;  /* 0x30000010ff137230 */ /* 0x000fe40000004100 */
[----:B------:R-:W-:Y:S01]  /*4450*/  FMUL.FTZ R9, R9, R10 ;  /* 0x0000000a09097220 */ /* 0x000fe20000410000 */
[--C-:B------:R-:W-:Y:S02]  /*4460*/  HADD2.F32 R21, -RZ, R17.reuse.H0_H0 ;  /* 0x20000011ff157230 */ /* 0x100fe40000004100 */
[----:B------:R-:W-:-:S02]  /*4470*/  HADD2.F32 R16, -RZ, R17.H1_H1 ;  /* 0x30000011ff107230 */ /* 0x000fc40000004100 */
[----:B------:R-:W-:Y:S01]  /*4480*/  FMUL.FTZ R18, R18, R19 ;  /* 0x0000001312127220 */ /* 0x000fe20000410000 */
[----:B----4-:R-:W0:Y:S01]  /*4490*/  MUFU.RCP R17, R24 ;  /* 0x0000001800117308 */ /* 0x010e220000001000 */
[----:B------:R-:W-:Y:S01]  /*44a0*/  F2FP.F16.F32.PACK_AB R9, RZ, R9 ;  /* 0x00000009ff09723e */ /* 0x000fe200000000ff */
[----:B------:R-:W-:Y:S01]  /*44b0*/  FMUL.FTZ R20, R20, R21 ;  /* 0x0000001514147220 */ /* 0x000fe20000410000 */
[----:B------:R-:W-:Y:S01]  /*44c0*/  FMUL.FTZ R16, R23, R16 ;  /* 0x0000001017107220 */ /* 0x000fe20000410000 */
[----:B------:R-:W-:Y:S02]  /*44d0*/  F2FP.F16.F32.PACK_AB R18, RZ, R18 ;  /* 0x00000012ff12723e */ /* 0x000fe400000000ff */
[----:B------:R-:W-:Y:S01]  /*44e0*/  HADD2.F32 R9, -RZ, R9.H0_H0 ;  /* 0x20000009ff097230 */ /* 0x000fe20000004100 */
[----:B------:R-:W-:Y:S02]  /*44f0*/  F2FP.F16.F32.PACK_AB R20, RZ, R20 ;  /* 0x00000014ff14723e */ /* 0x000fe400000000ff */
[----:B------:R-:W-:Y:S01]  /*4500*/  F2FP.F16.F32.PACK_AB R16, RZ, R16 ;  /* 0x00000010ff10723e */ /* 0x000fe200000000ff */
[----:B------:R-:W-:-:S02]  /*4510*/  HADD2.F32 R18, -RZ, R18.H0_H0 ;  /* 0x20000012ff127230 */ /* 0x000fc40000004100 */
[----:B------:R-:W-:Y:S02]  /*4520*/  HADD2.F32 R20, -RZ, R20.H0_H0 ;  /* 0x20000014ff147230 */ /* 0x000fe40000004100 */
[----:B------:R-:W-:Y:S02]  /*4530*/  HADD2.F32 R16, -RZ, R16.H0_H0 ;  /* 0x20000010ff107230 */ /* 0x000fe40000004100 */
[-C--:B0-----:R-:W-:Y:S01]  /*4540*/  FMUL.FTZ R9, R9, R17.reuse ;  /* 0x0000001109097220 */ /* 0x081fe20000410000 */
[-C--:B------:R-:W-:Y:S02]  /*4550*/  FMUL.FTZ R18, R18, R17.reuse ;  /* 0x0000001112127220 */ /* 0x080fe40000410000 */
[-C--:B------:R-:W-:Y:S01]  /*4560*/  FMUL.FTZ R16, R16, R17.reuse ;  /* 0x0000001110107220 */ /* 0x080fe20000410000 */
[----:B------:R-:W-:Y:S01]  /*4570*/  FMUL.FTZ R20, R20, R17 ;  /* 0x0000001114147220 */ /* 0x000fe20000410000 */
[----:B------:R-:W-:-:S03]  /*4580*/  FMNMX.FTZ R9, R9, 448, PT ;  /* 0x43e0000009097809 */ /* 0x000fc60003810000 */
[----:B------:R-:W-:Y:S02]  /*4590*/  FMNMX.FTZ R16, R16, 448, PT ;  /* 0x43e0000010107809 */ /* 0x000fe40003810000 */
[----:B------:R-:W-:Y:S02]  /*45a0*/  FMNMX.FTZ R19, R9, -448, !PT ;  /* 0xc3e0000009137809 */ /* 0x000fe40007810000 */
[----:B------:R-:W-:Y:S02]  /*45b0*/  FMNMX.FTZ R26, R16, -448, !PT ;  /* 0xc3e00000101a7809 */ /* 0x000fe40007810000 */
[----:B------:R-:W-:Y:S02]  /*45c0*/  LOP3.LUT R16, R19, 0x7fffffff, RZ, 0xc0, !PT ;  /* 0x7fffffff13107812 */ /* 0x000fe400078ec0ff */
[----:B------:R-:W-:Y:S02]  /*45d0*/  FMNMX.FTZ R18, R18, 448, PT ;  /* 0x43e0000012127809 */ /* 0x000fe40003810000 */
[----:B------:R-:W-:-:S02]  /*45e0*/  ISETP.GT.U32.AND P2, PT, R16, 0x43efffff, PT ;  /* 0x43efffff1000780c */ /* 0x000fc40003f44070 */
[----:B------:R-:W-:Y:S02]  /*45f0*/  FMNMX.FTZ R20, R20, 448, PT ;  /* 0x43e0000014147809 */ /* 0x000fe40003810000 */
        /* <DEDUP_REMOVED lines=11> */
[----:B------:R-:W-:-:S02]  /*46b0*/  MOV R9, 0x7f ;  /* 0x0000007f00097802 */ /* 0x000fc40000000f00 */
[----:B------:R-:W-:Y:S01]  /*46c0*/  LOP3.LUT R18, R24, 0x80000000, RZ, 0xc0, !PT ;  /* 0x8000000018127812 */ /* 0x000fe200078ec0ff */
        /* <DEDUP_REMOVED lines=8> */
.L_x_1715:
[----:B------:R-:W-:Y:S05]  /*4750*/  BSYNC B0 ;  /* 0x0000000000007941 */ /* 0x000fea0003800000 */
.L_x_1714:
        /* <DEDUP_REMOVED lines=11> */
.L_x_1717:
[----:B------:R-:W-:Y:S05]  /*4810*/  BSYNC B0 ;  /* 0x0000000000007941 */ /* 0x000fea0003800000 */
.L_x_1716:
        /* <DEDUP_REMOVED lines=15> */
.L_x_1719:
[----:B------:R-:W-:Y:S05]  /*4910*/  BSYNC B0 ;  /* 0x0000000000007941 */ /* 0x000fea0003800000 */
.L_x_1718:
        /* <DEDUP_REMOVED lines=12> */
.L_x_1721:
[----:B------:R-:W-:Y:S05]  /*49e0*/  BSYNC B0 ;  /* 0x0000000000007941 */ /* 0x000fea0003800000 */
.L_x_1720:
        /* <DEDUP_REMOVED lines=20> */
[----:B------:R0:W4:Y:S01]  /*4b30*/  LDG.E R24, desc[UR12][R20.64] ;  /* 0x0000000c14187981 */ /* 0x000122000c1e1900 */
        /* <DEDUP_REMOVED lines=15> */
[----:B---3--:R-:W-:Y:S02]  /*4c30*/  HADD2.F32 R16, -RZ, R10.H0_H0 ;  /* 0x2000000aff107230 */ /* 0x008fe40000004100 */
[--C-:B0-----:R-:W-:Y:S02]  /*4c40*/  HADD2.F32 R21, -RZ, R11.reuse.H0_H0 ;  /* 0x2000000bff157230 */ /* 0x101fe40000004100 */
[----:B------:R-:W-:Y:S02]  /*4c50*/  HADD2.F32 R20, -RZ, R11.H1_H1 ;  /* 0x3000000bff147230 */ /* 0x000fe40000004100 */
[----:B------:R-:W-:Y:S01]  /*4c60*/  FMUL.FTZ R16, R19, R16 ;  /* 0x0000001013107220 */ /* 0x000fe20000410000 */
[----:B----4-:R-:W0:Y:S01]  /*4c70*/  MUFU.RCP R11, R24 ;  /* 0x00000018000b7308 */ /* 0x010e220000001000 */
[----:B------:R-:W-:Y:S02]  /*4c80*/  HADD2.F32 R18, -RZ, R18.H0_H0 ;  /* 0x20000012ff127230 */ /* 0x000fe40000004100 */
[----:B------:R-:W-:Y:S01]  /*4c90*/  HADD2.F32 R23, -RZ, R23.H0_H0 ;  /* 0x20000017ff177230 */ /* 0x000fe20000004100 */
[----:B------:R-:W-:Y:S01]  /*4ca0*/  F2FP.F16.F32.PACK_AB R16, RZ, R16 ;  /* 0x00000010ff10723e */ /* 0x000fe200000000ff */
[----:B------:R-:W-:-:S02]  /*4cb0*/  HADD2.F32 R10, -RZ, R10.H1_H1 ;  /* 0x3000000aff0a7230 */ /* 0x000fc40000004100 */
[----:B------:R-:W-:Y:S01]  /*4cc0*/  FMUL.FTZ R18, R18, R21 ;  /* 0x0000001512127220 */ /* 0x000fe20000410000 */
[----:B------:R-:W-:Y:S01]  /*4cd0*/  FMUL.FTZ R20, R23, R20 ;  /* 0x0000001417147220 */ /* 0x000fe20000410000 */
[----:B------:R-:W-:Y:S02]  /*4ce0*/  HADD2.F32 R16, -RZ, R16.H0_H0 ;  /* 0x20000010ff107230 */ /* 0x000fe40000004100 */
[----:B------:R-:W-:Y:S01]  /*4cf0*/  FMUL.FTZ R10, R17, R10 ;  /* 0x0000000a110a7220 */ /* 0x000fe20000410000 */
[----:B------:R-:W-:Y:S02]  /*4d00*/  F2FP.F16.F32.PACK_AB R18, RZ, R18 ;  /* 0x00000012ff12723e */ /* 0x000fe400000000ff */
[----:B------:R-:W-:Y:S02]  /*4d10*/  F2FP.F16.F32.PACK_AB R20, RZ, R20 ;  /* 0x00000014ff14723e */ /* 0x000fe400000000ff */
[----:B------:R-:W-:Y:S01]  /*4d20*/  F2FP.F16.F32.PACK_AB R10, RZ, R10 ;  /* 0x0000000aff0a723e */ /* 0x000fe200000000ff */
[----:B------:R-:W-:-:S02]  /*4d30*/  HADD2.F32 R18, -RZ, R18.H0_H0 ;  /* 0x20000012ff127230 */ /* 0x000fc40000004100 */
[-C--:B0-----:R-:W-:Y:S01]  /*4d40*/  FMUL.FTZ R16, R16, R11.reuse ;  /* 0x0000000b10107220 */ /* 0x081fe20000410000 */
[----:B------:R-:W-:Y:S02]  /*4d50*/  HADD2.F32 R20, -RZ, R20.H0_H0 ;  /* 0x20000014ff147230 */ /* 0x000fe40000004100 */
[----:B------:R-:W-:Y:S02]  /*4d60*/  HADD2.F32 R10, -RZ, R10.H0_H0 ;  /* 0x2000000aff0a7230 */ /* 0x000fe40000004100 */
[-C--:B------:R-:W-:Y:S01]  /*4d70*/  FMUL.FTZ R18, R18, R11.reuse ;  /* 0x0000000b12127220 */ /* 0x080fe20000410000 */
[----:B------:R-:W-:Y:S01]  /*4d80*/  FMNMX.FTZ R16, R16, 448, PT ;  /* 0x43e0000010107809 */ /* 0x000fe20003810000 */
[-C--:B------:R-:W-:Y:S01]  /*4d90*/  FMUL.FTZ R20, R20, R11.reuse ;  /* 0x0000000b14147220 */ /* 0x080fe20000410000 */
[----:B------:R-:W-:Y:S02]  /*4da0*/  FMUL.FTZ R10, R10, R11 ;  /* 0x0000000b0a0a7220 */ /* 0x000fe40000410000 */
[----:B------:R-:W-:-:S02]  /*4db0*/  FMNMX.FTZ R16, R16, -448, !PT ;  /* 0xc3e0000010107809 */ /* 0x000fc40007810000 */
[----:B------:R-:W-:Y:S02]  /*4dc0*/  FMNMX.FTZ R18, R18, 448, PT ;  /* 0x43e0000012127809 */ /* 0x000fe40003810000 */
[----:B------:R-:W-:Y:S02]  /*4dd0*/  LOP3.LUT R19, R16, 0x7fffffff, RZ, 0xc0, !PT ;  /* 0x7fffffff10137812 */ /* 0x000fe400078ec0ff */
[----:B------:R-:W-:Y:S02]  /*4de0*/  FMNMX.FTZ R10, R10, 448, PT ;  /* 0x43e000000a0a7809 */ /* 0x000fe40003810000 */
[----:B------:R-:W-:Y:S02]  /*4df0*/  ISETP.GT.U32.AND P2, PT, R19, 0x43efffff, PT ;  /* 0x43efffff1300780c */ /* 0x000fe40003f44070 */
[----:B------:R-:W-:Y:S02]  /*4e00*/  FMNMX.FTZ R20, R20, 448, PT ;  /* 0x43e0000014147809 */ /* 0x000fe40003810000 */
[----:B------:R-:W-:Y:S01]  /*4e10*/  FMNMX.FTZ R21, R10, -448, !PT ;  /* 0xc3e000000a157809 */ /* 0x000fe20007810000 */
[----:B------:R-:W-:Y:S01]  /*4e20*/  IMAD.MOV.U32 R10, RZ, RZ, 0x7f ;  /* 0x0000007fff0a7424 */ /* 0x000fe200078e00ff */
[----:B------:R-:W-:-:S02]  /*4e30*/  FMNMX.FTZ R24, R18, -448, !PT ;  /* 0xc3e0000012187809 */ /* 0x000fc40007810000 */
[----:B------:R-:W-:Y:S02]  /*4e40*/  FMNMX.FTZ R25, R20, -448, !PT ;  /* 0xc3e0000014197809 */ /* 0x000fe40007810000 */
        /* <DEDUP_REMOVED lines=18> */
.L_x_1723:
[----:B------:R-:W-:Y:S05]  /*4f70*/  BSYNC B0 ;  /* 0x0000000000007941 */ /* 0x000fea0003800000 */
.L_x_1722:
        /* <DEDUP_REMOVED lines=11> */
.L_x_1725:
[----:B------:R-:W-:Y:S05]  /*5030*/  BSYNC B0 ;  /* 0x0000000000007941 */ /* 0x000fea0003800000 */
.L_x_1724:
        /* <DEDUP_REMOVED lines=15> */
.L_x_1727:
[----:B------:R-:W-:Y:S05]  /*5130*/  BSYNC B0 ;  /* 0x0000000000007941 */ /* 0x000fea0003800000 */
.L_x_1726:
        /* <DEDUP_REMOVED lines=12> */
.L_x_1729:
[----:B------:R-:W-:Y:S05]  /*5200*/  BSYNC B0 ;  /* 0x0000000000007941 */ /* 0x000fea0003800000 */
.L_x_1728:
        /* <DEDUP_REMOVED lines=9> */
[----:B------:R-:W-:Y:S01]  /*52a0*/  SHF.R.U32.HI R9, RZ, 0x4, R11 ;  /* 0x00000004ff097819 */ /* 0x000fe2000001160b */
[----:B0-----:R-:W-:-:S03]  /*52b0*/  IMAD.WIDE.U32 R16, R11, 0x8, R6 ;  /* 0x000000080b107825 */ /* 0x001fc600078e0006 */
[----:B------:R-:W-:-:S03]  /*52c0*/  LOP3.LUT R9, R9, 0x3ffffff, RZ, 0xc0, !PT ;  /* 0x03ffffff09097812 */ /* 0x000fc600078ec0ff */
[----:B------:R-:W2:Y:S01]  /*52d0*/  LDG.E.64.CONSTANT R16, desc[UR12][R16.64] ;  /* 0x0000000c10107981 */ /* 0x000ea2000c1e9b00 */
[----:B------:R-:W-:-:S04]  /*52e0*/  IMAD.WIDE.U32 R4, R11, 0x8, R4 ;  /* 0x000000080b047825 */ /* 0x000fc800078e0004 */
[----:B------:R-:W-:Y:S02]  /*52f0*/  IMAD.WIDE.U32 R12, R9, R15, R12 ;  /* 0x0000000f090c7225 */ /* 0x000fe400078e000c */
[----:B------:R-:W3:Y:S02]  /*5300*/  LDG.E.64.CONSTANT R4, desc[UR12][R4.64] ;  /* 0x0000000c04047981 */ /* 0x000ee4000c1e9b00 */
[----:B------:R-:W-:Y:S01]  /*5310*/  IMAD R9, R14, R9, RZ ;  /* 0x000000090e097224 */ /* 0x000fe200078e02ff */
[----:B------:R-:W-:-:S03]  /*5320*/  LEA R14, P0, R12, R2, 0x2 ;  /* 0x000000020c0e7211 */ /* 0x000fc600078010ff */
[----:B------:R-:W-:-:S05]  /*5330*/  IMAD.IADD R9, R13, 0x1, R9 ;  /* 0x000000010d097824 */ /* 0x000fca00078e0209 */
[----:B------:R-:W-:-:S05]  /*5340*/  LEA.HI.X R15, R12, R3, R9, 0x2, P0 ;  /* 0x000000030c0f7211 */ /* 0x000fca00000f1409 */
[----:B------:R0:W4:Y:S01]  /*5350*/  LDG.E R18, desc[UR12][R14.64] ;  /* 0x0000000c0e127981 */ /* 0x000122000c1e1900 */
[----:B------:R-:W-:Y:S01]  /*5360*/  BSSY B0, `(.L_x_1730) ;  /* 0x0000043000007945 */ /* 0x000fe20003800000 */
[--C-:B--2---:R-:W-:Y:S02]  /*5370*/  HADD2.F32 R9, -RZ, R16.reuse.H0_H0 ;  /* 0x20000010ff097230 */ /* 0x104fe40000004100 */
[----:B------:R-:W-:Y:S02]  /*5380*/  HADD2.F32 R13, -RZ, R16.H1_H1 ;  /* 0x30000010ff0d7230 */ /* 0x000fe40000004100 */
[----:B------:R-:W-:Y:S02]  /*5390*/  HADD2.F32 R19, -RZ, R17.H0_H0 ;  /* 0x20000011ff137230 */ /* 0x000fe40000004100 */
[C---:B------:R-:W-:Y:S01]  /*53a0*/  FMUL.FTZ R9, R0.reuse, R9 ;  /* 0x0000000900097220 */ /* 0x040fe20000410000 */
[C---:B------:R-:W-:Y:S02]  /*53b0*/  FMUL.FTZ R10, R0.reuse, R13 ;  /* 0x0000000d000a7220 */ /* 0x040fe40000410000 */
[----:B------:R-:W-:-:S02]  /*53c0*/  FMUL.FTZ R13, R0, R19 ;  /* 0x00000013000d7220 */ /* 0x000fc40000410000 */
[----:B------:R-:W-:Y:S01]  /*53d0*/  F2FP.F16.F32.PACK_AB R9, RZ, R9 ;  /* 0x00000009ff09723e */ /* 0x000fe200000000ff */
[----:B------:R-:W-:Y:S01]  /*53e0*/  HADD2.F32 R17, -RZ, R17.H1_H1 ;  /* 0x30000011ff117230 */ /* 0x000fe20000004100 */
[----:B------:R-:W-:Y:S01]  /*53f0*/  F2FP.F16.F32.PACK_AB R12, RZ, R10 ;  /* 0x0000000aff0c723e */ /* 0x000fe200000000ff */
[--C-:B---3--:R-:W-:Y:S01]  /*5400*/  HADD2.F32 R10, -RZ, R4.reuse.H0_H0 ;  /* 0x20000004ff0a7230 */ /* 0x108fe20000004100 */
[----:B0-----:R-:W-:Y:S01]  /*5410*/  F2FP.F16.F32.PACK_AB R14, RZ, R13 ;  /* 0x0000000dff0e723e */ /* 0x001fe200000000ff */
[----:B------:R-:W-:Y:S02]  /*5420*/  HADD2.F32 R9, -RZ, R9.H0_H0 ;  /* 0x20000009ff097230 */ /* 0x000fe40000004100 */
[----:B------:R-:W-:Y:S02]  /*5430*/  HADD2.F32 R13, -RZ, R4.H1_H1 ;  /* 0x30000004ff0d7230 */ /* 0x000fe40000004100 */
[----:B------:R-:W-:Y:S01]  /*5440*/  FMUL.FTZ R16, R0, R17 ;  /* 0x0000001100107220 */ /* 0x000fe20000410000 */
[----:B------:R-:W-:Y:S01]  /*5450*/  FMUL.FTZ R9, R9, R10 ;  /* 0x0000000a09097220 */ /* 0x000fe20000410000 */
[----:B----4-:R-:W0:Y:S03]  /*5460*/  MUFU.RCP R4, R18 ;  /* 0x0000001200047308 */ /* 0x010e260000001000 */
[----:B------:R-:W-:-:S02]  /*5470*/  F2FP.F16.F32.PACK_AB R16, RZ, R16 ;  /* 0x00000010ff10723e */ /* 0x000fc400000000ff */
[----:B------:R-:W-:Y:S01]  /*5480*/  F2FP.F16.F32.PACK_AB R9, RZ, R9 ;  /* 0x00000009ff09723e */ /* 0x000fe200000000ff */
[--C-:B------:R-:W-:Y:S02]  /*5490*/  HADD2.F32 R15, -RZ, R5.reuse.H0_H0 ;  /* 0x20000005ff0f7230 */ /* 0x100fe40000004100 */
[----:B------:R-:W-:Y:S02]  /*54a0*/  HADD2.F32 R5, -RZ, R5.H1_H1 ;  /* 0x30000005ff057230 */ /* 0x000fe40000004100 */
[----:B------:R-:W-:Y:S02]  /*54b0*/  HADD2.F32 R12, -RZ, R12.H0_H0 ;  /* 0x2000000cff0c7230 */ /* 0x000fe40000004100 */
[----:B------:R-:W-:Y:S02]  /*54c0*/  HADD2.F32 R14, -RZ, R14.H0_H0 ;  /* 0x2000000eff0e7230 */ /* 0x000fe40000004100 */
[----:B------:R-:W-:Y:S02]  /*54d0*/  HADD2.F32 R16, -RZ, R16.H0_H0 ;  /* 0x20000010ff107230 */ /* 0x000fe40000004100 */
[----:B------:R-:W-:-:S02]  /*54e0*/  HADD2.F32 R9, -RZ, R9.H0_H0 ;  /* 0x20000009ff097230 */ /* 0x000fc40000004100 */
[----:B------:R-:W-:Y:S01]  /*54f0*/  FMUL.FTZ R12, R12, R13 ;  /* 0x0000000d0c0c7220 */ /* 0x000fe20000410000 */
[----:B------:R-:W-:Y:S01]  /*5500*/  FMUL.FTZ R14, R14, R15 ;  /* 0x0000000f0e0e7220 */ /* 0x000fe20000410000 */
[----:B------:R-:W-:Y:S01]  /*5510*/  FMUL.FTZ R5, R16, R5 ;  /* 0x0000000510057220 */ /* 0x000fe20000410000 */
[----:B0-----:R-:W-:Y:S02]  /*5520*/  FMUL.FTZ R9, R9, R4 ;  /* 0x0000000409097220 */ /* 0x001fe40000410000 */
[----:B------:R-:W-:Y:S02]  /*5530*/  F2FP.F16.F32.PACK_AB R12, RZ, R12 ;  /* 0x0000000cff0c723e */ /* 0x000fe400000000ff */
[----:B------:R-:W-:Y:S02]  /*5540*/  F2FP.F16.F32.PACK_AB R14, RZ, R14 ;  /* 0x0000000eff0e723e */ /* 0x000fe400000000ff */
[----:B------:R-:W-:Y:S02]  /*5550*/  F2FP.F16.F32.PACK_AB R5, RZ, R5 ;  /* 0x00000005ff05723e */ /* 0x000fe400000000ff */
[----:B------:R-:W-:Y:S01]  /*5560*/  FMNMX.FTZ R9, R9, 448, PT ;  /* 0x43e0000009097809 */ /* 0x000fe20003810000 */
[----:B------:R-:W-:-:S02]  /*5570*/  HADD2.F32 R12, -RZ, R12.H0_H0 ;  /* 0x2000000cff0c7230 */ /* 0x000fc40000004100 */
[----:B------:R-:W-:Y:S01]  /*5580*/  HADD2.F32 R14, -RZ, R14.H0_H0 ;  /* 0x2000000eff0e7230 */ /* 0x000fe20000004100 */
[----:B------:R-:W-:Y:S01]  /*5590*/  FMNMX.FTZ R16, R9, -448, !PT ;  /* 0xc3e0000009107809 */ /* 0x000fe20007810000 */
[----:B------:R-:W-:Y:S02]  /*55a0*/  HADD2.F32 R5, -RZ, R5.H0_H0 ;  /* 0x20000005ff057230 */ /* 0x000fe40000004100 */
[-C--:B------:R-:W-:Y:S01]  /*55b0*/  FMUL.FTZ R12, R12, R4.reuse ;  /* 0x000000040c0c7220 */ /* 0x080fe20000410000 */
[----:B------:R-:W-:Y:S01]  /*55c0*/  LOP3.LUT R9, R16, 0x7fffffff, RZ, 0xc0, !PT ;  /* 0x7fffffff10097812 */ /* 0x000fe200078ec0ff */
[-C--:B------:R-:W-:Y:S01]  /*55d0*/  FMUL.FTZ R14, R14, R4.reuse ;  /* 0x000000040e0e7220 */ /* 0x080fe20000410000 */
[----:B------:R-:W-:Y:S02]  /*55e0*/  FMUL.FTZ R5, R5, R4 ;  /* 0x0000000405057220 */ /* 0x000fe40000410000 */
[----:B------:R-:W-:Y:S02]  /*55f0*/  ISETP.GT.U32.AND P2, PT, R9, 0x43efffff, PT ;  /* 0x43efffff0900780c */ /* 0x000fe40003f44070 */
        /* <DEDUP_REMOVED lines=25> */
.L_x_1731:
[----:B------:R-:W-:Y:S05]  /*5790*/  BSYNC B0 ;  /* 0x0000000000007941 */ /* 0x000fea0003800000 */
.L_x_1730:
        /* <DEDUP_REMOVED lines=12> */
.L_x_1733:
[----:B------:R-:W-:Y:S05]  /*5860*/  BSYNC B0 ;  /* 0x0000000000007941 */ /* 0x000fea0003800000 */
.L_x_1732:
        /* <DEDUP_REMOVED lines=12> */
.L_x_1735:
[----:B------:R-:W-:Y:S05]  /*5930*/  BSYNC B0 ;  /* 0x0000000000007941 */ /* 0x000fea0003800000 */
.L_x_1734:
        /* <DEDUP_REMOVED lines=11> */
.L_x_1737:
[----:B------:R-:W-:Y:S05]  /*59f0*/  BSYNC B0 ;  /* 0x0000000000007941 */ /* 0x000fea0003800000 */
.L_x_1736:
        /* <DEDUP_REMOVED lines=11> */
[----:B0-----:R-:W-:Y:S05]  /*5ab0*/  @!P0 BRA `(.L_x_1738) ;  /* 0xffffffdc00588947 */ /* 0x001fea000383ffff */
[----:B------:R-:W-:Y:S05]  /*5ac0*/  EXIT ;  /* 0x000000000000794d */ /* 0x000fea0003800000 */
        .weak           $__internal_28_$__cuda_sm20_div_s64
        .type           $__internal_28_$__cuda_sm20_div_s64,@function
        .size           $__internal_28_$__cuda_sm20_div_s64,($__internal_29_$__cuda_sm20_rem_s64 - $__internal_28_$__cuda_sm20_div_s64)
$__internal_28_$__cuda_sm20_div_s64:
        /* <DEDUP_REMOVED lines=82> */
[----:B------:R-:W-:Y:S06]  /*5ff0*/  RET.REL.NODEC R12 `(_ZN4vllm31rms_norm_per_block_quant_kernelIN3c104HalfENS1_13Float8_e4m3fnELb0ELb1ELi64EEEvPT0_PfPKT_S9_PKffiiPS7_l) ;  /* 0xffffffa00c007950 */ /* 0x000fec0003c3ffff */
        .weak           $__internal_29_$__cuda_sm20_rem_s64
        .type           $__internal_29_$__cuda_sm20_rem_s64,@function
        .size           $__internal_29_$__cuda_sm20_rem_s64,(.L_x_3326 - $__internal_29_$__cuda_sm20_rem_s64)
$__internal_29_$__cuda_sm20_rem_s64:
        /* <DEDUP_REMOVED lines=19> */
[----:B------:R-:W-:-:S04]  /*6130*/  IMAD.HI.U32 R24, P1, R15, R27, R24 ;  /* 0x0000001b0f187227 */ /* 0x000fc80007820018 */
[----:B------:R-:W-:Y:S01]  /*6140*/  IMAD.X R18, R29, 0x1, R15, P0 ;  /* 0x000000011d127824 */ /* 0x000fe200000e060f */
[----:B------:R-:W-:-:S04]  /*6150*/  IADD3 R25, P2, R31, R24, RZ ;  /* 0x000000181f197210 */ /* 0x000fc80007f5e0ff */
[----:B------:R-:W-:Y:S01]  /*6160*/  IADD3.X R27, RZ, RZ, R18, P2, P1 ;  /* 0x000000ffff1b7210 */ /* 0x000fe200017e2412 */
[----:B------:R-:W-:Y:S01]  /*6170*/  IMAD.WIDE.U32 R14, R25, UR8, RZ ;  /* 0x00000008190e7c25 */ /* 0x000fe2000f8e00ff */
[----:B------:R-:W-:-:S03]  /*6180*/  ISETP.GE.AND P1, PT, R13, RZ, PT ;  /* 0x000000ff0d00720c */ /* 0x000fc60003f26270 */
[----:B------:R-:W-:Y:S01]  /*6190*/  IMAD R18, R25, UR9, R15 ;  /* 0x0000000919127c24 */ /* 0x000fe2000f8e020f */
[----:B------:R-:W-:Y:S02]  /*61a0*/  IADD3 R29, P0, RZ, -R14, RZ ;  /* 0x8000000eff1d7210 */ /* 0x000fe40007f1e0ff */
[----:B------:R-:W-:Y:S01]  /*61b0*/  IADD3 R15, P4, RZ, -R16, RZ ;  /* 0x80000010ff0f7210 */ /* 0x000fe20007f9e0ff */
[----:B------:R-:W-:Y:S02]  /*61c0*/  IMAD R18, R27, UR8, R18 ;  /* 0x000000081b127c24 */ /* 0x000fe4000f8e0212 */
[----:B------:R-:W-:-:S04]  /*61d0*/  IMAD.HI.U32 R24, R25, R29, RZ ;  /* 0x0000001d19187227 */ /* 0x000fc800078e00ff */
[----:B------:R-:W-:Y:S01]  /*61e0*/  IMAD.X R14, RZ, RZ, ~R18, P0 ;  /* 0x000000ffff0e7224 */ /* 0x000fe200000e0e12 */
[----:B------:R-:W-:Y:S01]  /*61f0*/  SEL R18, R15, R16, !P1 ;  /* 0x000000100f127207 */ /* 0x000fe20004800000 */
[----:B------:R-:W-:Y:S02]  /*6200*/  IMAD.MOV.U32 R15, RZ, RZ, RZ ;  /* 0x000000ffff0f7224 */ /* 0x000fe400078e00ff */
[----:B------:R-:W-:-:S04]  /*6210*/  IMAD.WIDE.U32 R24, P0, R25, R14, R24 ;  /* 0x0000000e19187225 */ /* 0x000fc80007800018 */
[C---:B------:R-:W-:Y:S02]  /*6220*/  IMAD R20, R27.reuse, R14, RZ ;  /* 0x0000000e1b147224 */ /* 0x040fe400078e02ff */
[----:B------:R-:W-:-:S04]  /*6230*/  IMAD.HI.U32 R25, P2, R27, R29, R24 ;  /* 0x0000001d1b197227 */ /* 0x000fc80007840018 */
[----:B------:R-:W-:Y:S01]  /*6240*/  IMAD.HI.U32 R14, R27, R14, RZ ;  /* 0x0000000e1b0e7227 */ /* 0x000fe200078e00ff */
[----:B------:R-:W-:-:S03]  /*6250*/  IADD3 R25, P3, R20, R25, RZ ;  /* 0x0000001914197210 */ /* 0x000fc60007f7e0ff */
[----:B------:R-:W-:Y:S02]  /*6260*/  IMAD.X R20, RZ, RZ, ~R13, P4 ;  /* 0x000000ffff147224 */ /* 0x000fe400020e0e0d */
[----:B------:R-:W-:Y:S02]  /*6270*/  IMAD.X R27, R14, 0x1, R27, P0 ;  /* 0x000000010e1b7824 */ /* 0x000fe400000e061b */
[----:B------:R-:W-:Y:S01]  /*6280*/  IMAD.HI.U32 R14, R25, R18, RZ ;  /* 0x00000012190e7227 */ /* 0x000fe200078e00ff */
[----:B------:R-:W-:Y:S02]  /*6290*/  SEL R20, R20, R13, !P1 ;  /* 0x0000000d14147207 */ /* 0x000fe40004800000 */
[----:B------:R-:W-:-:S03]  /*62a0*/  IADD3.X R27, RZ, RZ, R27, P3, P2 ;  /* 0x000000ffff1b7210 */ /* 0x000fc60001fe441b */
        /* <DEDUP_REMOVED lines=33> */
[----:B------:R-:W-:Y:S06]  /*64c0*/  RET.REL.NODEC R12 `(_ZN4vllm31rms_norm_per_block_quant_kernelIN3c104HalfENS1_13Float8_e4m3fnELb0ELb1ELi64EEEvPT0_PfPKT_S9_PKffiiPS7_l) ;  /* 0xffffff980ccc7950 */ /* 0x000fec0003c3ffff */
.L_x_1739:
        /* <DEDUP_REMOVED lines=11> */
.L_x_3326:


//--------------------- .text._ZN4vllm31rms_norm_per_block_quant_kernelIN3c104HalfEaLb1ELb0ELi64EEEvPT0_PfPKT_S8_PKffiiPS6_l --------------------------
	.section	.text._ZN4vllm31rms_norm_per_block_quant_kernelIN3c104HalfEaLb1ELb0ELi64EEEvPT0_PfPKT_S8_PKffiiPS6_l,"ax",@progbits
	.align	128
        .global         _ZN4vllm31rms_norm_per_block_quant_kernelIN3c104HalfEaLb1ELb0ELi64EEEvPT0_PfPKT_S8_PKffiiPS6_l
        .type           _ZN4vllm31rms_norm_per_block_quant_kernelIN3c104HalfEaLb1ELb0ELi64EEEvPT0_PfPKT_S8_PKffiiPS6_l,@function
        .size           _ZN4vllm31rms_norm_per_block_quant_kernelIN3c104HalfEaLb1ELb0ELi64EEEvPT0_PfPKT_S8_PKffiiPS6_l,(.L_x_3327 - _ZN4vllm31rms_norm_per_block_quant_kernelIN3c104HalfEaLb1ELb0ELi64EEEvPT0_PfPKT_S8_PKffiiPS6_l)
        .other          _ZN4vllm31rms_norm_per_block_quant_kernelIN3c104HalfEaLb1ELb0ELi64EEEvPT0_PfPKT_S8_PKffiiPS6_l,@"STO_CUDA_ENTRY STV_DEFAULT"
_ZN4vllm31rms_norm_per_block_quant_kernelIN3c104HalfEaLb1ELb0ELi64EEEvPT0_PfPKT_S8_PKffiiPS6_l:
.text._ZN4vllm31rms_norm_per_block_quant_kernelIN3c104HalfEaLb1ELb0ELi64EEEvPT0_PfPKT_S8_PKffiiPS6_l:
        /* <DEDUP_REMOVED lines=8> */
[----:B------:R-:W-:Y:S01]  /*0080*/  HFMA2.MMA R3, -RZ, RZ, 0, 0 ;  /* 0x00000000ff037435 */ /* 0x000fe200000001ff */
        /* <DEDUP_REMOVED lines=17> */
[----:B------:R-:W-:-:S07]  /*01a0*/  MOV R9, R0 ;  /* 0x0000000000097202 */ /* 0x000fce0000000f00 */
.L_x_1742:
[----:B------:R-:W-:Y:S01]  /*01b0*/  HFMA2.MMA R6, -RZ, RZ, 0, 4.76837158203125e-07 ;  /* 0x00000008ff067435 */ /* 0x000fe200000001ff */
[----:B------:R-:W-:-:S05]  /*01c0*/  MOV R4, 0x8 ;  /* 0x0000000800047802 */ /* 0x000fca0000000f00 */
[----:B------:R-:W-:-:S04]  /*01d0*/  IMAD.WIDE.U32 R4, R9, R4, UR4 ;  /* 0x0000000409047e25 */ /* 0x000fc8000f8e0004 */
[----:B------:R-:W-:Y:S02]  /*01e0*/  IMAD.WIDE.U32 R6, R9, R6, UR6 ;  /* 0x0000000609067e25 */ /* 0x000fe4000f8e0006 */
[----:B------:R-:W2:Y:S04]  /*01f0*/  LDG.E.64.CONSTANT R4, desc[UR14][R4.64] ;  /* 0x0000000e04047981 */ /* 0x000ea8000c1e9b00 */
[----:B------:R-:W3:Y:S01]  /*0200*/  LDG.E.64 R6, desc[UR14][R6.64] ;  /* 0x0000000e06067981 */ /* 0x000ee2000c1e1b00 */
[----:B0-----:R-:W-:-:S05]  /*0210*/  IMAD.IADD R15, R2, 0x1, R9 ;  /* 0x00000001020f7824 */ /* 0x001fca00078e0209 */
[----:B------:R-:W-:Y:S01]  /*0220*/  ISETP.GE.U32.AND P0, PT, R15, UR10, PT ;  /* 0x0000000a0f007c0c */ /* 0x000fe2000bf06070 */
        /* <DEDUP_REMOVED lines=8> */
[----:B------:R-:W-:Y:S02]  /*02b0*/  HADD2.F32 R11, -RZ, R7.H0_H0 ;  /* 0x20000007ff0b7230 */ /* 0x000fe40000004100 */
        /* <DEDUP_REMOVED lines=8> */
[----:B------:R-:W-:Y:S02]  /*0340*/  MOV R4, 0x8 ;  /* 0x0000000800047802 */ /* 0x000fe40000000f00 */
[----:B------:R-:W-:-:S03]  /*0350*/  MOV R6, 0x8 ;  /* 0x0000000800067802 */ /* 0x000fc60000000f00 */
[----:B------:R-:W-:-:S04]  /*0360*/  IMAD.WIDE.U32 R4, R15, R4, UR4 ;  /* 0x000000040f047e25 */ /* 0x000fc8000f8e0004 */
[C---:B------:R-:W-:Y:S02]  /*0370*/  IMAD.WIDE.U32 R6, R15.reuse, R6, UR6 ;  /* 0x000000060f067e25 */ /* 0x040fe4000f8e0006 */
[----:B------:R-:W2:Y:S04]  /*0380*/  LDG.E.64.CONSTANT R4, desc[UR14][R4.64] ;  /* 0x0000000e04047981 */ /* 0x000ea8000c1e9b00 */
[----:B------:R-:W3:Y:S01]  /*0390*/  LDG.E.64 R6, desc[UR14][R6.64] ;  /* 0x0000000e06067981 */ /* 0x000ee2000c1e1b00 */
[----:B------:R-:W-:-:S04]  /*03a0*/  IADD3 R15, R15, R2, RZ ;  /* 0x000000020f0f7210 */ /* 0x000fc80007ffe0ff */
        /* <DEDUP_REMOVED lines=43> */
[----:B------:R-:W-:Y:S01]  /*0660*/  HFMA2.MMA R4, -RZ, RZ, 0, 4.76837158203125e-07 ;  /* 0x00000008ff047435 */ /* 0x000fe200000001ff */
[----:B------:R-:W-:-:S05]  /*0670*/  MOV R6, 0x8 ;  /* 0x0000000800067802 */ /* 0x000fca0000000f00 */
[----:B------:R-:W-:-:S04]  /*0680*/  IMAD.WIDE.U32 R6, R15, R6, UR6 ;  /* 0x000000060f067e25 */ /* 0x000fc8000f8e0006 */
[----:B------:R-:W-:Y:S02]  /*0690*/  IMAD.WIDE.U32 R4, R15, R4, UR4 ;  /* 0x000000040f047e25 */ /* 0x000fe4000f8e0004 */
[----:B------:R-:W2:Y:S04]  /*06a0*/  LDG.E.64 R6, desc[UR14][R6.64] ;  /* 0x0000000e06067981 */ /* 0x000ea8000c1e1b00 */
[----:B------:R-:W3:Y:S01]  /*06b0*/  LDG.E.64.CONSTANT R4, desc[UR14][R4.64] ;  /* 0x0000000e04047981 */ /* 0x000ee2000c1e9b00 */
[----:B--2---:R-:W-:Y:S02]  /*06c0*/  HADD2.F32 R12, -RZ, R6.H1_H1 ;  /* 0x30000006ff0c7230 */ /* 0x004fe40000004100 */
[--C-:B---3--:R-:W-:Y:S02]  /*06d0*/  HADD2.F32 R9, -RZ, R4.reuse.H1_H1 ;  /* 0x30000004ff097230 */ /* 0x108fe40000004100 */
[----:B------:R-:W-:-:S02]  /*06e0*/  HADD2.F32 R8, -RZ, R4.H0_H0 ;  /* 0x20000004ff087230 */ /* 0x000fc40000004100 */
[----:B------:R-:W-:Y:S02]  /*06f0*/  HADD2.F32 R11, -RZ, R6.H0_H0 ;  /* 0x20000006ff0b7230 */ /* 0x000fe40000004100 */
[----:B------:R-:W-:Y:S01]  /*0700*/  FADD.FTZ R12, R9, R12 ;  /* 0x0000000c090c7221 */ /* 0x000fe20000010000 */
[----:B------:R-:W-:Y:S02]  /*0710*/  IADD3 R9, R15, R2, RZ ;  /* 0x000000020f097210 */ /* 0x000fe40007ffe0ff */
[----:B------:R-:W-:Y:S02]  /*0720*/  FADD.FTZ R10, R8, R11 ;  /* 0x0000000b080a7221 */ /* 0x000fe40000010000 */
[----:B------:R-:W-:Y:S01]  /*0730*/  ISETP.GE.U32.AND P0, PT, R9, UR10, PT ;  /* 0x0000000a09007c0c */ /* 0x000fe2000bf06070 */
[----:B------:R-:W-:Y:S02]  /*0740*/  HADD2.F32 R8, -RZ, R5.H0_H0 ;  /* 0x20000005ff087230 */ /* 0x000fe40000004100 */
[----:B------:R-:W-:-:S02]  /*0750*/  HADD2.F32 R11, -RZ, R7.H0_H0 ;  /* 0x20000007ff0b7230 */ /* 0x000fc40000004100 */
[----:B------:R-:W-:Y:S01]  /*0760*/  FFMA.FTZ R13, R10, R10, R3 ;  /* 0x0000000a0a0d7223 */ /* 0x000fe20000010003 */
[----:B------:R-:W-:Y:S02]  /*0770*/  HADD2.F32 R3, -RZ, R5.H1_H1 ;  /* 0x30000005ff037230 */ /* 0x000fe40000004100 */
[----:B------:R-:W-:Y:S02]  /*0780*/  HADD2.F32 R4, -RZ, R7.H1_H1 ;  /* 0x30000007ff047230 */ /* 0x000fe40000004100 */
[----:B------:R-:W-:Y:S01]  /*0790*/  FADD.FTZ R8, R8, R11 ;  /* 0x0000000b08087221 */ /* 0x000fe20000010000 */
[----:B------:R-:W-:Y:S02]  /*07a0*/  FFMA.FTZ R13, R12, R12, R13 ;  /* 0x0000000c0c0d7223 */ /* 0x000fe4000001000d */
[----:B------:R-:W-:Y:S02]  /*07b0*/  FADD.FTZ R3, R3, R4 ;  /* 0x0000000403037221 */ /* 0x000fe40000010000 */
[----:B------:R-:W-:-:S04]  /*07c0*/  FFMA.FTZ R8, R8, R8, R13 ;  /* 0x0000000808087223 */ /* 0x000fc8000001000d */
[----:B------:R-:W-:Y:S01]  /*07d0*/  FFMA.FTZ R3, R3, R3, R8 ;  /* 0x0000000303037223 */ /* 0x000fe20000010008 */
[----:B------:R-:W-:Y:S06]  /*07e0*/  @!P0 BRA `(.L_x_1742) ;  /* 0xfffffff800708947 */ /* 0x000fec000383ffff */
.L_x_1741:
[----:B------:R-:W-:Y:S05]  /*07f0*/  BSYNC B0 ;  /* 0x0000000000007941 */ /* 0x000fea0003800000 */
.L_x_1740:
        /* <DEDUP_REMOVED lines=109> */
.L_x_1744:
        /* <DEDUP_REMOVED lines=23> */
.L_x_1747:
[----:B------:R-:W-:Y:S05]  /*1040*/  BSYNC B1 ;  /* 0x0000000000017941 */ /* 0x000fea0003800000 */
.L_x_1746:
        /* <DEDUP_REMOVED lines=45> */
.L_x_1745:
[----:B------:R-:W-:Y:S05]  /*1320*/  BSYNC B0 ;  /* 0x0000000000007941 */ /* 0x000fea0003800000 */
.L_x_1743:
        /* <DEDUP_REMOVED lines=11> */
.L_x_1749:
[----:B------:R-:W-:Y:S05]  /*13e0*/  BSYNC B0 ;  /* 0x0000000000007941 */ /* 0x000fea0003800000 */
.L_x_1748:
        /* <DEDUP_REMOVED lines=14> */
[----:B------:R-:W-:Y:S02]  /*14d0*/  MOV R17, R9 ;  /* 0x0000000900117202 */ /* 0x000fe40000000f00 */
[----:B------:R-:W-:Y:S02]  /*14e0*/  MOV R25, R8 ;  /* 0x0000000800197202 */ /* 0x000fe40000000f00 */
[----:B------:R-:W-:Y:S02]  /*14f0*/  MOV R15, R7 ;  /* 0x00000007000f7202 */ /* 0x000fe40000000f00 */
[----:B------:R-:W-:-:S07]  /*1500*/  MOV R14, 0x1520 ;  /* 0x00001520000e7802 */ /* 0x000fce0000000f00 */
[----:B------:R-:W-:Y:S05]  /*1510*/  CALL.REL.NOINC `($__internal_30_$__cuda_sm20_div_s64) ;  /* 0x00000038004c7944 */ /* 0x000fea0003c00000 */
[----:B------:R-:W-:Y:S01]  /*1520*/  IMAD.MOV.U32 R4, RZ, RZ, R16 ;  /* 0x000000ffff047224 */ /* 0x000fe200078e0010 */
[----:B------:R-:W-:Y:S01]  /*1530*/  MOV R5, R17 ;  /* 0x0000001100057202 */ /* 0x000fe20000000f00 */
[----:B------:R-:W-:Y:S06]  /*1540*/  BRA `(.L_x_1751) ;  /* 0x00000000004c7947 */ /* 0x000fec0003800000 */
.L_x_1750:
[----:B------:R-:W0:Y:S01]  /*1550*/  I2F.U32.RP R0, R8 ;  /* 0x0000000800007306 */ /* 0x000e220000209000 */
[----:B------:R-:W-:Y:S02]  /*1560*/  IADD3 R5, RZ, -R8, RZ ;  /* 0x80000008ff057210 */ /* 0x000fe40007ffe0ff */
[----:B------:R-:W-:-:S05]  /*1570*/  ISETP.NE.U32.AND P2, PT, R8, RZ, PT ;  /* 0x000000ff0800720c */ /* 0x000fca0003f45070 */
[----:B0-----:R-:W0:Y:S02]  /*1580*/  MUFU.RCP R0, R0 ;  /* 0x0000000000007308 */ /* 0x001e240000001000 */
[----:B0-----:R-:W-:-:S06]  /*1590*/  IADD3 R2, R0, 0xffffffe, RZ ;  /* 0x0ffffffe00027810 */ /* 0x001fcc0007ffe0ff */
[----:B------:R0:W1:Y:S02]  /*15a0*/  F2I.FTZ.U32.TRUNC.NTZ R3, R2 ;  /* 0x0000000200037305 */ /* 0x000064000021f000 */
[----:B0-----:R-:W-:Y:S01]  /*15b0*/  HFMA2.MMA R2, -RZ, RZ, 0, 0 ;  /* 0x00000000ff027435 */ /* 0x001fe200000001ff */
[----:B-1----:R-:W-:-:S09]  /*15c0*/  IMAD R5, R5, R3, RZ ;  /* 0x0000000305057224 */ /* 0x002fd200078e02ff */
[----:B------:R-:W-:Y:S01]  /*15d0*/  IMAD.HI.U32 R4, R3, R5, R2 ;  /* 0x0000000503047227 */ /* 0x000fe200078e0002 */
[----:B------:R-:W-:-:S05]  /*15e0*/  MOV R5, RZ ;  /* 0x000000ff00057202 */ /* 0x000fca0000000f00 */
[----:B------:R-:W-:-:S04]  /*15f0*/  IMAD.HI.U32 R4, R4, R9, RZ ;  /* 0x0000000904047227 */ /* 0x000fc800078e00ff */
[----:B------:R-:W-:-:S04]  /*1600*/  IMAD.MOV R3, RZ, RZ, -R4 ;  /* 0x000000ffff037224 */ /* 0x000fc800078e0a04 */
[----:B------:R-:W-:-:S05]  /*1610*/  IMAD R3, R8, R3, R9 ;  /* 0x0000000308037224 */ /* 0x000fca00078e0209 */
[----:B------:R-:W-:-:S13]  /*1620*/  ISETP.GE.U32.AND P0, PT, R3, R8, PT ;  /* 0x000000080300720c */ /* 0x000fda0003f06070 */
[----:B------:R-:W-:Y:S02]  /*1630*/  @P0 IADD3 R3, -R8, R3, RZ ;  /* 0x0000000308030210 */ /* 0x000fe40007ffe1ff */
[----:B------:R-:W-:Y:S02]  /*1640*/  @P0 IADD3 R4, R4, 0x1, RZ ;  /* 0x0000000104040810 */ /* 0x000fe40007ffe0ff */
[----:B------:R-:W-:-:S13]  /*1650*/  ISETP.GE.U32.AND P1, PT, R3, R8, PT ;  /* 0x000000080300720c */ /* 0x000fda0003f26070 */
[----:B------:R-:W-:Y:S02]  /*1660*/  @P1 IADD3 R4, R4, 0x1, RZ ;  /* 0x0000000104041810 */ /* 0x000fe40007ffe0ff */
[----:B------:R-:W-:-:S07]  /*1670*/  @!P2 LOP3.LUT R4, RZ, R8, RZ, 0x33, !PT ;  /* 0x00000008ff04a212 */ /* 0x000fce00078e33ff */
.L_x_1751:
[----:B------:R-:W0:Y:S01]  /*1680*/  S2R R2, SR_TID.X ;  /* 0x0000000000027919 */ /* 0x000e220000002100 */
[----:B------:R-:W-:Y:S01]  /*1690*/  ISETP.NE.U32.AND P0, PT, R5, RZ, PT ;  /* 0x000000ff0500720c */ /* 0x000fe20003f05070 */
[----:B------:R-:W-:-:S12]  /*16a0*/  BSSY B0, `(.L_x_1752) ;  /* 0x000002a000007945 */ /* 0x000fd80003800000 */
[----:B------:R-:W-:Y:S05]  /*16b0*/  @!P0 BRA `(.L_x_1753) ;  /* 0x0000000000448947 */ /* 0x000fea0003800000 */
[----:B------:R-:W-:Y:S01]  /*16c0*/  HFMA2.MMA R16, -RZ, RZ, 0, 0 ;  /* 0x00000000ff107435 */ /* 0x000fe200000001ff */
[----:B0-----:R-:W-:Y:S01]  /*16d0*/  IMAD.MOV.U32 R17, RZ, RZ, R2 ;  /* 0x000000ffff117224 */ /* 0x001fe200078e0002 */
[----:B------:R-:W-:Y:S02]  /*16e0*/  MOV R25, R4 ;  /* 0x0000000400197202 */ /* 0x000fe40000000f00 */
[----:B------:R-:W-:Y:S02]  /*16f0*/  MOV R15, R5 ;  /* 0x00000005000f7202 */ /* 0x000fe40000000f00 */
[----:B------:R-:W-:-:S07]  /*1700*/  MOV R14, 0x1720 ;  /* 0x00001720000e7802 */ /* 0x000fce0000000f00 */
[----:B------:R-:W-:Y:S05]  /*1710*/  CALL.REL.NOINC `($__internal_30_$__cuda_sm20_div_s64) ;  /* 0x0000003400cc7944 */ /* 0x000fea0003c00000 */
[----:B------:R-:W-:Y:S01]  /*1720*/  IADD3 R13, P0, RZ, -R16, RZ ;  /* 0x80000010ff0d7210 */ /* 0x000fe20007f1e0ff */
[----:B------:R-:W-:-:S03]  /*1730*/  IMAD.MOV.U32 R3, RZ, RZ, RZ ;  /* 0x000000ffff037224 */ /* 0x000fc600078e00ff */
[----:B------:R-:W-:Y:S01]  /*1740*/  IADD3.X R11, RZ, ~R17, RZ, P0, !PT ;  /* 0x80000011ff0b7210 */ /* 0x000fe200007fe4ff */
[----:B------:R-:W-:-:S04]  /*1750*/  IMAD.WIDE.U32 R2, R4, R13, R2 ;  /* 0x0000000d04027225 */ /* 0x000fc800078e0002 */
[----:B------:R-:W-:Y:S01]  /*1760*/  IMAD R11, R11, R4, RZ ;  /* 0x000000040b0b7224 */ /* 0x000fe200078e02ff */
[----:B------:R-:W-:Y:S02]  /*1770*/  MOV R6, R2 ;  /* 0x0000000200067202 */ /* 0x000fe40000000f00 */
[----:B------:R-:W-:Y:S01]  /*1780*/  MOV R2, R16 ;  /* 0x0000001000027202 */ /* 0x000fe20000000f00 */
[----:B------:R-:W-:-:S05]  /*1790*/  IMAD R11, R5, R13, R11 ;  /* 0x0000000d050b7224 */ /* 0x000fca00078e020b */
[----:B------:R-:W-:Y:S02]  /*17a0*/  IADD3 R0, R3, R11, RZ ;  /* 0x0000000b03007210 */ /* 0x000fe40007ffe0ff */
[----:B------:R-:W-:Y:S01]  /*17b0*/  MOV R3, R17 ;  /* 0x0000001100037202 */ /* 0x000fe20000000f00 */
[----:B------:R-:W-:Y:S06]  /*17c0*/  BRA `(.L_x_1754) ;  /* 0x00000000005c7947 */ /* 0x000fec0003800000 */
.L_x_1753:
[----:B------:R-:W1:Y:S01]  /*17d0*/  I2F.U32.RP R0, R4 ;  /* 0x0000000400007306 */ /* 0x000e620000209000 */
[----:B------:R-:W-:-:S07]  /*17e0*/  ISETP.NE.U32.AND P2, PT, R4, RZ, PT ;  /* 0x000000ff0400720c */ /* 0x000fce0003f45070 */
[----:B-1----:R-:W1:Y:S02]  /*17f0*/  MUFU.RCP R0, R0 ;  /* 0x0000000000007308 */ /* 0x002e640000001000 */
[----:B-1----:R-:W-:Y:S01]  /*1800*/  VIADD R10, R0, 0xffffffe ;  /* 0x0ffffffe000a7836 */ /* 0x002fe20000000000 */
[----:B------:R-:W-:-:S05]  /*1810*/  MOV R0, RZ ;  /* 0x000000ff00007202 */ /* 0x000fca0000000f00 */
[----:B------:R1:W2:Y:S02]  /*1820*/  F2I.FTZ.U32.TRUNC.NTZ R11, R10 ;  /* 0x0000000a000b7305 */ /* 0x0002a4000021f000 */
[----:B-1----:R-:W-:Y:S01]  /*1830*/  HFMA2.MMA R10, -RZ, RZ, 0, 0 ;  /* 0x00000000ff0a7435 */ /* 0x002fe200000001ff */
[----:B--2---:R-:W-:-:S05]  /*1840*/  IADD3 R3, RZ, -R11, RZ ;  /* 0x8000000bff037210 */ /* 0x004fca0007ffe0ff */
[----:B------:R-:W-:-:S04]  /*1850*/  IMAD R3, R3, R4, RZ ;  /* 0x0000000403037224 */ /* 0x000fc800078e02ff */
[----:B------:R-:W-:-:S06]  /*1860*/  IMAD.HI.U32 R11, R11, R3, R10 ;  /* 0x000000030b0b7227 */ /* 0x000fcc00078e000a */
[----:B0-----:R-:W-:-:S05]  /*1870*/  IMAD.HI.U32 R11, R11, R2, RZ ;  /* 0x000000020b0b7227 */ /* 0x001fca00078e00ff */
[----:B------:R-:W-:-:S05]  /*1880*/  IADD3 R3, -R11, RZ, RZ ;  /* 0x000000ff0b037210 */ /* 0x000fca0007ffe1ff */
[----:B------:R-:W-:-:S05]  /*1890*/  IMAD R3, R4, R3, R2 ;  /* 0x0000000304037224 */ /* 0x000fca00078e0202 */
[----:B------:R-:W-:-:S13]  /*18a0*/  ISETP.GE.U32.AND P0, PT, R3, R4, PT ;  /* 0x000000040300720c */ /* 0x000fda0003f06070 */
[----:B------:R-:W-:Y:S01]  /*18b0*/  @P0 IADD3 R3, R3, -R4, RZ ;  /* 0x8000000403030210 */ /* 0x000fe20007ffe0ff */
[----:B------:R-:W-:-:S03]  /*18c0*/  @P0 VIADD R11, R11, 0x1 ;  /* 0x000000010b0b0836 */ /* 0x000fc60000000000 */
[----:B------:R-:W-:-:S13]  /*18d0*/  ISETP.GE.U32.AND P1, PT, R3, R4, PT ;  /* 0x000000040300720c */ /* 0x000fda0003f26070 */
[----:B------:R-:W-:Y:S02]  /*18e0*/  @P1 IADD3 R11, R11, 0x1, RZ ;  /* 0x000000010b0b1810 */ /* 0x000fe40007ffe0ff */
[----:B------:R-:W-:-:S04]  /*18f0*/  @!P2 LOP3.LUT R11, RZ, R4, RZ, 0x33, !PT ;  /* 0x00000004ff0ba212 */ /* 0x000fc800078e33ff */
[----:B------:R-:W-:-:S05]  /*1900*/  IADD3 R3, -R11, RZ, RZ ;  /* 0x000000ff0b037210 */ /* 0x000fca0007ffe1ff */
[----:B------:R-:W-:Y:S01]  /*1910*/  IMAD R6, R4, R3, R2 ;  /* 0x0000000304067224 */ /* 0x000fe200078e0202 */
[----:B------:R-:W-:Y:S01]  /*1920*/  MOV R2, R11 ;  /* 0x0000000b00027202 */ /* 0x000fe20000000f00 */
[----:B------:R-:W-:-:S07]  /*1930*/  IMAD.MOV.U32 R3, RZ, RZ, RZ ;  /* 0x000000ffff037224 */ /* 0x000fce00078e00ff */
.L_x_1754:
[----:B------:R-:W-:Y:S05]  /*1940*/  BSYNC B0 ;  /* 0x0000000000007941 */ /* 0x000fea0003800000 */
.L_x_1752:
[C---:B------:R-:W-:Y:S01]  /*1950*/  SHF.L.U32 R11, R2.reuse, 0x4, RZ ;  /* 0x00000004020b7819 */ /* 0x040fe200000006ff */
[----:B------:R-:W-:Y:S01]  /*1960*/  USHF.R.S32.HI UR8, URZ, 0x1f, UR10 ;  /* 0x0000001f3f087899 */ /* 0x000fe2000801140a */
[----:B------:R-:W-:Y:S01]  /*1970*/  SHF.L.U64.HI R29, R2, 0x4, R3 ;  /* 0x00000004021d7819 */ /* 0x000fe20000010203 */
[----:B------:R-:W-:Y:S01]  /*1980*/  BSSY B0, `(.L_x_1755) ;  /* 0x00000fb000007945 */ /* 0x000fe20003800000 */
[----:B------:R-:W-:Y:S01]  /*1990*/  IADD3 R13, P1, R11, 0x10, RZ ;  /* 0x000000100b0d7810 */ /* 0x000fe20007f3e0ff */
[----:B------:R-:W-:-:S03]  /*19a0*/  HFMA2.MMA R12, -RZ, RZ, 0, 0 ;  /* 0x00000000ff0c7435 */ /* 0x000fc600000001ff */
[C---:B------:R-:W-:Y:S02]  /*19b0*/  ISETP.LT.U32.AND P0, PT, R13.reuse, UR10, PT ;  /* 0x0000000a0d007c0c */ /* 0x040fe4000bf01070 */
[----:B------:R-:W-:Y:S02]  /*19c0*/  IADD3.X R10, RZ, R29, RZ, P1, !PT ;  /* 0x0000001dff0a7210 */ /* 0x000fe40000ffe4ff */
[----:B------:R-:W-:Y:S02]  /*19d0*/  IADD3 R16, P1, R6, R11, RZ ;  /* 0x0000000b06107210 */ /* 0x000fe40007f3e0ff */
        /* <DEDUP_REMOVED lines=11> */
.L_x_1757:
[C---:B------:R-:W-:Y:S02]  /*1a90*/  SHF.L.U32 R10, R16.reuse, 0x3, RZ ;  /* 0x00000003100a7819 */ /* 0x040fe400000006ff */
[----:B------:R-:W-:Y:S02]  /*1aa0*/  SHF.L.U64.HI R11, R16, 0x3, R29 ;  /* 0x00000003100b7819 */ /* 0x000fe4000001021d */
        /* <DEDUP_REMOVED lines=22> */
[----:B------:R-:W-:Y:S01]  /*1c10*/  FMUL.FTZ R30, R28, UR13 ;  /* 0x0000000d1c1e7c20 */ /* 0x000fe20008410000 */
[----:B------:R-:W-:Y:S02]  /*1c20*/  HADD2.F32 R28, -RZ, R27.H1_H1 ;  /* 0x3000001bff1c7230 */ /* 0x000fe40000004100 */
[----:B------:R-:W-:Y:S01]  /*1c30*/  FADD.FTZ R26, R26, R31 ;  /* 0x0000001f1a1a7221 */ /* 0x000fe20000010000 */
[----:B------:R-:W-:Y:S01]  /*1c40*/  FMUL.FTZ R22, R22, UR13 ;  /* 0x0000000d16167c20 */ /* 0x000fe20008410000 */
[----:B----4-:R-:W-:Y:S01]  /*1c50*/  HADD2.F32 R27, -RZ, R24.H0_H0 ;  /* 0x20000018ff1b7230 */ /* 0x010fe20000004100 */
[----:B------:R-:W-:Y:S01]  /*1c60*/  F2FP.F16.F32.PACK_AB R30, RZ, R30 ;  /* 0x0000001eff1e723e */ /* 0x000fe200000000ff */
[----:B------:R-:W-:Y:S01]  /*1c70*/  FADD.FTZ R23, R23, R28 ;  /* 0x0000001c17177221 */ /* 0x000fe20000010000 */
[----:B------:R-:W-:Y:S01]  /*1c80*/  FMUL.FTZ R26, R26, UR13 ;  /* 0x0000000d1a1a7c20 */ /* 0x000fe20008410000 */
[----:B------:R-:W-:Y:S01]  /*1c90*/  F2FP.F16.F32.PACK_AB R22, RZ, R22 ;  /* 0x00000016ff16723e */ /* 0x000fe200000000ff */
[----:B------:R-:W-:-:S02]  /*1ca0*/  HADD2.F32 R31, -RZ, R25.H0_H0 ;  /* 0x20000019ff1f7230 */ /* 0x000fc40000004100 */
[----:B------:R-:W-:Y:S01]  /*1cb0*/  FMUL.FTZ R28, R23, UR13 ;  /* 0x0000000d171c7c20 */ /* 0x000fe20008410000 */
[----:B------:R-:W-:Y:S01]  /*1cc0*/  HADD2.F32 R30, -RZ, R30.H0_H0 ;  /* 0x2000001eff1e7230 */ /* 0x000fe20000004100 */
[----:B------:R-:W-:Y:S01]  /*1cd0*/  F2FP.F16.F32.PACK_AB R26, RZ, R26 ;  /* 0x0000001aff1a723e */ /* 0x000fe200000000ff */
[----:B------:R-:W-:Y:S02]  /*1ce0*/  HADD2.F32 R22, -RZ, R22.H0_H0 ;  /* 0x20000016ff167230 */ /* 0x000fe40000004100 */
[----:B------:R-:W-:Y:S02]  /*1cf0*/  HADD2.F32 R23, -RZ, R24.H1_H1 ;  /* 0x30000018ff177230 */ /* 0x000fe40000004100 */
[----:B------:R-:W-:Y:S01]  /*1d00*/  FMUL.FTZ R27, R30, R27 ;  /* 0x0000001b1e1b7220 */ /* 0x000fe20000410000 */
[----:B------:R-:W-:Y:S01]  /*1d10*/  F2FP.F16.F32.PACK_AB R28, RZ, R28 ;  /* 0x0000001cff1c723e */ /* 0x000fe200000000ff */
[----:B------:R-:W-:Y:S02]  /*1d20*/  HADD2.F32 R26, -RZ, R26.H0_H0 ;  /* 0x2000001aff1a7230 */ /* 0x000fe40000004100 */
[----:B------:R-:W-:Y:S01]  /*1d30*/  FMUL.FTZ R22, R22, R23 ;  /* 0x0000001716167220 */ /* 0x000fe20000410000 */
[----:B------:R-:W-:Y:S01]  /*1d40*/  F2FP.F16.F32.PACK_AB R27, RZ, R27 ;  /* 0x0000001bff1b723e */ /* 0x000fe200000000ff */
[----:B------:R-:W-:-:S02]  /*1d50*/  HADD2.F32 R28, -RZ, R28.H0_H0 ;  /* 0x2000001cff1c7230 */ /* 0x000fc40000004100 */
[----:B------:R-:W-:Y:S01]  /*1d60*/  FMUL.FTZ R26, R26, R31 ;  /* 0x0000001f1a1a7220 */ /* 0x000fe20000410000 */
[----:B------:R-:W-:Y:S01]  /*1d70*/  HADD2.F32 R25, -RZ, R25.H1_H1 ;  /* 0x30000019ff197230 */ /* 0x000fe20000004100 */
[----:B------:R-:W-:Y:S01]  /*1d80*/  F2FP.F16.F32.PACK_AB R22, RZ, R22 ;  /* 0x00000016ff16723e */ /* 0x000fe200000000ff */
[----:B------:R-:W-:Y:S02]  /*1d90*/  HADD2.F32 R27, -RZ, R27.H0_H0 ;  /* 0x2000001bff1b7230 */ /* 0x000fe40000004100 */
[----:B------:R-:W-:Y:S01]  /*1da0*/  F2FP.F16.F32.PACK_AB R26, RZ, R26 ;  /* 0x0000001aff1a723e */ /* 0x000fe200000000ff */
[----:B------:R-:W-:Y:S01]  /*1db0*/  FMUL.FTZ R25, R28, R25 ;  /* 0x000000191c197220 */ /* 0x000fe20000410000 */
[----:B------:R-:W-:Y:S01]  /*1dc0*/  HADD2.F32 R22, -RZ, R22.H0_H0 ;  /* 0x20000016ff167230 */ /* 0x000fe20000004100 */
[----:B------:R-:W-:Y:S02]  /*1dd0*/  FMNMX.FTZ R27, |R27|, R12, !PT ;  /* 0x0000000c1b1b7209 */ /* 0x000fe40007810200 */
[----:B------:R-:W-:Y:S01]  /*1de0*/  HADD2.F32 R23, -RZ, R26.H0_H0 ;  /* 0x2000001aff177230 */ /* 0x000fe20000004100 */
[----:B------:R-:W-:-:S02]  /*1df0*/  F2FP.F16.F32.PACK_AB R25, RZ, R25 ;  /* 0x00000019ff19723e */ /* 0x000fc400000000ff */
[----:B------:R-:W-:-:S03]  /*1e00*/  FMNMX.FTZ R22, R27, |R22|, !PT ;  /* 0x400000161b167209 */ /* 0x000fc60007810000 */
[----:B------:R-:W-:Y:S01]  /*1e10*/  HADD2.F32 R25, -RZ, R25.H0_H0 ;  /* 0x20000019ff197230 */ /* 0x000fe20000004100 */
[----:B------:R-:W-:-:S04]  /*1e20*/  FMNMX.FTZ R22, R22, |R23|, !PT ;  /* 0x4000001716167209 */ /* 0x000fc80007810000 */
        /* <DEDUP_REMOVED lines=8> */
[----:B------:R-:W-:-:S04]  /*1eb0*/  IADD3 R10, P0, R10, R17, RZ ;  /* 0x000000110a0a7210 */ /* 0x000fc80007f1e0ff */
[----:B------:R-:W-:-:S05]  /*1ec0*/  IADD3.X R11, R11, R15, RZ, P0, !PT ;  /* 0x0000000f0b0b7210 */ /* 0x000fca00007fe4ff */
[----:B------:R-:W4:Y:S01]  /*1ed0*/  LDG.E.64.CONSTANT R26, desc[UR14][R10.64] ;  /* 0x0000000e0a1a7981 */ /* 0x000f22000c1e9b00 */
[----:B------:R-:W-:-:S04]  /*1ee0*/  IADD3 R16, P0, R4, R16, RZ ;  /* 0x0000001004107210 */ /* 0x000fc80007f1e0ff */
[----:B------:R-:W-:Y:S02]  /*1ef0*/  IADD3.X R29, R5, R29, RZ, P0, !PT ;  /* 0x0000001d051d7210 */ /* 0x000fe400007fe4ff */
[----:B------:R-:W-:-:S04]  /*1f00*/  ISETP.GE.U32.AND P0, PT, R16, R13, PT ;  /* 0x0000000d1000720c */ /* 0x000fc80003f06070 */
[----:B------:R-:W-:Y:S01]  /*1f10*/  ISETP.GE.AND.EX P0, PT, R29, R14, PT, P0 ;  /* 0x0000000e1d00720c */ /* 0x000fe20003f06300 */
[----:B--2---:R-:W-:Y:S02]  /*1f20*/  HADD2.F32 R31, -RZ, R24.H0_H0 ;  /* 0x20000018ff1f7230 */ /* 0x004fe40000004100 */
[--C-:B---3--:R-:W-:Y:S02]  /*1f30*/  HADD2.F32 R28, -RZ, R22.reuse.H0_H0 ;  /* 0x20000016ff1c7230 */ /* 0x108fe40000004100 */
[----:B------:R-:W-:Y:S02]  /*1f40*/  HADD2.F32 R22, -RZ, R22.H1_H1 ;  /* 0x30000016ff167230 */ /* 0x000fe40000004100 */
[----:B------:R-:W-:Y:S02]  /*1f50*/  HADD2.F32 R33, -RZ, R24.H1_H1 ;  /* 0x30000018ff217230 */ /* 0x000fe40000004100 */
[----:B------:R-:W-:Y:S01]  /*1f60*/  FADD.FTZ R28, R28, R31 ;  /* 0x0000001f1c1c7221 */ /* 0x000fe20000010000 */
[----:B------:R-:W-:-:S02]  /*1f70*/  HADD2.F32 R24, -RZ, R23.H0_H0 ;  /* 0x20000017ff187230 */ /* 0x000fc40000004100 */
[----:B------:R-:W-:Y:S02]  /*1f80*/  HADD2.F32 R31, -RZ, R25.H0_H0 ;  /* 0x20000019ff1f7230 */ /* 0x000fe40000004100 */
[----:B------:R-:W-:Y:S01]  /*1f90*/  FADD.FTZ R22, R22, R33 ;  /* 0x0000002116167221 */ /* 0x000fe20000010000 */
[----:B------:R-:W-:Y:S01]  /*1fa0*/  FMUL.FTZ R30, R28, UR13 ;  /* 0x0000000d1c1e7c20 */ /* 0x000fe20008410000 */
[----:B------:R-:W-:Y:S02]  /*1fb0*/  HADD2.F32 R23, -RZ, R23.H1_H1 ;  /* 0x30000017ff177230 */ /* 0x000fe40000004100 */
[----:B------:R-:W-:Y:S02]  /*1fc0*/  HADD2.F32 R28, -RZ, R25.H1_H1 ;  /* 0x30000019ff1c7230 */ /* 0x000fe40000004100 */
[----:B------:R-:W-:Y:S01]  /*1fd0*/  FADD.FTZ R24, R24, R31 ;  /* 0x0000001f18187221 */ /* 0x000fe20000010000 */
[----:B------:R-:W-:Y:S01]  /*1fe0*/  FMUL.FTZ R22, R22, UR13 ;  /* 0x0000000d16167c20 */ /* 0x000fe20008410000 */
[----:B------:R-:W-:Y:S01]  /*1ff0*/  F2FP.F16.F32.PACK_AB R30, RZ, R30 ;  /* 0x0000001eff1e723e */ /* 0x000fe200000000ff */
[----:B------:R-:W-:Y:S01]  /*2000*/  FADD.FTZ R23, R23, R28 ;  /* 0x0000001c17177221 */ /* 0x000fe20000010000 */
[----:B------:R-:W-:-:S02]  /*2010*/  FMUL.FTZ R24, R24, UR13 ;  /* 0x0000000d18187c20 */ /* 0x000fc40008410000 */
[----:B------:R-:W-:Y:S01]  /*2020*/  F2FP.F16.F32.PACK_AB R22, RZ, R22 ;  /* 0x00000016ff16723e */ /* 0x000fe200000000ff */
[----:B------:R-:W-:Y:S02]  /*2030*/  HADD2.F32 R30, -RZ, R30.H0_H0 ;  /* 0x2000001eff1e7230 */ /* 0x000fe40000004100 */
[----:B----4-:R-:W-:Y:S02]  /*2040*/  HADD2.F32 R25, -RZ, R26.H0_H0 ;  /* 0x2000001aff197230 */ /* 0x010fe40000004100 */
[----:B------:R-:W-:Y:S01]  /*2050*/  FMUL.FTZ R28, R23, UR13 ;  /* 0x0000000d171c7c20 */ /* 0x000fe20008410000 */
[----:B------:R-:W-:Y:S01]  /*2060*/  F2FP.F16.F32.PACK_AB R24, RZ, R24 ;  /* 0x00000018ff18723e */ /* 0x000fe200000000ff */
[----:B------:R-:W-:Y:S02]  /*2070*/  HADD2.F32 R22, -RZ, R22.H0_H0 ;  /* 0x20000016ff167230 */ /* 0x000fe40000004100 */
[----:B------:R-:W-:Y:S02]  /*2080*/  HADD2.F32 R23, -RZ, R26.H1_H1 ;  /* 0x3000001aff177230 */ /* 0x000fe40000004100 */
[----:B------:R-:W-:Y:S01]  /*2090*/  FMUL.FTZ R25, R30, R25 ;  /* 0x000000191e197220 */ /* 0x000fe20000410000 */
[----:B------:R-:W-:Y:S01]  /*20a0*/  F2FP.F16.F32.PACK_AB R28, RZ, R28 ;  /* 0x0000001cff1c723e */ /* 0x000fe200000000ff */
[----:B------:R-:W-:-:S02]  /*20b0*/  HADD2.F32 R24, -RZ, R24.H0_H0 ;  /* 0x20000018ff187230 */ /* 0x000fc40000004100 */
[--C-:B------:R-:W-:Y:S02]  /*20c0*/  HADD2.F32 R31, -RZ, R27.reuse.H0_H0 ;  /* 0x2000001bff1f7230 */ /* 0x100fe40000004100 */
[----:B------:R-:W-:Y:S01]  /*20d0*/  FMUL.FTZ R22, R22, R23 ;  /* 0x0000001716167220 */ /* 0x000fe20000410000 */
[----:B------:R-:W-:Y:S01]  /*20e0*/  F2FP.F16.F32.PACK_AB R25, RZ, R25 ;  /* 0x00000019ff19723e */ /* 0x000fe200000000ff */
[----:B------:R-:W-:Y:S02]  /*20f0*/  HADD2.F32 R28, -RZ, R28.H0_H0 ;  /* 0x2000001cff1c7230 */ /* 0x000fe40000004100 */
[----:B------:R-:W-:Y:S02]  /*2100*/  HADD2.F32 R27, -RZ, R27.H1_H1 ;  /* 0x3000001bff1b7230 */ /* 0x000fe40000004100 */
[----:B------:R-:W-:Y:S01]  /*2110*/  FMUL.FTZ R24, R24, R31 ;  /* 0x0000001f18187220 */ /* 0x000fe20000410000 */
[----:B------:R-:W-:Y:S01]  /*2120*/  F2FP.F16.F32.PACK_AB R22, RZ, R22 ;  /* 0x00000016ff16723e */ /* 0x000fe200000000ff */
[----:B------:R-:W-:-:S02]  /*2130*/  HADD2.F32 R25, -RZ, R25.H0_H0 ;  /* 0x20000019ff197230 */ /* 0x000fc40000004100 */
        /* <DEDUP_REMOVED lines=11> */
[-C--:B------:R-:W-:Y:S02]  /*21f0*/  IADD3 R20, P0, R20, R17.reuse, RZ ;  /* 0x0000001114147210 */ /* 0x080fe40007f1e0ff */
[----:B------:R-:W-:Y:S02]  /*2200*/  IADD3 R18, P1, R18, R17, RZ ;  /* 0x0000001112127210 */ /* 0x000fe40007f3e0ff */
[-C--:B------:R-:W-:Y:S02]  /*2210*/  IADD3.X R21, R21, R15.reuse, RZ, P0, !PT ;  /* 0x0000000f15157210 */ /* 0x080fe400007fe4ff */
[----:B------:R-:W-:-:S03]  /*2220*/  IADD3.X R19, R19, R15, RZ, P1, !PT ;  /* 0x0000000f13137210 */ /* 0x000fc60000ffe4ff */
        /* <DEDUP_REMOVED lines=46> */
[----:B------:R-:W-:Y:S02]  /*2510*/  FMNMX.FTZ R25, R12, |R25|, !PT ;  /* 0x400000190c197209 */ /* 0x000fe40007810000 */
        /* <DEDUP_REMOVED lines=33> */
[----:B------:R-:W-:Y:S02]  /*2730*/  F2FP.F16.F32.PACK_AB R25, RZ, R25 ;  /* 0x00000019ff19723e */ /* 0x000fe400000000ff */
[----:B------:R-:W-:Y:S01]  /*2740*/  FMUL.FTZ R23, R23, UR13 ;  /* 0x0000000d17177c20 */ /* 0x000fe20008410000 */
[----:B------:R-:W-:Y:S01]  /*2750*/  FADD.FTZ R19, R19, R20 ;  /* 0x0000001413137221 */ /* 0x000fe20000010000 */
[----:B------:R-:W-:Y:S01]  /*2760*/  F2FP.F16.F32.PACK_AB R20, RZ, R18 ;  /* 0x00000012ff14723e */ /* 0x000fe200000000ff */
[----:B----4-:R-:W-:-:S02]  /*2770*/  HADD2.F32 R18, -RZ, R10.H0_H0 ;  /* 0x2000000aff127230 */ /* 0x010fc40000004100 */
[----:B------:R-:W-:Y:S02]  /*2780*/  HADD2.F32 R25, -RZ, R25.H0_H0 ;  /* 0x20000019ff197230 */ /* 0x000fe40000004100 */
        /* <DEDUP_REMOVED lines=10> */
[----:B------:R-:W-:Y:S02]  /*2830*/  HADD2.F32 R20, -RZ, R11.H1_H1 ;  /* 0x3000000bff147230 */ /* 0x000fe40000004100 */
[----:B------:R-:W-:Y:S02]  /*2840*/  HADD2.F32 R21, -RZ, R21.H0_H0 ;  /* 0x20000015ff157230 */ /* 0x000fe40000004100 */
        /* <DEDUP_REMOVED lines=14> */
.L_x_1756:
[----:B------:R-:W-:Y:S05]  /*2930*/  BSYNC B0 ;  /* 0x0000000000007941 */ /* 0x000fea0003800000 */
.L_x_1755:
        /* <DEDUP_REMOVED lines=14> */
[----:B------:R-:W-:Y:S02]  /*2a20*/  MOV R15, RZ ;  /* 0x000000ff000f7202 */ /* 0x000fe40000000f00 */
[----:B------:R-:W-:-:S07]  /*2a30*/  MOV R14, 0x2a50 ;  /* 0x00002a50000e7802 */ /* 0x000fce0000000f00 */
[----:B0-----:R-:W-:Y:S05]  /*2a40*/  CALL.REL.NOINC `($__internal_30_$__cuda_sm20_div_s64) ;  /* 0x0000002400007944 */ /* 0x001fea0003c00000 */
[----:B------:R-:W-:Y:S05]  /*2a50*/  BRA `(.L_x_1759) ;  /* 0x00000000004c7947 */ /* 0x000fea0003800000 */
.L_x_1758:
[----:B0-----:R-:W0:Y:S01]  /*2a60*/  I2F.U32.RP R12, R25 ;  /* 0x00000019000c7306 */ /* 0x001e220000209000 */
[----:B------:R-:W-:Y:S02]  /*2a70*/  IADD3 R13, RZ, -R25, RZ ;  /* 0x80000019ff0d7210 */ /* 0x000fe40007ffe0ff */
[----:B------:R-:W-:-:S05]  /*2a80*/  ISETP.NE.U32.AND P2, PT, R25, RZ, PT ;  /* 0x000000ff1900720c */ /* 0x000fca0003f45070 */
[----:B0-----:R-:W0:Y:S02]  /*2a90*/  MUFU.RCP R12, R12 ;  /* 0x0000000c000c7308 */ /* 0x001e240000001000 */
[----:B0-----:R-:W-:-:S06]  /*2aa0*/  IADD3 R10, R12, 0xffffffe, RZ ;  /* 0x0ffffffe0c0a7810 */ /* 0x001fcc0007ffe0ff */
[----:B------:R0:W1:Y:S02]  /*2ab0*/  F2I.FTZ.U32.TRUNC.NTZ R11, R10 ;  /* 0x0000000a000b7305 */ /* 0x000064000021f000 */
[----:B0-----:R-:W-:Y:S01]  /*2ac0*/  HFMA2.MMA R10, -RZ, RZ, 0, 0 ;  /* 0x00000000ff0a7435 */ /* 0x001fe200000001ff */
[----:B-1----:R-:W-:-:S09]  /*2ad0*/  IMAD R13, R13, R11, RZ ;  /* 0x0000000b0d0d7224 */ /* 0x002fd200078e02ff */
[----:B------:R-:W-:-:S06]  /*2ae0*/  IMAD.HI.U32 R11, R11, R13, R10 ;  /* 0x0000000d0b0b7227 */ /* 0x000fcc00078e000a */
[----:B------:R-:W-:-:S04]  /*2af0*/  IMAD.HI.U32 R16, R11, R17, RZ ;  /* 0x000000110b107227 */ /* 0x000fc800078e00ff */
[----:B------:R-:W-:-:S04]  /*2b00*/  IMAD.MOV R14, RZ, RZ, -R16 ;  /* 0x000000ffff0e7224 */ /* 0x000fc800078e0a10 */
[----:B------:R-:W-:Y:S01]  /*2b10*/  IMAD R14, R25, R14, R17 ;  /* 0x0000000e190e7224 */ /* 0x000fe200078e0211 */
[----:B------:R-:W-:-:S04]  /*2b20*/  MOV R17, RZ ;  /* 0x000000ff00117202 */ /* 0x000fc80000000f00 */
[----:B------:R-:W-:-:S13]  /*2b30*/  ISETP.GE.U32.AND P0, PT, R14, R25, PT ;  /* 0x000000190e00720c */ /* 0x000fda0003f06070 */
[----:B------:R-:W-:Y:S02]  /*2b40*/  @P0 IADD3 R14, -R25, R14, RZ ;  /* 0x0000000e190e0210 */ /* 0x000fe40007ffe1ff */
[----:B------:R-:W-:Y:S02]  /*2b50*/  @P0 IADD3 R16, R16, 0x1, RZ ;  /* 0x0000000110100810 */ /* 0x000fe40007ffe0ff */
[----:B------:R-:W-:-:S13]  /*2b60*/  ISETP.GE.U32.AND P1, PT, R14, R25, PT ;  /* 0x000000190e00720c */ /* 0x000fda0003f26070 */
[----:B------:R-:W-:Y:S02]  /*2b70*/  @P1 IADD3 R16, R16, 0x1, RZ ;  /* 0x0000000110101810 */ /* 0x000fe40007ffe0ff */
[----:B------:R-:W-:-:S07]  /*2b80*/  @!P2 LOP3.LUT R16, RZ, R25, RZ, 0x33, !PT ;  /* 0x00000019ff10a212 */ /* 0x000fce00078e33ff */
.L_x_1759:
        /* <DEDUP_REMOVED lines=8> */
[----:B------:R-:W-:Y:S01]  /*2c10*/  IADD3 RZ, P1, R27, 0x1, RZ ;  /* 0x000000011bff7810 */ /* 0x000fe20007f3e0ff */
[--C-:B------:R-:W-:Y:S01]  /*2c20*/  IMAD.X R14, RZ, RZ, ~R5.reuse, P0 ;  /* 0x000000ffff0e7224 */ /* 0x100fe200000e0e05 */
[----:B------:R-:W-:Y:S01]  /*2c30*/  ULDC UR9, c[0x0][0x23c] ;  /* 0x00008f0000097ab9 */ /* 0x000fe20000000800 */
[C---:B------:R-:W-:Y:S01]  /*2c40*/  IMAD.WIDE.U32 R10, R29.reuse, R10, UR16 ;  /* 0x000000101d0a7e25 */ /* 0x040fe2000f8e000a */
[----:B------:R-:W-:Y:S01]  /*2c50*/  HFMA2.MMA R35, -RZ, RZ, 0, 0 ;  /* 0x00000000ff237435 */ /* 0x000fe200000001ff */
[----:B------:R-:W-:Y:S01]  /*2c60*/  MOV R30, RZ ;  /* 0x000000ff001e7202 */ /* 0x000fe20000000f00 */
[----:B------:R-:W-:Y:S01]  /*2c70*/  HFMA2.MMA R33, -RZ, RZ, 0, 0 ;  /* 0x00000000ff217435 */ /* 0x000fe200000001ff */
[----:B------:R-:W-:Y:S01]  /*2c80*/  IMAD.WIDE.U32 R12, R29, R4, R4 ;  /* 0x000000041d0c7225 */ /* 0x000fe200078e0004 */
[----:B------:R-:W-:-:S02]  /*2c90*/  IADD3.X R24, RZ, RZ, RZ, P1, !PT ;  /* 0x000000ffff187210 */ /* 0x000fc40000ffe4ff */
[----:B------:R-:W-:Y:S01]  /*2ca0*/  LOP3.LUT R31, RZ, UR9, RZ, 0x33, !PT ;  /* 0x00000009ff1f7c12 */ /* 0x000fe2000f8e33ff */
[----:B------:R-:W-:Y:S01]  /*2cb0*/  IMAD R15, R14, R29, RZ ;  /* 0x0000001d0e0f7224 */ /* 0x000fe200078e02ff */
[----:B------:R-:W-:Y:S02]  /*2cc0*/  IADD3 R14, P0, -R27, R10, RZ ;  /* 0x0000000a1b0e7210 */ /* 0x000fe40007f1e1ff */
[----:B------:R-:W-:Y:S01]  /*2cd0*/  IADD3 R13, R13, R19, RZ ;  /* 0x000000130d0d7210 */ /* 0x000fe20007ffe0ff */
[-C--:B------:R-:W-:Y:S01]  /*2ce0*/  IMAD R19, R5, R25.reuse, RZ ;  /* 0x0000001905137224 */ /* 0x080fe200078e02ff */
[----:B------:R-:W-:Y:S01]  /*2cf0*/  IADD3.X R15, R11, -0x1, R15, P0, !PT ;  /* 0xffffffff0b0f7810 */ /* 0x000fe200007fe40f */
[----:B------:R-:W-:Y:S01]  /*2d00*/  IMAD.WIDE.U32 R10, R4, R25, RZ ;  /* 0x00000019040a7225 */ /* 0x000fe200078e00ff */
[----:B------:R-:W-:Y:S02]  /*2d10*/  IADD3 RZ, P0, R27, 0x2, RZ ;  /* 0x000000021bff7810 */ /* 0x000fe40007f1e0ff */
[----:B------:R-:W-:Y:S01]  /*2d20*/  LOP3.LUT R12, RZ, R12, RZ, 0x33, !PT ;  /* 0x0000000cff0c7212 */ /* 0x000fe200078e33ff */
[----:B------:R-:W-:Y:S01]  /*2d30*/  IMAD.IADD R28, R11, 0x1, R19 ;  /* 0x000000010b1c7824 */ /* 0x000fe200078e0213 */
[----:B------:R-:W-:-:S02]  /*2d40*/  IADD3.X R26, RZ, RZ, RZ, P0, !PT ;  /* 0x000000ffff1a7210 */ /* 0x000fc400007fe4ff */
[----:B------:R-:W-:-:S07]  /*2d50*/  LOP3.LUT R13, RZ, R13, RZ, 0x33, !PT ;  /* 0x0000000dff0d7212 */ /* 0x000fce00078e33ff */
.L_x_1769:
[----:B------:R-:W-:Y:S01]  /*2d60*/  IADD3 R23, P0, RZ, -R10, RZ ;  /* 0x8000000aff177210 */ /* 0x000fe20007f1e0ff */
[----:B---3--:R-:W-:Y:S01]  /*2d70*/  IMAD.MOV.U32 R19, RZ, RZ, RZ ;  /* 0x000000ffff137224 */ /* 0x008fe200078e00ff */
[----:B------:R-:W-:Y:S01]  /*2d80*/  SHF.R.S32.HI R22, RZ, 0x1f, R33 ;  /* 0x0000001fff167819 */ /* 0x000fe20000011421 */
[----:B------:R-:W-:Y:S01]  /*2d90*/  ULOP3.LUT UR9, URZ, UR11, URZ, 0x33, !UPT ;  /* 0x0000000b3f097292 */ /* 0x000fe2000f8e333f */
[----:B------:R-:W-:Y:S01]  /*2da0*/  IADD3.X R39, RZ, ~R28, RZ, P0, !PT ;  /* 0x8000001cff277210 */ /* 0x000fe200007fe4ff */
[-C--:B012---:R-:W-:Y:S01]  /*2db0*/  IMAD R18, R30, R23.reuse, RZ ;  /* 0x000000171e127224 */ /* 0x087fe200078e02ff */
[----:B------:R-:W-:Y:S01]  /*2dc0*/  BSSY B1, `(.L_x_1762) ;  /* 0x0000099000017945 */ /* 0x000fe20003800000 */
[----:B----4-:R-:W-:-:S04]  /*2dd0*/  IMAD.WIDE.U32 R20, R35, R23, R12 ;  /* 0x0000001723147225 */ /* 0x010fc800078e000c */
[----:B------:R-:W-:Y:S01]  /*2de0*/  IMAD R39, R35, R39, R18 ;  /* 0x0000002723277224 */ /* 0x000fe200078e0212 */
[----:B------:R-:W-:Y:S02]  /*2df0*/  MOV R18, R29 ;  /* 0x0000001d00127202 */ /* 0x000fe40000000f00 */
[----:B------:R-:W-:Y:S02]  /*2e00*/  ISETP.GT.U32.AND P1, PT, R20, R31, PT ;  /* 0x0000001f1400720c */ /* 0x000fe40003f24070 */
[----:B------:R-:W-:Y:S01]  /*2e10*/  IADD3 R37, R39, R21, RZ ;  /* 0x0000001527257210 */ /* 0x000fe20007ffe0ff */
[----:B------:R-:W-:-:S03]  /*2e20*/  IMAD.WIDE.U32 R18, R25, R33, R18 ;  /* 0x0000002119127225 */ /* 0x000fc600078e0012 */
[----:B------:R-:W-:Y:S01]  /*2e30*/  ISETP.GT.AND.EX P1, PT, R37, UR9, PT, P1 ;  /* 0x0000000925007c0c */ /* 0x000fe2000bf24310 */
[----:B------:R-:W-:Y:S01]  /*2e40*/  IMAD R21, R22, R25, RZ ;  /* 0x0000001916157224 */ /* 0x000fe200078e02ff */
[----:B------:R-:W-:Y:S01]  /*2e50*/  ISETP.GE.U32.AND P0, PT, R18, R8, PT ;  /* 0x000000081200720c */ /* 0x000fe20003f06070 */
[----:B------:R-:W-:Y:S01]  /*2e60*/  IMAD.WIDE.U32 R22, R35, R23, R14 ;  /* 0x0000001723167225 */ /* 0x000fe200078e000e */
[----:B------:R-:W-:Y:S02]  /*2e70*/  SEL R37, R37, UR9, P1 ;  /* 0x0000000925257c07 */ /* 0x000fe40008800000 */
[----:B------:R-:W-:Y:S02]  /*2e80*/  IADD3 R32, R19, R21, RZ ;  /* 0x0000001513207210 */ /* 0x000fe40007ffe0ff */
        /* <DEDUP_REMOVED lines=12> */
[----:B------:R-:W-:Y:S02]  /*2f50*/  ISETP.LT.U32.AND P0, PT, R23, UR9, PT ;  /* 0x0000000917007c0c */ /* 0x000fe4000bf01070 */
[----:B------:R-:W-:Y:S02]  /*2f60*/  IADD3.X R22, R5, R19, RZ, P1, !PT ;  /* 0x0000001305167210 */ /* 0x000fe40000ffe4ff */
[----:B------:R-:W-:Y:S02]  /*2f70*/  IADD3 R32, P1, R27, R20, RZ ;  /* 0x000000141b207210 */ /* 0x000fe40007f3e0ff */
[----:B------:R-:W-:Y:S02]  /*2f80*/  ISETP.LT.AND.EX P0, PT, R22, UR11, PT, P0 ;  /* 0x0000000b16007c0c */ /* 0x000fe4000bf01300 */
[----:B------:R-:W-:Y:S01]  /*2f90*/  IADD3 R34, P2, R32, 0x20, RZ ;  /* 0x0000002020227810 */ /* 0x000fe20007f5e0ff */
[----:B------:R-:W-:Y:S01]  /*2fa0*/  IMAD.X R40, RZ, RZ, R19, P1 ;  /* 0x000000ffff287224 */ /* 0x000fe200008e0613 */
[----:B------:R-:W-:-:S02]  /*2fb0*/  SEL R23, R23, UR9, P0 ;  /* 0x0000000917177c07 */ /* 0x000fc40008000000 */
[----:B------:R-:W-:Y:S02]  /*2fc0*/  SEL R22, R22, UR11, P0 ;  /* 0x0000000b16167c07 */ /* 0x000fe40008000000 */
[----:B------:R-:W-:Y:S02]  /*2fd0*/  IADD3.X R39, RZ, R40, RZ, P2, !PT ;  /* 0x00000028ff277210 */ /* 0x000fe400017fe4ff */
[----:B------:R-:W-:Y:S02]  /*2fe0*/  ISETP.GE.U32.AND P0, PT, R34, R23, PT ;  /* 0x000000172200720c */ /* 0x000fe40003f06070 */
[----:B------:R-:W-:Y:S02]  /*2ff0*/  LEA R18, R32, UR8, 0x2 ;  /* 0x0000000820127c11 */ /* 0x000fe4000f8e10ff */
[----:B------:R-:W-:-:S13]  /*3000*/  ISETP.GE.AND.EX P0, PT, R39, R22, PT, P0 ;  /* 0x000000162700720c */ /* 0x000fda0003f06300 */
[----:B------:R-:W-:Y:S05]  /*3010*/  @P0 BRA `(.L_x_1765) ;  /* 0x0000000000f80947 */ /* 0x000fea0003800000 */
[C---:B------:R-:W-:Y:S01]  /*3020*/  SHF.R.U64 R38, R36.reuse, 0x5, R37 ;  /* 0x0000000524267819 */ /* 0x040fe20000001225 */
[----:B------:R-:W-:Y:S01]  /*3030*/  BSSY B3, `(.L_x_1766) ;  /* 0x0000024000037945 */ /* 0x000fe20003800000 */
[----:B------:R-:W-:Y:S02]  /*3040*/  ISETP.GE.U32.AND P0, PT, R36, 0x60, PT ;  /* 0x000000602400780c */ /* 0x000fe40003f06070 */
[----:B------:R-:W-:Y:S02]  /*3050*/  IADD3 R38, R38, 0x1, RZ ;  /* 0x0000000126267810 */ /* 0x000fe40007ffe0ff */
[----:B------:R-:W-:Y:S02]  /*3060*/  ISETP.GE.U32.AND.EX P0, PT, R37, RZ, PT, P0 ;  /* 0x000000ff2500720c */ /* 0x000fe40003f06100 */
[----:B------:R-:W-:Y:S02]  /*3070*/  LOP3.LUT R38, R38, 0x3, RZ, 0xc0, !PT ;  /* 0x0000000326267812 */ /* 0x000fe400078ec0ff */
[----:B------:R-:W-:-:S02]  /*3080*/  MOV R37, R39 ;  /* 0x0000002700257202 */ /* 0x000fc40000000f00 */
[----:B------:R-:W-:Y:S02]  /*3090*/  ISETP.NE.U32.AND P1, PT, R38, RZ, PT ;  /* 0x000000ff2600720c */ /* 0x000fe40003f25070 */
[----:B------:R-:W-:Y:S02]  /*30a0*/  MOV R39, R32 ;  /* 0x0000002000277202 */ /* 0x000fe40000000f00 */
        /* <DEDUP_REMOVED lines=10> */
[----:B------:R-:W-:Y:S02]  /*3150*/  IADD3.X R37, RZ, R40, RZ, P2, !PT ;  /* 0x00000028ff257210 */ /* 0x000fe400017fe4ff */
[----:B------:R-:W-:-:S03]  /*3160*/  MOV R34, R36 ;  /* 0x0000002400227202 */ /* 0x000fc60000000f00 */
[----:B------:R-:W-:Y:S05]  /*3170*/  @!P1 BRA `(.L_x_1767) ;  /* 0x00000000003c9947 */ /* 0x000fea0003800000 */
[----:B------:R-:W-:Y:S01]  /*3180*/  ISETP.NE.U32.AND P1, PT, R38, 0x2, PT ;  /* 0x000000022600780c */ /* 0x000fe20003f25070 */
[----:B------:R-:W1:Y:S01]  /*3190*/  LDS R34, [R18+0x100] ;  /* 0x0001000012227984 */ /* 0x000e620000000800 */
[----:B------:R-:W-:Y:S02]  /*31a0*/  IADD3 R42, P2, R32, 0x60, RZ ;  /* 0x00000060202a7810 */ /* 0x000fe40007f5e0ff */
[----:B------:R-:W-:Y:S02]  /*31b0*/  ISETP.NE.AND.EX P1, PT, RZ, RZ, PT, P1 ;  /* 0x000000ffff00720c */ /* 0x000fe40003f25310 */
[----:B------:R-:W-:-:S11]  /*31c0*/  MOV R39, R36 ;  /* 0x0000002400277202 */ /* 0x000fd60000000f00 */
[----:B------:R-:W0:Y:S01]  /*31d0*/  @P1 LDS R37, [R18+0x180] ;  /* 0x0001800012251984 */ /* 0x000e220000000800 */
[----:B------:R-:W-:Y:S02]  /*31e0*/  @P1 MOV R39, R42 ;  /* 0x0000002a00271202 */ /* 0x000fe40000000f00 */
[----:B-1----:R-:W-:Y:S02]  /*31f0*/  FMNMX.FTZ R38, R41, R34, !PT ;  /* 0x0000002229267209 */ /* 0x002fe40007810000 */
[----:B------:R-:W-:Y:S02]  /*3200*/  MOV R34, R42 ;  /* 0x0000002a00227202 */ /* 0x000fe40000000f00 */
[----:B------:R-:W-:Y:S01]  /*3210*/  @P1 IADD3 R34, P3, R32, 0x80, RZ ;  /* 0x0000008020221810 */ /* 0x000fe20007f7e0ff */
[----:B------:R1:W-:Y:S01]  /*3220*/  STS [R18], R38 ;  /* 0x0000002612007388 */ /* 0x0003e20000000800 */
[----:B0-----:R-:W-:Y:S01]  /*3230*/  @P1 FMNMX.FTZ R41, R38, R37, !PT ;  /* 0x0000002526291209 */ /* 0x001fe20007810000 */
[----:B------:R-:W-:Y:S01]  /*3240*/  IMAD.X R37, RZ, RZ, R40, P2 ;  /* 0x000000ffff257224 */ /* 0x000fe200010e0628 */
[----:B------:R-:W-:-:S03]  /*3250*/  @P1 IADD3.X R37, RZ, R40, RZ, P3, !PT ;  /* 0x00000028ff251210 */ /* 0x000fc60001ffe4ff */
[----:B------:R1:W-:Y:S06]  /*3260*/  @P1 STS [R18], R41 ;  /* 0x0000002912001388 */ /* 0x0003ec0000000800 */
.L_x_1767:
[----:B------:R-:W-:Y:S05]  /*3270*/  BSYNC B3 ;  /* 0x0000000000037941 */ /* 0x000fea0003800000 */
.L_x_1766:
[----:B------:R-:W-:Y:S05]  /*3280*/  @!P0 BRA `(.L_x_1765) ;  /* 0x00000000005c8947 */ /* 0x000fea0003800000 */
[----:B01----:R0:W1:Y:S01]  /*3290*/  LDS R41, [R18] ;  /* 0x0000000012297984 */ /* 0x0030620000000800 */
[----:B------:R-:W-:-:S04]  /*32a0*/  LEA R32, R34, UR8, 0x2 ;  /* 0x0000000822207c11 */ /* 0x000fc8000f8e10ff */
[----:B------:R-:W-:-:S07]  /*32b0*/  IADD3 R32, R32, 0x180, RZ ;  /* 0x0000018020207810 */ /* 0x000fce0007ffe0ff */
.L_x_1768:
[----:B------:R-:W-:-:S05]  /*32c0*/  LEA R39, R39, UR8, 0x2 ;  /* 0x0000000827277c11 */ /* 0x000fca000f8e10ff */
[----:B--2---:R2:W1:Y:S02]  /*32d0*/  LDS R36, [R39+0x80] ;  /* 0x0000800027247984 */ /* 0x0044640000000800 */
[C---:B--2---:R-:W-:Y:S02]  /*32e0*/  IADD3 R39, R34.reuse, 0x60, RZ ;  /* 0x0000006022277810 */ /* 0x044fe40007ffe0ff */
        /* <DEDUP_REMOVED lines=17> */
.L_x_1765:
[----:B------:R-:W-:Y:S05]  /*3400*/  BSYNC B2 ;  /* 0x0000000000027941 */ /* 0x000fea0003800000 */
.L_x_1764:
        /* <DEDUP_REMOVED lines=30> */
[----:B------:R-:W-:Y:S02]  /*35f0*/  IADD3 R22, R27, 0x2, RZ ;  /* 0x000000021b167810 */ /* 0x000fe40007ffe0ff */
        /* <DEDUP_REMOVED lines=21> */
.L_x_1763:
[----:B------:R-:W-:Y:S05]  /*3750*/  BSYNC B1 ;  /* 0x0000000000017941 */ /* 0x000fea0003800000 */
.L_x_1762:
[----:B------:R-:W-:Y:S02]  /*3760*/  IADD3 R33, R33, 0x1, RZ ;  /* 0x0000000121217810 */ /* 0x000fe40007ffe0ff */
[----:B------:R-:W-:Y:S02]  /*3770*/  IADD3 R35, P1, R35, 0x1, RZ ;  /* 0x0000000123237810 */ /* 0x000fe40007f3e0ff */
[----:B------:R-:W-:Y:S02]  /*3780*/  ISETP.GT.U32.AND P0, PT, R16, R33, PT ;  /* 0x000000211000720c */ /* 0x000fe40003f04070 */
[----:B------:R-:W-:Y:S02]  /*3790*/  IADD3.X R30, RZ, R30, RZ, P1, !PT ;  /* 0x0000001eff1e7210 */ /* 0x000fe40000ffe4ff */
[----:B------:R-:W-:-:S13]  /*37a0*/  ISETP.GT.AND.EX P0, PT, R17, RZ, PT, P0 ;  /* 0x000000ff1100720c */ /* 0x000fda0003f04300 */
[----:B------:R-:W-:Y:S05]  /*37b0*/  @P0 BRA `(.L_x_1769) ;  /* 0xfffffff400680947 */ /* 0x000fea000383ffff */
.L_x_1761:
[----:B------:R-:W-:Y:S05]  /*37c0*/  BSYNC B0 ;  /* 0x0000000000007941 */ /* 0x000fea0003800000 */
.L_x_1760:
        /* <DEDUP_REMOVED lines=13> */
[----:B------:R-:W-:Y:S02]  /*38a0*/  SEL R4, R4, UR12, P1 ;  /* 0x0000000c04047c07 */ /* 0x000fe40008800000 */
[----:B------:R-:W-:Y:S02]  /*38b0*/  IADD3.X R5, R0, R5, RZ, P0, !PT ;  /* 0x0000000500057210 */ /* 0x000fe400007fe4ff */
[----:B------:R-:W-:Y:S02]  /*38c0*/  ISETP.GE.U32.AND P0, PT, R11, R4, PT ;  /* 0x000000040b00720c */ /* 0x000fe40003f06070 */
[----:B------:R-:W-:-:S02]  /*38d0*/  SEL R4, R10, UR9, P1 ;  /* 0x000000090a047c07 */ /* 0x000fc40008800000 */
        /* <DEDUP_REMOVED lines=24> */
.L_x_1771:
[----:B------:R-:W-:Y:S05]  /*3a60*/  BSYNC B0 ;  /* 0x0000000000007941 */ /* 0x000fea0003800000 */
.L_x_1770:
        /* <DEDUP_REMOVED lines=17> */
.L_x_1772:
[----:B------:R-:W-:Y:S01]  /*3b80*/  HFMA2.MMA R16, -RZ, RZ, 0, 4.76837158203125e-07 ;  /* 0x00000008ff107435 */ /* 0x000fe200000001ff */
[----:B0-----:R-:W-:-:S05]  /*3b90*/  MOV R12, 0x8 ;  /* 0x00000008000c7802 */ /* 0x001fca0000000f00 */
[----:B------:R-:W-:-:S04]  /*3ba0*/  IMAD.WIDE.U32 R12, R15, R12, UR6 ;  /* 0x000000060f0c7e25 */ /* 0x000fc8000f8e000c */
[----:B------:R-:W-:Y:S01]  /*3bb0*/  IMAD.WIDE.U32 R16, R15, R16, UR4 ;  /* 0x000000040f107e25 */ /* 0x000fe2000f8e0010 */
[----:B------:R-:W3:Y:S05]  /*3bc0*/  LDG.E.64 R24, desc[UR14][R12.64] ;  /* 0x0000000e0c187981 */ /* 0x000eea000c1e1b00 */
[----:B------:R-:W5:Y:S01]  /*3bd0*/  LDG.E.64.CONSTANT R16, desc[UR14][R16.64] ;  /* 0x0000000e10107981 */ /* 0x000f62000c1e9b00 */
[----:B------:R-:W-:-:S04]  /*3be0*/  SHF.R.U32.HI R14, RZ, 0x4, R15 ;  /* 0x00000004ff0e7819 */ /* 0x000fc8000001160f */
[----:B------:R-:W-:-:S04]  /*3bf0*/  LOP3.LUT R23, R14, 0x3ffffff, RZ, 0xc0, !PT ;  /* 0x03ffffff0e177812 */ /* 0x000fc800078ec0ff */
[----:B------:R-:W-:Y:S01]  /*3c00*/  IADD3 R22, P0, R23, R6, RZ ;  /* 0x0000000617167210 */ /* 0x000fe20007f1e0ff */
[----:B---3--:R-:W-:Y:S02]  /*3c10*/  HADD2.F32 R19, -RZ, R24.H0_H0 ;  /* 0x20000018ff137230 */ /* 0x008fe40000004100 */
[--C-:B-----5:R-:W-:Y:S02]  /*3c20*/  HADD2.F32 R8, -RZ, R16.reuse.H0_H0 ;  /* 0x20000010ff087230 */ /* 0x120fe40000004100 */
[----:B------:R-:W-:-:S03]  /*3c30*/  HADD2.F32 R14, -RZ, R16.H1_H1 ;  /* 0x30000010ff0e7230 */ /* 0x000fc60000004100 */
[----:B----4-:R-:W-:Y:S01]  /*3c40*/  FADD.FTZ R20, R8, R19 ;  /* 0x0000001308147221 */ /* 0x010fe20000010000 */
[--C-:B------:R-:W-:Y:S02]  /*3c50*/  HADD2.F32 R8, -RZ, R17.reuse.H0_H0 ;  /* 0x20000011ff087230 */ /* 0x100fe40000004100 */
[----:B------:R-:W-:Y:S02]  /*3c60*/  HADD2.F32 R19, -RZ, R17.H1_H1 ;  /* 0x30000011ff137230 */ /* 0x000fe40000004100 */
[----:B------:R-:W-:Y:S02]  /*3c70*/  HADD2.F32 R21, -RZ, R24.H1_H1 ;  /* 0x30000018ff157230 */ /* 0x000fe40000004100 */
[--C-:B------:R-:W-:Y:S02]  /*3c80*/  HADD2.F32 R17, -RZ, R25.reuse.H0_H0 ;  /* 0x20000019ff117230 */ /* 0x100fe40000004100 */
[----:B------:R-:W-:Y:S02]  /*3c90*/  HADD2.F32 R16, -RZ, R25.H1_H1 ;  /* 0x30000019ff107230 */ /* 0x000fe40000004100 */
[----:B------:R-:W-:Y:S01]  /*3ca0*/  FADD.FTZ R21, R14, R21 ;  /* 0x000000150e157221 */ /* 0x000fe20000010000 */
[----:B------:R-:W-:Y:S01]  /*3cb0*/  IADD3.X R14, RZ, R0, RZ, P0, !PT ;  /* 0x00000000ff0e7210 */ /* 0x000fe200007fe4ff */
[----:B------:R-:W-:Y:S01]  /*3cc0*/  FADD.FTZ R8, R8, R17 ;  /* 0x0000001108087221 */ /* 0x000fe20000010000 */
[----:B------:R-:W-:Y:S01]  /*3cd0*/  FADD.FTZ R23, R19, R16 ;  /* 0x0000001013177221 */ /* 0x000fe20000010000 */
[----:B012---:R-:W-:Y:S01]  /*3ce0*/  LEA R18, P0, R22, R4, 0x2 ;  /* 0x0000000416127211 */ /* 0x007fe200078010ff */
[----:B------:R-:W-:Y:S01]  /*3cf0*/  IMAD.WIDE.U32 R16, R15, 0x8, R2 ;  /* 0x000000080f107825 */ /* 0x000fe200078e0002 */
[----:B------:R-:W-:-:S02]  /*3d00*/  F2FP.F16.F32.PACK_AB R24, R21, R20 ;  /* 0x000000141518723e */ /* 0x000fc400000000ff */
[----:B------:R-:W-:Y:S02]  /*3d10*/  F2FP.F16.F32.PACK_AB R25, R23, R8 ;  /* 0x000000081719723e */ /* 0x000fe400000000ff */
[----:B------:R-:W-:Y:S01]  /*3d20*/  LEA.HI.X R19, R22, R5, R14, 0x2, P0 ;  /* 0x0000000516137211 */ /* 0x000fe200000f140e */
[----:B------:R-:W2:Y:S04]  /*3d30*/  LDG.E.64.CONSTANT R16, desc[UR14][R16.64] ;  /* 0x0000000e10107981 */ /* 0x000ea8000c1e9b00 */
[----:B------:R0:W-:Y:S04]  /*3d40*/  STG.E.64 desc[UR14][R12.64], R24 ;  /* 0x000000180c007986 */ /* 0x0001e8000c101b0e */
[----:B------:R1:W3:Y:S01]  /*3d50*/  LDG.E R18, desc[UR14][R18.64] ;  /* 0x0000000e12127981 */ /* 0x0002e2000c1e1900 */
[----:B------:R-:W-:Y:S01]  /*3d60*/  FMUL.FTZ R21, R21, UR13 ;  /* 0x0000000d15157c20 */ /* 0x000fe20008410000 */
[----:B------:R-:W-:Y:S01]  /*3d70*/  FMUL.FTZ R20, R20, UR13 ;  /* 0x0000000d14147c20 */ /* 0x000fe20008410000 */
[----:B------:R-:W-:-:S03]  /*3d80*/  FMUL.FTZ R22, R8, UR13 ;  /* 0x0000000d08167c20 */ /* 0x000fc60008410000 */
[----:B------:R-:W-:Y:S02]  /*3d90*/  F2FP.F16.F32.PACK_AB R21, RZ, R21 ;  /* 0x00000015ff15723e */ /* 0x000fe400000000ff */
[----:B------:R-:W-:Y:S01]  /*3da0*/  F2FP.F16.F32.PACK_AB R20, RZ, R20 ;  /* 0x00000014ff14723e */ /* 0x000fe200000000ff */
[----:B------:R-:W-:Y:S01]  /*3db0*/  FMUL.FTZ R23, R23, UR13 ;  /* 0x0000000d17177c20 */ /* 0x000fe20008410000 */
[----:B------:R-:W-:Y:S01]  /*3dc0*/  F2FP.F16.F32.PACK_AB R22, RZ, R22 ;  /* 0x00000016ff16723e */ /* 0x000fe200000000ff */
[----:B------:R-:W-:Y:S02]  /*3dd0*/  HADD2.F32 R14, -RZ, R21.H0_H0 ;  /* 0x20000015ff0e7230 */ /* 0x000fe40000004100 */
[----:B------:R-:W-:Y:S01]  /*3de0*/  HADD2.F32 R20, -RZ, R20.H0_H0 ;  /* 0x20000014ff147230 */ /* 0x000fe20000004100 */
[----:B------:R-:W-:Y:S01]  /*3df0*/  F2FP.F16.F32.PACK_AB R23, RZ, R23 ;  /* 0x00000017ff17723e */ /* 0x000fe200000000ff */
[----:B------:R-:W-:-:S04]  /*3e00*/  HADD2.F32 R22, -RZ, R22.H0_H0 ;  /* 0x20000016ff167230 */ /* 0x000fc80000004100 */
[----:B------:R-:W-:Y:S02]  /*3e10*/  HADD2.F32 R23, -RZ, R23.H0_H0 ;  /* 0x20000017ff177230 */ /* 0x000fe40000004100 */
[--C-:B--2---:R-:W-:Y:S02]  /*3e20*/  HADD2.F32 R21, -RZ, R16.reuse.H0_H0 ;  /* 0x20000010ff157230 */ /* 0x104fe40000004100 */
[----:B0-----:R-:W-:Y:S02]  /*3e30*/  HADD2.F32 R13, -RZ, R16.H1_H1 ;  /* 0x30000010ff0d7230 */ /* 0x001fe40000004100 */
[--C-:B-1----:R-:W-:Y:S02]  /*3e40*/  HADD2.F32 R19, -RZ, R17.reuse.H0_H0 ;  /* 0x20000011ff137230 */ /* 0x102fe40000004100 */
[----:B------:R-:W-:Y:S01]  /*3e50*/  FMUL.FTZ R20, R20, R21 ;  /* 0x0000001514147220 */ /* 0x000fe20000410000 */
[----:B---3--:R-:W0:Y:S01]  /*3e60*/  MUFU.RCP R8, R18 ;  /* 0x0000001200087308 */ /* 0x008e220000001000 */
[----:B------:R-:W-:Y:S01]  /*3e70*/  FMUL.FTZ R14, R14, R13 ;  /* 0x0000000d0e0e7220 */ /* 0x000fe20000410000 */
[----:B------:R-:W-:-:S02]  /*3e80*/  HADD2.F32 R12, -RZ, R17.H1_H1 ;  /* 0x30000011ff0c7230 */ /* 0x000fc40000004100 */
[----:B------:R-:W-:Y:S01]  /*3e90*/  FMUL.FTZ R19, R22, R19 ;  /* 0x0000001316137220 */ /* 0x000fe20000410000 */
[----:B------:R-:W-:Y:S02]  /*3ea0*/  F2FP.F16.F32.PACK_AB R20, RZ, R20 ;  /* 0x00000014ff14723e */ /* 0x000fe400000000ff */
[----:B------:R-:W-:Y:S01]  /*3eb0*/  F2FP.F16.F32.PACK_AB R14, RZ, R14 ;  /* 0x0000000eff0e723e */ /* 0x000fe200000000ff */
[----:B------:R-:W-:Y:S01]  /*3ec0*/  FMUL.FTZ R12, R23, R12 ;  /* 0x0000000c170c7220 */ /* 0x000fe20000410000 */
[----:B------:R-:W-:Y:S01]  /*3ed0*/  F2FP.F16.F32.PACK_AB R19, RZ, R19 ;  /* 0x00000013ff13723e */ /* 0x000fe200000000ff */
[----:B------:R-:W-:Y:S02]  /*3ee0*/  HADD2.F32 R13, -RZ, R20.H0_H0 ;  /* 0x20000014ff0d7230 */ /* 0x000fe40000004100 */
[----:B------:R-:W-:Y:S01]  /*3ef0*/  HADD2.F32 R17, -RZ, R14.H0_H0 ;  /* 0x2000000eff117230 */ /* 0x000fe20000004100 */
[----:B------:R-:W-:Y:S01]  /*3f00*/  F2FP.F16.F32.PACK_AB R12, RZ, R12 ;  /* 0x0000000cff0c723e */ /* 0x000fe200000000ff */
[----:B------:R-:W-:-:S02]  /*3f10*/  HADD2.F32 R19, -RZ, R19.H0_H0 ;  /* 0x20000013ff137230 */ /* 0x000fc40000004100 */
[C---:B0-----:R-:W-:Y:S01]  /*3f20*/  FMUL.FTZ R13, R8.reuse, R13 ;  /* 0x0000000d080d7220 */ /* 0x041fe20000410000 */
[C---:B------:R-:W-:Y:S01]  /*3f30*/  FMUL.FTZ R14, R8.reuse, R17 ;  /* 0x00000011080e7220 */ /* 0x040fe20000410000 */
[----:B------:R-:W-:Y:S02]  /*3f40*/  HADD2.F32 R17, -RZ, R12.H0_H0 ;  /* 0x2000000cff117230 */ /* 0x000fe40000004100 */
[C---:B------:R-:W-:Y:S02]  /*3f50*/  FMUL.FTZ R19, R8.reuse, R19 ;  /* 0x0000001308137220 */ /* 0x040fe40000410000 */
[----:B------:R-:W-:Y:S01]  /*3f60*/  F2I.S8.NTZ R13, R13 ;  /* 0x0000000d000d7305 */ /* 0x000fe20000202100 */
[----:B------:R-:W-:-:S07]  /*3f70*/  FMUL.FTZ R8, R8, R17 ;  /* 0x0000001108087220 */ /* 0x000fce0000410000 */
        /* <DEDUP_REMOVED lines=11> */
[----:B------:R-:W-:Y:S02]  /*4030*/  MOV R14, 0x8 ;  /* 0x00000008000e7802 */ /* 0x000fe40000000f00 */
        /* <DEDUP_REMOVED lines=16> */
[----:B------:R-:W-:Y:S01]  /*4140*/  HADD2.F32 R19, -RZ, R15.H1_H1 ;  /* 0x3000000fff137230 */ /* 0x000fe20000004100 */
[----:B------:R-:W-:Y:S01]  /*4150*/  IADD3.X R16, RZ, R0, RZ, P0, !PT ;  /* 0x00000000ff107210 */ /* 0x000fe200007fe4ff */
[----:B------:R-:W-:Y:S01]  /*4160*/  HADD2.F32 R15, -RZ, R25.H0_H0 ;  /* 0x20000019ff0f7230 */ /* 0x000fe20000004100 */
[----:B------:R-:W-:Y:S02]  /*4170*/  LEA R18, P0, R22, R4, 0x2 ;  /* 0x0000000416127211 */ /* 0x000fe400078010ff */
[----:B------:R-:W-:Y:S01]  /*4180*/  FADD.FTZ R23, R19, R14 ;  /* 0x0000000e13177221 */ /* 0x000fe20000010000 */
[----:B------:R-:W-:Y:S01]  /*4190*/  F2FP.F16.F32.PACK_AB R24, R21, R20 ;  /* 0x000000141518723e */ /* 0x000fe200000000ff */
[----:B------:R-:W-:Y:S01]  /*41a0*/  FADD.FTZ R8, R8, R15 ;  /* 0x0000000f08087221 */ /* 0x000fe20000010000 */
[----:B------:R-:W-:Y:S01]  /*41b0*/  IMAD.WIDE.U32 R14, R17, 0x8, R2 ;  /* 0x00000008110e7825 */ /* 0x000fe200078e0002 */
[----:B------:R-:W-:-:S03]  /*41c0*/  LEA.HI.X R19, R22, R5, R16, 0x2, P0 ;  /* 0x0000000516137211 */ /* 0x000fc600000f1410 */
[----:B------:R-:W-:Y:S02]  /*41d0*/  F2FP.F16.F32.PACK_AB R25, R23, R8 ;  /* 0x000000081719723e */ /* 0x000fe400000000ff */
[----:B------:R-:W2:Y:S04]  /*41e0*/  LDG.E.64.CONSTANT R14, desc[UR14][R14.64] ;  /* 0x0000000e0e0e7981 */ /* 0x000ea8000c1e9b00 */
[----:B------:R0:W-:Y:S04]  /*41f0*/  STG.E.64 desc[UR14][R12.64], R24 ;  /* 0x000000180c007986 */ /* 0x0001e8000c101b0e */
[----:B------:R1:W3:Y:S01]  /*4200*/  LDG.E R18, desc[UR14][R18.64] ;  /* 0x0000000e12127981 */ /* 0x0002e2000c1e1900 */
[----:B------:R-:W-:Y:S01]  /*4210*/  FMUL.FTZ R21, R21, UR13 ;  /* 0x0000000d15157c20 */ /* 0x000fe20008410000 */
[----:B------:R-:W-:Y:S01]  /*4220*/  FMUL.FTZ R20, R20, UR13 ;  /* 0x0000000d14147c20 */ /* 0x000fe20008410000 */
[----:B------:R-:W-:Y:S01]  /*4230*/  FMUL.FTZ R22, R8, UR13 ;  /* 0x0000000d08167c20 */ /* 0x000fe20008410000 */
[----:B------:R-:W-:-:S02]  /*4240*/  FMUL.FTZ R23, R23, UR13 ;  /* 0x0000000d17177c20 */ /* 0x000fc40008410000 */
[----:B------:R-:W-:Y:S02]  /*4250*/  F2FP.F16.F32.PACK_AB R21, RZ, R21 ;  /* 0x00000015ff15723e */ /* 0x000fe400000000ff */
[----:B------:R-:W-:Y:S02]  /*4260*/  F2FP.F16.F32.PACK_AB R20, RZ, R20 ;  /* 0x00000014ff14723e */ /* 0x000fe400000000ff */
[----:B------:R-:W-:Y:S01]  /*4270*/  F2FP.F16.F32.PACK_AB R22, RZ, R22 ;  /* 0x00000016ff16723e */ /* 0x000fe200000000ff */
[----:B------:R-:W-:Y:S01]  /*4280*/  HADD2.F32 R16, -RZ, R21.H0_H0 ;  /* 0x20000015ff107230 */ /* 0x000fe20000004100 */
[----:B------:R-:W-:Y:S01]  /*4290*/  F2FP.F16.F32.PACK_AB R23, RZ, R23 ;  /* 0x00000017ff17723e */ /* 0x000fe200000000ff */
[----:B------:R-:W-:Y:S02]  /*42a0*/  HADD2.F32 R20, -RZ, R20.H0_H0 ;  /* 0x20000014ff147230 */ /* 0x000fe40000004100 */
[----:B------:R-:W-:Y:S02]  /*42b0*/  HADD2.F32 R22, -RZ, R22.H0_H0 ;  /* 0x20000016ff167230 */ /* 0x000fe40000004100 */
[----:B------:R-:W-:-:S02]  /*42c0*/  HADD2.F32 R23, -RZ, R23.H0_H0 ;  /* 0x20000017ff177230 */ /* 0x000fc40000004100 */
[--C-:B--2---:R-:W-:Y:S02]  /*42d0*/  HADD2.F32 R21, -RZ, R14.reuse.H0_H0 ;  /* 0x2000000eff157230 */ /* 0x104fe40000004100 */
[----:B0-----:R-:W-:Y:S02]  /*42e0*/  HADD2.F32 R13, -RZ, R14.H1_H1 ;  /* 0x3000000eff0d7230 */ /* 0x001fe40000004100 */
[--C-:B-1----:R-:W-:Y:S02]  /*42f0*/  HADD2.F32 R19, -RZ, R15.reuse.H0_H0 ;  /* 0x2000000fff137230 */ /* 0x102fe40000004100 */
[----:B------:R-:W-:Y:S01]  /*4300*/  FMUL.FTZ R20, R20, R21 ;  /* 0x0000001514147220 */ /* 0x000fe20000410000 */
[----:B------:R-:W-:Y:S02]  /*4310*/  HADD2.F32 R12, -RZ, R15.H1_H1 ;  /* 0x3000000fff0c7230 */ /* 0x000fe40000004100 */
[----:B------:R-:W-:Y:S01]  /*4320*/  FMUL.FTZ R16, R16, R13 ;  /* 0x0000000d10107220 */ /* 0x000fe20000410000 */
[----:B---3--:R-:W0:Y:S01]  /*4330*/  MUFU.RCP R8, R18 ;  /* 0x0000001200087308 */ /* 0x008e220000001000 */
[----:B------:R-:W-:Y:S01]  /*4340*/  FMUL.FTZ R19, R22, R19 ;  /* 0x0000001316137220 */ /* 0x000fe20000410000 */
[----:B------:R-:W-:Y:S01]  /*4350*/  F2FP.F16.F32.PACK_AB R20, RZ, R20 ;  /* 0x00000014ff14723e */ /* 0x000fe200000000ff */
[----:B------:R-:W-:Y:S01]  /*4360*/  FMUL.FTZ R12, R23, R12 ;  /* 0x0000000c170c7220 */ /* 0x000fe20000410000 */
[----:B------:R-:W-:-:S02]  /*4370*/  F2FP.F16.F32.PACK_AB R16, RZ, R16 ;  /* 0x00000010ff10723e */ /* 0x000fc400000000ff */
[----:B------:R-:W-:Y:S01]  /*4380*/  F2FP.F16.F32.PACK_AB R19, RZ, R19 ;  /* 0x00000013ff13723e */ /* 0x000fe200000000ff */
[----:B------:R-:W-:Y:S01]  /*4390*/  HADD2.F32 R13, -RZ, R20.H0_H0 ;  /* 0x20000014ff0d7230 */ /* 0x000fe20000004100 */
[----:B------:R-:W-:Y:S01]  /*43a0*/  F2FP.F16.F32.PACK_AB R12, RZ, R12 ;  /* 0x0000000cff0c723e */ /* 0x000fe200000000ff */
[----:B------:R-:W-:Y:S02]  /*43b0*/  HADD2.F32 R15, -RZ, R16.H0_H0 ;  /* 0x20000010ff0f7230 */ /* 0x000fe40000004100 */
[----:B------:R-:W-:Y:S02]  /*43c0*/  HADD2.F32 R19, -RZ, R19.H0_H0 ;  /* 0x20000013ff137230 */ /* 0x000fe40000004100 */
[C---:B0-----:R-:W-:Y:S01]  /*43d0*/  FMUL.FTZ R13, R8.reuse, R13 ;  /* 0x0000000d080d7220 */ /* 0x041fe20000410000 */
[C---:B------:R-:W-:Y:S01]  /*43e0*/  FMUL.FTZ R14, R8.reuse, R15 ;  /* 0x0000000f080e7220 */ /* 0x040fe20000410000 */
[----:B------:R-:W-:Y:S02]  /*43f0*/  HADD2.F32 R15, -RZ, R12.H0_H0 ;  /* 0x2000000cff0f7230 */ /* 0x000fe40000004100 */
[----:B------:R-:W-:-:S02]  /*4400*/  FMUL.FTZ R19, R8, R19 ;  /* 0x0000001308137220 */ /* 0x000fc40000410000 */
[----:B------:R-:W-:Y:S01]  /*4410*/  F2I.S8.NTZ R13, R13 ;  /* 0x0000000d000d7305 */ /* 0x000fe20000202100 */
[----:B------:R-:W-:Y:S01]  /*4420*/  FMUL.FTZ R8, R8, R15 ;  /* 0x0000000f08087220 */ /* 0x000fe20000410000 */
[----:B------:R-:W-:-:S04]  /*4430*/  IADD3 R15, R17, R9, RZ ;  /* 0x00000009110f7210 */ /* 0x000fc80007ffe0ff */
[----:B------:R-:W-:Y:S02]  /*4440*/  ISETP.GE.U32.AND P0, PT, R15, UR12, PT ;  /* 0x0000000c0f007c0c */ /* 0x000fe4000bf06070 */
        /* <DEDUP_REMOVED lines=9> */
[----:B------:R-:W-:Y:S01]  /*44e0*/  HFMA2.MMA R16, -RZ, RZ, 0, 4.76837158203125e-07 ;  /* 0x00000008ff107435 */ /* 0x000fe200000001ff */
[----:B0-----:R-:W-:-:S04]  /*44f0*/  IMAD.MOV.U32 R12, RZ, RZ, 0x8 ;  /* 0x00000008ff0c7424 */ /* 0x001fc800078e00ff */
[----:B------:R-:W-:-:S05]  /*4500*/  IMAD.WIDE.U32 R12, R15, R12, UR6 ;  /* 0x000000060f0c7e25 */ /* 0x000fca000f8e000c */
[----:B------:R-:W-:Y:S01]  /*4510*/  IMAD.WIDE.U32 R16, R15, R16, UR4 ;  /* 0x000000040f107e25 */ /* 0x000fe2000f8e0010 */
[----:B------:R-:W2:Y:S05]  /*4520*/  LDG.E.64 R24, desc[UR14][R12.64] ;  /* 0x0000000e0c187981 */ /* 0x000eaa000c1e1b00 */
[----:B------:R-:W3:Y:S01]  /*4530*/  LDG.E.64.CONSTANT R16, desc[UR14][R16.64] ;  /* 0x0000000e10107981 */ /* 0x000ee2000c1e9b00 */
[----:B------:R-:W-:-:S04]  /*4540*/  SHF.R.U32.HI R14, RZ, 0x4, R15 ;  /* 0x00000004ff0e7819 */ /* 0x000fc8000001160f */
[----:B------:R-:W-:-:S04]  /*4550*/  LOP3.LUT R23, R14, 0x3ffffff, RZ, 0xc0, !PT ;  /* 0x03ffffff0e177812 */ /* 0x000fc800078ec0ff */
[----:B------:R-:W-:Y:S01]  /*4560*/  IADD3 R22, P0, R23, R6, RZ ;  /* 0x0000000617167210 */ /* 0x000fe20007f1e0ff */
[----:B--2---:R-:W-:Y:S02]  /*4570*/  HADD2.F32 R19, -RZ, R24.H0_H0 ;  /* 0x20000018ff137230 */ /* 0x004fe40000004100 */
[--C-:B---3--:R-:W-:Y:S02]  /*4580*/  HADD2.F32 R8, -RZ, R16.reuse.H0_H0 ;  /* 0x20000010ff087230 */ /* 0x108fe40000004100 */
[----:B------:R-:W-:-:S03]  /*4590*/  HADD2.F32 R14, -RZ, R16.H1_H1 ;  /* 0x30000010ff0e7230 */ /* 0x000fc60000004100 */
[----:B------:R-:W-:Y:S01]  /*45a0*/  FADD.FTZ R20, R8, R19 ;  /* 0x0000001308147221 */ /* 0x000fe20000010000 */
        /* <DEDUP_REMOVED lines=9> */
[----:B------:R-:W-:Y:S01]  /*4640*/  LEA R18, P0, R22, R4, 0x2 ;  /* 0x0000000416127211 */ /* 0x000fe200078010ff */
        /* <DEDUP_REMOVED lines=11> */
[----:B------:R-:W-:Y:S02]  /*4700*/  F2FP.F16.F32.PACK_AB R20, RZ, R20 ;  /* 0x00000014ff14723e */ /* 0x000fe400000000ff */
[----:B------:R-:W-:Y:S01]  /*4710*/  F2FP.F16.F32.PACK_AB R22, RZ, R22 ;  /* 0x00000016ff16723e */ /* 0x000fe200000000ff */
[----:B------:R-:W-:Y:S02]  /*4720*/  HADD2.F32 R14, -RZ, R21.H0_H0 ;  /* 0x20000015ff0e7230 */ /* 0x000fe40000004100 */
[----:B------:R-:W-:Y:S02]  /*4730*/  HADD2.F32 R20, -RZ, R20.H0_H0 ;  /* 0x20000014ff147230 */ /* 0x000fe40000004100 */
[----:B------:R-:W-:Y:S01]  /*4740*/  FMUL.FTZ R23, R23, UR13 ;  /* 0x0000000d17177c20 */ /* 0x000fe20008410000 */
[----:B------:R-:W-:-:S04]  /*4750*/  HADD2.F32 R22, -RZ, R22.H0_H0 ;  /* 0x20000016ff167230 */ /* 0x000fc80000004100 */
[----:B------:R-:W-:-:S05]  /*4760*/  F2FP.F16.F32.PACK_AB R23, RZ, R23 ;  /* 0x00000017ff17723e */ /* 0x000fca00000000ff */
[----:B------:R-:W-:Y:S02]  /*4770*/  HADD2.F32 R23, -RZ, R23.H0_H0 ;  /* 0x20000017ff177230 */ /* 0x000fe40000004100 */
[--C-:B--2---:R-:W-:Y:S02]  /*4780*/  HADD2.F32 R21, -RZ, R16.reuse.H0_H0 ;  /* 0x20000010ff157230 */ /* 0x104fe40000004100 */
[----:B0-----:R-:W-:Y:S02]  /*4790*/  HADD2.F32 R13, -RZ, R16.H1_H1 ;  /* 0x30000010ff0d7230 */ /* 0x001fe40000004100 */
[----:B-1----:R-:W-:Y:S02]  /*47a0*/  HADD2.F32 R19, -RZ, R17.H0_H0 ;  /* 0x20000011ff137230 */ /* 0x002fe40000004100 */
[----:B------:R-:W-:Y:S01]  /*47b0*/  FMUL.FTZ R20, R20, R21 ;  /* 0x0000001514147220 */ /* 0x000fe20000410000 */
[----:B---3--:R-:W0:Y:S01]  /*47c0*/  MUFU.RCP R8, R18 ;  /* 0x0000001200087308 */ /* 0x008e220000001000 */
[----:B------:R-:W-:Y:S01]  /*47d0*/  FMUL.FTZ R14, R14, R13 ;  /* 0x0000000d0e0e7220 */ /* 0x000fe20000410000 */
[----:B------:R-:W-:-:S02]  /*47e0*/  FMUL.FTZ R19, R22, R19 ;  /* 0x0000001316137220 */ /* 0x000fc40000410000 */
[----:B------:R-:W-:Y:S02]  /*47f0*/  F2FP.F16.F32.PACK_AB R20, RZ, R20 ;  /* 0x00000014ff14723e */ /* 0x000fe400000000ff */
[----:B------:R-:W-:Y:S01]  /*4800*/  F2FP.F16.F32.PACK_AB R14, RZ, R14 ;  /* 0x0000000eff0e723e */ /* 0x000fe200000000ff */
[----:B------:R-:W-:Y:S01]  /*4810*/  HADD2.F32 R12, -RZ, R17.H1_H1 ;  /* 0x30000011ff0c7230 */ /* 0x000fe20000004100 */
[----:B------:R-:W-:Y:S01]  /*4820*/  F2FP.F16.F32.PACK_AB R19, RZ, R19 ;  /* 0x00000013ff13723e */ /* 0x000fe200000000ff */
[----:B------:R-:W-:Y:S02]  /*4830*/  HADD2.F32 R13, -RZ, R20.H0_H0 ;  /* 0x20000014ff0d7230 */ /* 0x000fe40000004100 */
[----:B------:R-:W-:Y:S02]  /*4840*/  HADD2.F32 R17, -RZ, R14.H0_H0 ;  /* 0x2000000eff117230 */ /* 0x000fe40000004100 */
[----:B------:R-:W-:Y:S01]  /*4850*/  FMUL.FTZ R12, R23, R12 ;  /* 0x0000000c170c7220 */ /* 0x000fe20000410000 */
[----:B------:R-:W-:-:S02]  /*4860*/  HADD2.F32 R19, -RZ, R19.H0_H0 ;  /* 0x20000013ff137230 */ /* 0x000fc40000004100 */
[C---:B0-----:R-:W-:Y:S01]  /*4870*/  FMUL.FTZ R13, R8.reuse, R13 ;  /* 0x0000000d080d7220 */ /* 0x041fe20000410000 */
[C---:B------:R-:W-:Y:S02]  /*4880*/  FMUL.FTZ R17, R8.reuse, R17 ;  /* 0x0000001108117220 */ /* 0x040fe40000410000 */
[----:B------:R-:W-:Y:S01]  /*4890*/  FMUL.FTZ R19, R8, R19 ;  /* 0x0000001308137220 */ /* 0x000fe20000410000 */
[----:B------:R-:W-:Y:S02]  /*48a0*/  F2FP.F16.F32.PACK_AB R14, RZ, R12 ;  /* 0x0000000cff0e723e */ /* 0x000fe400000000ff */
[----:B------:R-:W-:Y:S08]  /*48b0*/  F2I.S8.NTZ R12, R17 ;  /* 0x00000011000c7305 */ /* 0x000ff00000202100 */
        /* <DEDUP_REMOVED lines=67> */
[----:B------:R-:W-:Y:S02]  /*4cf0*/  HADD2.F32 R13, -RZ, R20.H0_H0 ;  /* 0x20000014ff0d7230 */ /* 0x000fe40000004100 */
[----:B------:R-:W-:Y:S01]  /*4d00*/  HADD2.F32 R17, -RZ, R14.H0_H0 ;  /* 0x2000000eff117230 */ /* 0x000fe20000004100 */
[----:B------:R-:W-:Y:S01]  /*4d10*/  F2FP.F16.F32.PACK_AB R14, RZ, R12 ;  /* 0x0000000cff0e723e */ /* 0x000fe200000000ff */
[----:B------:R-:W-:-:S04]  /*4d20*/  HADD2.F32 R19, -RZ, R19.H0_H0 ;  /* 0x20000013ff137230 */ /* 0x000fc80000004100 */
[----:B------:R-:W-:Y:S02]  /*4d30*/  HADD2.F32 R21, -RZ, R14.H0_H0 ;  /* 0x2000000eff157230 */ /* 0x000fe40000004100 */
[C---:B0-----:R-:W-:Y:S01]  /*4d40*/  FMUL.FTZ R13, R8.reuse, R13 ;  /* 0x0000000d080d7220 */ /* 0x041fe20000410000 */
[C---:B------:R-:W-:Y:S01]  /*4d50*/  FMUL.FTZ R17, R8.reuse, R17 ;  /* 0x0000001108117220 */ /* 0x040fe20000410000 */
[C---:B------:R-:W-:Y:S01]  /*4d60*/  FMUL.FTZ R19, R8.reuse, R19 ;  /* 0x0000001308137220 */ /* 0x040fe20000410000 */
[----:B------:R-:W-:Y:S02]  /*4d70*/  FMUL.FTZ R21, R8, R21 ;  /* 0x0000001508157220 */ /* 0x000fe40000410000 */
        /* <DEDUP_REMOVED lines=11> */
[----:B------:R-:W-:Y:S05]  /*4e30*/  @!P0 BRA `(.L_x_1772) ;  /* 0xffffffec00508947 */ /* 0x000fea000383ffff */
[----:B------:R-:W-:Y:S05]  /*4e40*/  EXIT ;  /* 0x000000000000794d */ /* 0x000fea0003800000 */
        .weak           $__internal_30_$__cuda_sm20_div_s64
        .type           $__internal_30_$__cuda_sm20_div_s64,@function
        .size           $__internal_30_$__cuda_sm20_div_s64,(.L_x_3327 - $__internal_30_$__cuda_sm20_div_s64)
$__internal_30_$__cuda_sm20_div_s64:
        /* <DEDUP_REMOVED lines=14> */
[----:B------:R-:W-:-:S03]  /*4f30*/  IMAD.HI.U32 R18, R12, R21, RZ ;  /* 0x000000150c127227 */ /* 0x000fc600078e00ff */
[----:B------:R-:W-:Y:S02]  /*4f40*/  IADD3.X R23, RZ, ~R19, RZ, P0, !PT ;  /* 0x80000013ff177210 */ /* 0x000fe400007fe4ff */
[----:B------:R-:W-:-:S03]  /*4f50*/  MOV R19, R12 ;  /* 0x0000000c00137202 */ /* 0x000fc60000000f00 */
[-C--:B------:R-:W-:Y:S02]  /*4f60*/  IMAD R31, R13, R23.reuse, RZ ;  /* 0x000000170d1f7224 */ /* 0x080fe400078e02ff */
[----:B------:R-:W-:-:S04]  /*4f70*/  IMAD.WIDE.U32 R18, P0, R12, R23, R18 ;  /* 0x000000170c127225 */ /* 0x000fc80007800012 */
[----:B------:R-:W-:-:S04]  /*4f80*/  IMAD.HI.U32 R23, R13, R23, RZ ;  /* 0x000000170d177227 */ /* 0x000fc800078e00ff */
[----:B------:R-:W-:-:S05]  /*4f90*/  IMAD.HI.U32 R18, P1, R13, R21, R18 ;  /* 0x000000150d127227 */ /* 0x000fca0007820012 */
[----:B------:R-:W-:Y:S02]  /*4fa0*/  IADD3 R19, P2, R31, R18, RZ ;  /* 0x000000121f137210 */ /* 0x000fe40007f5e0ff */
[----:B------:R-:W-:-:S03]  /*4fb0*/  IADD3.X R18, R23, R13, RZ, P0, !PT ;  /* 0x0000000d17127210 */ /* 0x000fc600007fe4ff */
        /* <DEDUP_REMOVED lines=14> */
[-C--:B------:R-:W-:Y:S02]  /*50a0*/  IADD3.X R13, RZ, ~R16.reuse, RZ, P4, !PT ;  /* 0x80000010ff0d7210 */ /* 0x080fe400027fe4ff */
[----:B------:R-:W-:Y:S01]  /*50b0*/  IADD3.X R21, R20, R21, RZ, P0, !PT ;  /* 0x0000001514157210 */ /* 0x000fe200007fe4ff */
        /* <DEDUP_REMOVED lines=21> */
[CC--:B------:R-:W-:Y:S02]  /*5210*/  ISETP.GE.U32.AND.EX P0, PT, R31.reuse, R11.reuse, PT, P0 ;  /* 0x0000000b1f00720c */ /* 0x0c0fe40003f06100 */
[----:B------:R-:W-:Y:S02]  /*5220*/  IADD3.X R21, R31, ~R11, RZ, P1, !PT ;  /* 0x8000000b1f157210 */ /* 0x000fe40000ffe4ff */
[----:B------:R-:W-:Y:S02]  /*5230*/  SEL R13, R13, R23, P0 ;  /* 0x000000170d0d7207 */ /* 0x000fe40000000000 */
[----:B------:R-:W-:-:S02]  /*5240*/  SEL R21, R21, R31, P0 ;  /* 0x0000001f15157207 */ /* 0x000fc40000000000 */
[----:B------:R-:W-:Y:S02]  /*5250*/  SEL R19, R12, R19, P0 ;  /* 0x000000130c137207 */ /* 0x000fe40000000000 */
[----:B------:R-:W-:Y:S02]  /*5260*/  ISETP.GE.U32.AND P1, PT, R13, R10, PT ;  /* 0x0000000a0d00720c */ /* 0x000fe40003f26070 */
[----:B------:R-:W-:Y:S02]  /*5270*/  SEL R12, R18, R17, P0 ;  /* 0x00000011120c7207 */ /* 0x000fe40000000000 */
[----:B------:R-:W-:Y:S02]  /*5280*/  IADD3 R10, P2, R19, 0x1, RZ ;  /* 0x00000001130a7810 */ /* 0x000fe40007f5e0ff */
[----:B------:R-:W-:Y:S02]  /*5290*/  ISETP.GE.U32.AND.EX P0, PT, R21, R11, PT, P1 ;  /* 0x0000000b1500720c */ /* 0x000fe40003f06110 */
[----:B------:R-:W-:-:S02]  /*52a0*/  IADD3.X R17, RZ, R12, RZ, P2, !PT ;  /* 0x0000000cff117210 */ /* 0x000fc400017fe4ff */
[----:B------:R-:W-:Y:S02]  /*52b0*/  SEL R10, R10, R19, P0 ;  /* 0x000000130a0a7207 */ /* 0x000fe40000000000 */
[----:B------:R-:W-:Y:S02]  /*52c0*/  SEL R17, R17, R12, P0 ;  /* 0x0000000c11117207 */ /* 0x000fe40000000000 */
[----:B------:R-:W-:Y:S02]  /*52d0*/  IADD3 R11, P2, RZ, -R10, RZ ;  /* 0x8000000aff0b7210 */ /* 0x000fe40007f5e0ff */
[----:B------:R-:W-:Y:S02]  /*52e0*/  ISETP.NE.U32.AND P0, PT, R25, RZ, PT ;  /* 0x000000ff1900720c */ /* 0x000fe40003f05070 */
[----:B------:R-:W-:Y:S02]  /*52f0*/  ISETP.GE.AND P1, PT, R16, RZ, PT ;  /* 0x000000ff1000720c */ /* 0x000fe40003f26270 */
[----:B------:R-:W-:-:S02]  /*5300*/  IADD3.X R12, RZ, ~R17, RZ, P2, !PT ;  /* 0x80000011ff0c7210 */ /* 0x000fc400017fe4ff */
[----:B------:R-:W-:Y:S02]  /*5310*/  ISETP.NE.AND.EX P0, PT, R15, RZ, PT, P0 ;  /* 0x000000ff0f00720c */ /* 0x000fe40003f05300 */
[----:B------:R-:W-:Y:S02]  /*5320*/  MOV R15, 0x0 ;  /* 0x00000000000f7802 */ /* 0x000fe40000000f00 */
[----:B------:R-:W-:Y:S02]  /*5330*/  SEL R16, R11, R10, !P1 ;  /* 0x0000000a0b107207 */ /* 0x000fe40004800000 */
[----:B------:R-:W-:Y:S02]  /*5340*/  SEL R17, R12, R17, !P1 ;  /* 0x000000110c117207 */ /* 0x000fe40004800000 */
[----:B------:R-:W-:Y:S02]  /*5350*/  SEL R16, R16, 0xffffffff, P0 ;  /* 0xffffffff10107807 */ /* 0x000fe40000000000 */
[----:B------:R-:W-:Y:S01]  /*5360*/  SEL R17, R17, 0xffffffff, P0 ;  /* 0xffffffff11117807 */ /* 0x000fe20000000000 */
[----:B------:R-:W-:Y:S06]  /*5370*/  RET.REL.NODEC R14 `(_ZN4vllm31rms_norm_per_block_quant_kernelIN3c104HalfEaLb1ELb0ELi64EEEvPT0_PfPKT_S8_PKffiiPS6_l) ;  /* 0xffffffac0e207950 */ /* 0x000fec0003c3ffff */
.L_x_1773:
        /* <DEDUP_REMOVED lines=16> */
.L_x_3327:


//--------------------- .text._ZN4vllm31rms_norm_per_block_quant_kernelIN3c104HalfENS1_13Float8_e4m3fnELb1ELb0ELi64EEEvPT0_PfPKT_S9_PKffiiPS7_l --------------------------
	.section	.text._ZN4vllm31rms_norm_per_block_quant_kernelIN3c104HalfENS1_13Float8_e4m3fnELb1ELb0ELi64EEEvPT0_PfPKT_S9_PKffiiPS7_l,"ax",@progbits
	.align	128
        .global         _ZN4vllm31rms_norm_per_block_quant_kernelIN3c104HalfENS1_13Float8_e4m3fnELb1ELb0ELi64EEEvPT0_PfPKT_S9_PKffiiPS7_l
        .type           _ZN4vllm31rms_norm_per_block_quant_kernelIN3c104HalfENS1_13Float8_e4m3fnELb1ELb0ELi64EEEvPT0_PfPKT_S9_PKffiiPS7_l,@function
        .size           _ZN4vllm31rms_norm_per_block_quant_kernelIN3c104HalfENS1_13Float8_e4m3fnELb1ELb0ELi64EEEvPT0_PfPKT_S9_PKffiiPS7_l,(.L_x_3328 - _ZN4vllm31rms_norm_per_block_quant_kernelIN3c104HalfENS1_13Float8_e4m3fnELb1ELb0ELi64EEEvPT0_PfPKT_S9_PKffiiPS7_l)
        .other          _ZN4vllm31rms_norm_per_block_quant_kernelIN3c104HalfENS1_13Float8_e4m3fnELb1ELb0ELi64EEEvPT0_PfPKT_S9_PKffiiPS7_l,@"STO_CUDA_ENTRY STV_DEFAULT"
_ZN4vllm31rms_norm_per_block_quant_kernelIN3c104HalfENS1_13Float8_e4m3fnELb1ELb0ELi64EEEvPT0_PfPKT_S9_PKffiiPS7_l:
.text._ZN4vllm31rms_norm_per_block_quant_kernelIN3c104HalfENS1_13Float8_e4m3fnELb1ELb0ELi64EEEvPT0_PfPKT_S9_PKffiiPS7_l:
        /* <DEDUP_REMOVED lines=27> */
.L_x_1776:
[----:B------:R-:W-:Y:S01]  /*01b0*/  HFMA2.MMA R6, -RZ, RZ, 0, 4.76837158203125e-07 ;  /* 0x00000008ff067435 */ /* 0x000fe200000001ff */
[----:B------:R-:W-:-:S04]  /*01c0*/  IMAD.MOV.U32 R4, RZ, RZ, 0x8 ;  /* 0x00000008ff047424 */ /* 0x000fc800078e00ff */
[----:B------:R-:W-:-:S05]  /*01d0*/  IMAD.WIDE.U32 R4, R9, R4, UR4 ;  /* 0x0000000409047e25 */ /* 0x000fca000f8e0004 */
[----:B------:R-:W-:Y:S01]  /*01e0*/  IMAD.WIDE.U32 R6, R9, R6, UR6 ;  /* 0x0000000609067e25 */ /* 0x000fe2000f8e0006 */
[----:B------:R-:W2:Y:S05]  /*01f0*/  LDG.E.64.CONSTANT R4, desc[UR14][R4.64] ;  /* 0x0000000e04047981 */ /* 0x000eaa000c1e9b00 */
        /* <DEDUP_REMOVED lines=73> */
[----:B------:R-:W-:Y:S02]  /*0690*/  IMAD.WIDE.U32 R6, R15, R6, UR6 ;  /* 0x000000060f067e25 */ /* 0x000fe4000f8e0006 */
[----:B------:R-:W2:Y:S04]  /*06a0*/  LDG.E.64.CONSTANT R4, desc[UR14][R4.64] ;  /* 0x0000000e04047981 */ /* 0x000ea8000c1e9b00 */
[----:B------:R-:W3:Y:S01]  /*06b0*/  LDG.E.64 R6, desc[UR14][R6.64] ;  /* 0x0000000e06067981 */ /* 0x000ee2000c1e1b00 */
[--C-:B--2---:R-:W-:Y:S02]  /*06c0*/  HADD2.F32 R9, -RZ, R4.reuse.H1_H1 ;  /* 0x30000004ff097230 */ /* 0x104fe40000004100 */
[----:B------:R-:W-:Y:S02]  /*06d0*/  HADD2.F32 R8, -RZ, R4.H0_H0 ;  /* 0x20000004ff087230 */ /* 0x000fe40000004100 */
[----:B---3--:R-:W-:-:S02]  /*06e0*/  HADD2.F32 R12, -RZ, R6.H1_H1 ;  /* 0x30000006ff0c7230 */ /* 0x008fc40000004100 */
[----:B------:R-:W-:Y:S02]  /*06f0*/  HADD2.F32 R11, -RZ, R6.H0_H0 ;  /* 0x20000006ff0b7230 */ /* 0x000fe40000004100 */
[----:B------:R-:W-:Y:S02]  /*0700*/  HADD2.F32 R4, -RZ, R7.H1_H1 ;  /* 0x30000007ff047230 */ /* 0x000fe40000004100 */
[----:B------:R-:W-:Y:S01]  /*0710*/  FADD.FTZ R12, R9, R12 ;  /* 0x0000000c090c7221 */ /* 0x000fe20000010000 */
[----:B------:R-:W-:Y:S02]  /*0720*/  IMAD.IADD R9, R15, 0x1, R2 ;  /* 0x000000010f097824 */ /* 0x000fe400078e0202 */
[----:B------:R-:W-:Y:S01]  /*0730*/  FADD.FTZ R10, R8, R11 ;  /* 0x0000000b080a7221 */ /* 0x000fe20000010000 */
[----:B------:R-:W-:Y:S02]  /*0740*/  HADD2.F32 R8, -RZ, R5.H0_H0 ;  /* 0x20000005ff087230 */ /* 0x000fe40000004100 */
[----:B------:R-:W-:Y:S01]  /*0750*/  HADD2.F32 R11, -RZ, R7.H0_H0 ;  /* 0x20000007ff0b7230 */ /* 0x000fe20000004100 */
[----:B------:R-:W-:Y:S01]  /*0760*/  ISETP.GE.U32.AND P0, PT, R9, UR9, PT ;  /* 0x0000000909007c0c */ /* 0x000fe2000bf06070 */
[----:B------:R-:W-:Y:S01]  /*0770*/  FFMA.FTZ R13, R10, R10, R3 ;  /* 0x0000000a0a0d7223 */ /* 0x000fe20000010003 */
[----:B------:R-:W-:-:S02]  /*0780*/  HADD2.F32 R3, -RZ, R5.H1_H1 ;  /* 0x30000005ff037230 */ /* 0x000fc40000004100 */
[----:B------:R-:W-:Y:S01]  /*0790*/  FADD.FTZ R8, R8, R11 ;  /* 0x0000000b08087221 */ /* 0x000fe20000010000 */
[----:B------:R-:W-:Y:S02]  /*07a0*/  FFMA.FTZ R13, R12, R12, R13 ;  /* 0x0000000c0c0d7223 */ /* 0x000fe4000001000d */
[----:B------:R-:W-:Y:S02]  /*07b0*/  FADD.FTZ R3, R3, R4 ;  /* 0x0000000403037221 */ /* 0x000fe40000010000 */
[----:B------:R-:W-:-:S04]  /*07c0*/  FFMA.FTZ R8, R8, R8, R13 ;  /* 0x0000000808087223 */ /* 0x000fc8000001000d */
[----:B------:R-:W-:Y:S01]  /*07d0*/  FFMA.FTZ R3, R3, R3, R8 ;  /* 0x0000000303037223 */ /* 0x000fe20000010008 */
[----:B------:R-:W-:Y:S06]  /*07e0*/  @!P0 BRA `(.L_x_1776) ;  /* 0xfffffff800708947 */ /* 0x000fec000383ffff */
.L_x_1775:
[----:B------:R-:W-:Y:S05]  /*07f0*/  BSYNC B0 ;  /* 0x0000000000007941 */ /* 0x000fea0003800000 */
.L_x_1774:
        /* <DEDUP_REMOVED lines=109> */
.L_x_1778:
        /* <DEDUP_REMOVED lines=20> */
[----:B0-----:R-:W-:-:S04]  /*1010*/  LEA R4, R5, R4, 0x18 ;  /* 0x0000000405047211 */ /* 0x001fc800078ec0ff */
[----:B------:R-:W-:-:S05]  /*1020*/  LEA R3, R3, R4, 0x2 ;  /* 0x0000000403037211 */ /* 0x000fca00078e10ff */
[----:B------:R0:W-:Y:S02]  /*1030*/  STS [R3+0x20], R2 ;  /* 0x0000200203007388 */ /* 0x0001e40000000800 */
.L_x_1781:
[----:B------:R-:W-:Y:S05]  /*1040*/  BSYNC B1 ;  /* 0x0000000000017941 */ /* 0x000fea0003800000 */
.L_x_1780:
        /* <DEDUP_REMOVED lines=45> */
.L_x_1779:
[----:B------:R-:W-:Y:S05]  /*1320*/  BSYNC B0 ;  /* 0x0000000000007941 */ /* 0x000fea0003800000 */
.L_x_1777:
        /* <DEDUP_REMOVED lines=11> */
.L_x_1783:
[----:B------:R-:W-:Y:S05]  /*13e0*/  BSYNC B0 ;  /* 0x0000000000007941 */ /* 0x000fea0003800000 */
.L_x_1782:
        /* <DEDUP_REMOVED lines=18> */
[----:B------:R-:W-:Y:S05]  /*1510*/  CALL.REL.NOINC `($__internal_31_$__cuda_sm20_div_s64) ;  /* 0x0000004800907944 */ /* 0x000fea0003c00000 */
[----:B------:R-:W-:Y:S02]  /*1520*/  IMAD.MOV.U32 R4, RZ, RZ, R16 ;  /* 0x000000ffff047224 */ /* 0x000fe400078e0010 */
[----:B------:R-:W-:Y:S01]  /*1530*/  IMAD.MOV.U32 R5, RZ, RZ, R17 ;  /* 0x000000ffff057224 */ /* 0x000fe200078e0011 */
[----:B------:R-:W-:Y:S06]  /*1540*/  BRA `(.L_x_1785) ;  /* 0x00000000004c7947 */ /* 0x000fec0003800000 */
.L_x_1784:
        /* <DEDUP_REMOVED lines=19> */
.L_x_1785:
[----:B------:R-:W0:Y:S01]  /*1680*/  S2R R2, SR_TID.X ;  /* 0x0000000000027919 */ /* 0x000e220000002100 */
[----:B------:R-:W-:Y:S01]  /*1690*/  ISETP.NE.U32.AND P0, PT, R5, RZ, PT ;  /* 0x000000ff0500720c */ /* 0x000fe20003f05070 */
[----:B------:R-:W-:-:S12]  /*16a0*/  BSSY B0, `(.L_x_1786) ;  /* 0x000002a000007945 */ /* 0x000fd80003800000 */
[----:B------:R-:W-:Y:S05]  /*16b0*/  @!P0 BRA `(.L_x_1787) ;  /* 0x0000000000448947 */ /* 0x000fea0003800000 */
[----:B------:R-:W-:Y:S01]  /*16c0*/  HFMA2.MMA R16, -RZ, RZ, 0, 0 ;  /* 0x00000000ff107435 */ /* 0x000fe200000001ff */
[----:B0-----:R-:W-:Y:S01]  /*16d0*/  IMAD.MOV.U32 R17, RZ, RZ, R2 ;  /* 0x000000ffff117224 */ /* 0x001fe200078e0002 */
[----:B------:R-:W-:Y:S01]  /*16e0*/  MOV R14, 0x1720 ;  /* 0x00001720000e7802 */ /* 0x000fe20000000f00 */
[----:B------:R-:W-:Y:S02]  /*16f0*/  IMAD.MOV.U32 R25, RZ, RZ, R4 ;  /* 0x000000ffff197224 */ /* 0x000fe400078e0004 */
[----:B------:R-:W-:-:S07]  /*1700*/  IMAD.MOV.U32 R15, RZ, RZ, R5 ;  /* 0x000000ffff0f7224 */ /* 0x000fce00078e0005 */
[----:B------:R-:W-:Y:S05]  /*1710*/  CALL.REL.NOINC `($__internal_31_$__cuda_sm20_div_s64) ;  /* 0x0000004800107944 */ /* 0x000fea0003c00000 */
[----:B------:R-:W-:Y:S02]  /*1720*/  IADD3 R13, P0, RZ, -R16, RZ ;  /* 0x80000010ff0d7210 */ /* 0x000fe40007f1e0ff */
[----:B------:R-:W-:-:S03]  /*1730*/  MOV R3, RZ ;  /* 0x000000ff00037202 */ /* 0x000fc60000000f00 */
        /* <DEDUP_REMOVED lines=9> */
.L_x_1787:
[----:B------:R-:W1:Y:S01]  /*17d0*/  I2F.U32.RP R0, R4 ;  /* 0x0000000400007306 */ /* 0x000e620000209000 */
[----:B------:R-:W-:-:S07]  /*17e0*/  ISETP.NE.U32.AND P2, PT, R4, RZ, PT ;  /* 0x000000ff0400720c */ /* 0x000fce0003f45070 */
[----:B-1----:R-:W1:Y:S02]  /*17f0*/  MUFU.RCP R0, R0 ;  /* 0x0000000000007308 */ /* 0x002e640000001000 */
[----:B-1----:R-:W-:Y:S02]  /*1800*/  VIADD R10, R0, 0xffffffe ;  /* 0x0ffffffe000a7836 */ /* 0x002fe40000000000 */
[----:B------:R-:W-:-:S04]  /*1810*/  IMAD.MOV.U32 R0, RZ, RZ, RZ ;  /* 0x000000ffff007224 */ /* 0x000fc800078e00ff */
[----:B------:R1:W2:Y:S02]  /*1820*/  F2I.FTZ.U32.TRUNC.NTZ R11, R10 ;  /* 0x0000000a000b7305 */ /* 0x0002a4000021f000 */
[----:B-1----:R-:W-:Y:S02]  /*1830*/  IMAD.MOV.U32 R10, RZ, RZ, RZ ;  /* 0x000000ffff0a7224 */ /* 0x002fe400078e00ff */
[----:B--2---:R-:W-:-:S04]  /*1840*/  IMAD.MOV R3, RZ, RZ, -R11 ;  /* 0x000000ffff037224 */ /* 0x004fc800078e0a0b */
[----:B------:R-:W-:-:S04]  /*1850*/  IMAD R3, R3, R4, RZ ;  /* 0x0000000403037224 */ /* 0x000fc800078e02ff */
[----:B------:R-:W-:-:S06]  /*1860*/  IMAD.HI.U32 R11, R11, R3, R10 ;  /* 0x000000030b0b7227 */ /* 0x000fcc00078e000a */
[----:B0-----:R-:W-:-:S05]  /*1870*/  IMAD.HI.U32 R11, R11, R2, RZ ;  /* 0x000000020b0b7227 */ /* 0x001fca00078e00ff */
        /* <DEDUP_REMOVED lines=12> */
.L_x_1788:
[----:B------:R-:W-:Y:S05]  /*1940*/  BSYNC B0 ;  /* 0x0000000000007941 */ /* 0x000fea0003800000 */
.L_x_1786:
[C---:B------:R-:W-:Y:S01]  /*1950*/  SHF.L.U32 R11, R2.reuse, 0x4, RZ ;  /* 0x00000004020b7819 */ /* 0x040fe200000006ff */
[----:B------:R-:W-:Y:S01]  /*1960*/  USHF.R.S32.HI UR10, URZ, 0x1f, UR9 ;  /* 0x0000001f3f0a7899 */ /* 0x000fe20008011409 */
[----:B------:R-:W-:Y:S01]  /*1970*/  SHF.L.U64.HI R29, R2, 0x4, R3 ;  /* 0x00000004021d7819 */ /* 0x000fe20000010203 */
[----:B------:R-:W-:Y:S01]  /*1980*/  BSSY B0, `(.L_x_1789) ;  /* 0x00000fb000007945 */ /* 0x000fe20003800000 */
[----:B------:R-:W-:Y:S01]  /*1990*/  IADD3 R13, P1, R11, 0x10, RZ ;  /* 0x000000100b0d7810 */ /* 0x000fe20007f3e0ff */
[----:B------:R-:W-:-:S03]  /*19a0*/  IMAD.MOV.U32 R12, RZ, RZ, RZ ;  /* 0x000000ffff0c7224 */ /* 0x000fc600078e00ff */
        /* <DEDUP_REMOVED lines=12> */
[----:B------:R-:W-:Y:S01]  /*1a70*/  IMAD.MOV.U32 R12, RZ, RZ, RZ ;  /* 0x000000ffff0c7224 */ /* 0x000fe200078e00ff */
[----:B------:R-:W-:-:S07]  /*1a80*/  SHF.L.U32 R17, R4, 0x3, RZ ;  /* 0x0000000304117819 */ /* 0x000fce00000006ff */
.L_x_1791:
        /* <DEDUP_REMOVED lines=178> */
[----:B------:R-:W-:-:S03]  /*25b0*/  IADD3.X R23, R21, R15, RZ, P0, !PT ;  /* 0x0000000f15177210 */ /* 0x000fc600007fe4ff */
[----:B------:R-:W-:Y:S02]  /*25c0*/  IMAD.X R21, R19, 0x1, R15, P1 ;  /* 0x0000000113157824 */ /* 0x000fe400008e060f */
        /* <DEDUP_REMOVED lines=54> */
.L_x_1790:
[----:B------:R-:W-:Y:S05]  /*2930*/  BSYNC B0 ;  /* 0x0000000000007941 */ /* 0x000fea0003800000 */
.L_x_1789:
        /* <DEDUP_REMOVED lines=14> */
[----:B------:R-:W-:Y:S01]  /*2a20*/  HFMA2.MMA R15, -RZ, RZ, 0, 0 ;  /* 0x00000000ff0f7435 */ /* 0x000fe200000001ff */
[----:B------:R-:W-:-:S10]  /*2a30*/  MOV R14, 0x2a50 ;  /* 0x00002a50000e7802 */ /* 0x000fd40000000f00 */
[----:B0-----:R-:W-:Y:S05]  /*2a40*/  CALL.REL.NOINC `($__internal_31_$__cuda_sm20_div_s64) ;  /* 0x0000003400447944 */ /* 0x001fea0003c00000 */
[----:B------:R-:W-:Y:S05]  /*2a50*/  BRA `(.L_x_1793) ;  /* 0x00000000004c7947 */ /* 0x000fea0003800000 */
.L_x_1792:
[----:B0-----:R-:W0:Y:S01]  /*2a60*/  I2F.U32.RP R12, R25 ;  /* 0x00000019000c7306 */ /* 0x001e220000209000 */
[----:B------:R-:W-:Y:S01]  /*2a70*/  IMAD.MOV R13, RZ, RZ, -R25 ;  /* 0x000000ffff0d7224 */ /* 0x000fe200078e0a19 */
[----:B------:R-:W-:-:S06]  /*2a80*/  ISETP.NE.U32.AND P2, PT, R25, RZ, PT ;  /* 0x000000ff1900720c */ /* 0x000fcc0003f45070 */
[----:B0-----:R-:W0:Y:S02]  /*2a90*/  MUFU.RCP R12, R12 ;  /* 0x0000000c000c7308 */ /* 0x001e240000001000 */
[----:B0-----:R-:W-:-:S06]  /*2aa0*/  VIADD R10, R12, 0xffffffe ;  /* 0x0ffffffe0c0a7836 */ /* 0x001fcc0000000000 */
[----:B------:R0:W1:Y:S02]  /*2ab0*/  F2I.FTZ.U32.TRUNC.NTZ R11, R10 ;  /* 0x0000000a000b7305 */ /* 0x000064000021f000 */
[----:B0-----:R-:W-:Y:S02]  /*2ac0*/  IMAD.MOV.U32 R10, RZ, RZ, RZ ;  /* 0x000000ffff0a7224 */ /* 0x001fe400078e00ff */
[----:B-1----:R-:W-:-:S04]  /*2ad0*/  IMAD R13, R13, R11, RZ ;  /* 0x0000000b0d0d7224 */ /* 0x002fc800078e02ff */
[----:B------:R-:W-:-:S06]  /*2ae0*/  IMAD.HI.U32 R11, R11, R13, R10 ;  /* 0x0000000d0b0b7227 */ /* 0x000fcc00078e000a */
[----:B------:R-:W-:-:S05]  /*2af0*/  IMAD.HI.U32 R16, R11, R17, RZ ;  /* 0x000000110b107227 */ /* 0x000fca00078e00ff */
[----:B------:R-:W-:-:S05]  /*2b00*/  IADD3 R14, -R16, RZ, RZ ;  /* 0x000000ff100e7210 */ /* 0x000fca0007ffe1ff */
        /* <DEDUP_REMOVED lines=8> */
.L_x_1793:
        /* <DEDUP_REMOVED lines=10> */
[----:B------:R-:W-:Y:S01]  /*2c30*/  HFMA2.MMA R30, -RZ, RZ, 0, 0 ;  /* 0x00000000ff1e7435 */ /* 0x000fe200000001ff */
[----:B------:R-:W-:Y:S01]  /*2c40*/  IMAD.WIDE.U32 R10, R29, R10, UR10 ;  /* 0x0000000a1d0a7e25 */ /* 0x000fe2000f8e000a */
[----:B------:R-:W-:Y:S01]  /*2c50*/  ULDC UR10, c[0x0][0x23c] ;  /* 0x00008f00000a7ab9 */ /* 0x000fe20000000800 */
[----:B------:R-:W-:Y:S02]  /*2c60*/  IADD3.X R24, RZ, RZ, RZ, P1, !PT ;  /* 0x000000ffff187210 */ /* 0x000fe40000ffe4ff */
[----:B------:R-:W-:Y:S01]  /*2c70*/  IMAD R15, R14, R29, RZ ;  /* 0x0000001d0e0f7224 */ /* 0x000fe200078e02ff */
[----:B------:R-:W-:Y:S01]  /*2c80*/  IADD3 R14, P0, -R27, R10, RZ ;  /* 0x0000000a1b0e7210 */ /* 0x000fe20007f1e1ff */
[----:B------:R-:W-:Y:S01]  /*2c90*/  IMAD.WIDE.U32 R12, R29, R4, R4 ;  /* 0x000000041d0c7225 */ /* 0x000fe200078e0004 */
[----:B------:R-:W-:-:S02]  /*2ca0*/  LOP3.LUT R31, RZ, UR10, RZ, 0x33, !PT ;  /* 0x0000000aff1f7c12 */ /* 0x000fc4000f8e33ff */
[----:B------:R-:W-:Y:S01]  /*2cb0*/  IADD3.X R15, R11, -0x1, R15, P0, !PT ;  /* 0xffffffff0b0f7810 */ /* 0x000fe200007fe40f */
[----:B------:R-:W-:Y:S01]  /*2cc0*/  IMAD.IADD R13, R13, 0x1, R19 ;  /* 0x000000010d0d7824 */ /* 0x000fe200078e0213 */
[----:B------:R-:W-:Y:S01]  /*2cd0*/  IADD3 RZ, P0, R27, 0x2, RZ ;  /* 0x000000021bff7810 */ /* 0x000fe20007f1e0ff */
[-C--:B------:R-:W-:Y:S01]  /*2ce0*/  IMAD R19, R5, R25.reuse, RZ ;  /* 0x0000001905137224 */ /* 0x080fe200078e02ff */
[----:B------:R-:W-:Y:S01]  /*2cf0*/  LOP3.LUT R12, RZ, R12, RZ, 0x33, !PT ;  /* 0x0000000cff0c7212 */ /* 0x000fe200078e33ff */
[----:B------:R-:W-:Y:S01]  /*2d00*/  IMAD.WIDE.U32 R10, R4, R25, RZ ;  /* 0x00000019040a7225 */ /* 0x000fe200078e00ff */
[----:B------:R-:W-:-:S03]  /*2d10*/  LOP3.LUT R13, RZ, R13, RZ, 0x33, !PT ;  /* 0x0000000dff0d7212 */ /* 0x000fc600078e33ff */
[----:B------:R-:W-:Y:S02]  /*2d20*/  IMAD.MOV.U32 R35, RZ, RZ, RZ ;  /* 0x000000ffff237224 */ /* 0x000fe400078e00ff */
[----:B------:R-:W-:Y:S02]  /*2d30*/  IMAD.MOV.U32 R33, RZ, RZ, RZ ;  /* 0x000000ffff217224 */ /* 0x000fe400078e00ff */
[----:B------:R-:W-:Y:S02]  /*2d40*/  IMAD.IADD R28, R11, 0x1, R19 ;  /* 0x000000010b1c7824 */ /* 0x000fe400078e0213 */
[----:B------:R-:W-:-:S07]  /*2d50*/  IMAD.X R26, RZ, RZ, RZ, P0 ;  /* 0x000000ffff1a7224 */ /* 0x000fce00000e06ff */
.L_x_1803:
        /* <DEDUP_REMOVED lines=10> */
[----:B------:R-:W-:-:S03]  /*2e00*/  IMAD.MOV.U32 R18, RZ, RZ, R29 ;  /* 0x000000ffff127224 */ /* 0x000fc600078e001d */
[----:B------:R-:W-:Y:S01]  /*2e10*/  IADD3 R37, R39, R21, RZ ;  /* 0x0000001527257210 */ /* 0x000fe20007ffe0ff */
        /* <DEDUP_REMOVED lines=22> */
[----:B------:R-:W-:Y:S02]  /*2f80*/  ISETP.LT.AND.EX P0, PT, R22, UR8, PT, P0 ;  /* 0x0000000816007c0c */ /* 0x000fe4000bf01300 */
[----:B------:R-:W-:Y:S02]  /*2f90*/  IADD3 R34, P2, R32, 0x20, RZ ;  /* 0x0000002020227810 */ /* 0x000fe40007f5e0ff */
[----:B------:R-:W-:Y:S02]  /*2fa0*/  IADD3.X R40, RZ, R19, RZ, P1, !PT ;  /* 0x00000013ff287210 */ /* 0x000fe40000ffe4ff */
        /* <DEDUP_REMOVED lines=44> */
.L_x_1801:
[----:B------:R-:W-:Y:S05]  /*3270*/  BSYNC B3 ;  /* 0x0000000000037941 */ /* 0x000fea0003800000 */
.L_x_1800:
[----:B------:R-:W-:Y:S05]  /*3280*/  @!P0 BRA `(.L_x_1799) ;  /* 0x00000000005c8947 */ /* 0x000fea0003800000 */
[----:B01----:R0:W1:Y:S01]  /*3290*/  LDS R41, [R18] ;  /* 0x0000000012297984 */ /* 0x0030620000000800 */
[----:B------:R-:W-:-:S04]  /*32a0*/  LEA R32, R34, UR9, 0x2 ;  /* 0x0000000922207c11 */ /* 0x000fc8000f8e10ff */
[----:B------:R-:W-:-:S07]  /*32b0*/  IADD3 R32, R32, 0x180, RZ ;  /* 0x0000018020207810 */ /* 0x000fce0007ffe0ff */
.L_x_1802:
        /* <DEDUP_REMOVED lines=20> */
.L_x_1799:
[----:B------:R-:W-:Y:S05]  /*3400*/  BSYNC B2 ;  /* 0x0000000000027941 */ /* 0x000fea0003800000 */
.L_x_1798:
        /* <DEDUP_REMOVED lines=52> */
.L_x_1797:
[----:B------:R-:W-:Y:S05]  /*3750*/  BSYNC B1 ;  /* 0x0000000000017941 */ /* 0x000fea0003800000 */
.L_x_1796:
[----:B------:R-:W-:Y:S01]  /*3760*/  VIADD R33, R33, 0x1 ;  /* 0x0000000121217836 */ /* 0x000fe20000000000 */
[----:B------:R-:W-:-:S04]  /*3770*/  IADD3 R35, P1, R35, 0x1, RZ ;  /* 0x0000000123237810 */ /* 0x000fc80007f3e0ff */
[----:B------:R-:W-:Y:S01]  /*3780*/  ISETP.GT.U32.AND P0, PT, R16, R33, PT ;  /* 0x000000211000720c */ /* 0x000fe20003f04070 */
[----:B------:R-:W-:-:S03]  /*3790*/  IMAD.X R30, RZ, RZ, R30, P1 ;  /* 0x000000ffff1e7224 */ /* 0x000fc600008e061e */
[----:B------:R-:W-:-:S13]  /*37a0*/  ISETP.GT.AND.EX P0, PT, R17, RZ, PT, P0 ;  /* 0x000000ff1100720c */ /* 0x000fda0003f04300 */
[----:B------:R-:W-:Y:S05]  /*37b0*/  @P0 BRA `(.L_x_1803) ;  /* 0xfffffff400680947 */ /* 0x000fea000383ffff */
.L_x_1795:
[----:B------:R-:W-:Y:S05]  /*37c0*/  BSYNC B0 ;  /* 0x0000000000007941 */ /* 0x000fea0003800000 */
.L_x_1794:
        /* <DEDUP_REMOVED lines=31> */
[----:B------:R-:W-:-:S04]  /*39c0*/  ULDC.64 UR10, c[0x0][0x218] ;  /* 0x00008600000a7ab9 */ /* 0x000fc80000000a00 */
[----:B------:R-:W-:Y:S02]  /*39d0*/  IADD3 R3, R3, R11, RZ ;  /* 0x0000000b03037210 */ /* 0x000fe40007ffe0ff */
        /* <DEDUP_REMOVED lines=8> */
.L_x_1805:
[----:B------:R-:W-:Y:S05]  /*3a60*/  BSYNC B0 ;  /* 0x0000000000007941 */ /* 0x000fea0003800000 */
.L_x_1804:
        /* <DEDUP_REMOVED lines=14> */
.L_x_1838:
[----:B------:R-:W-:Y:S01]  /*3b50*/  HFMA2.MMA R11, -RZ, RZ, 0, 4.76837158203125e-07 ;  /* 0x00000008ff0b7435 */ /* 0x000fe200000001ff */
[----:B------:R-:W-:-:S04]  /*3b60*/  IMAD.MOV.U32 R13, RZ, RZ, 0x8 ;  /* 0x00000008ff0d7424 */ /* 0x000fc800078e00ff */
[----:B------:R-:W-:-:S05]  /*3b70*/  IMAD.WIDE.U32 R12, R8, R13, UR6 ;  /* 0x00000006080c7e25 */ /* 0x000fca000f8e000d */
[----:B------:R-:W-:Y:S01]  /*3b80*/  IMAD.WIDE.U32 R10, R8, R11, UR4 ;  /* 0x00000004080a7e25 */ /* 0x000fe2000f8e000b */
[----:B------:R-:W5:Y:S05]  /*3b90*/  LDG.E.64 R22, desc[UR14][R12.64] ;  /* 0x0000000e0c167981 */ /* 0x000f6a000c1e1b00 */
[----:B------:R-:W2:Y:S01]  /*3ba0*/  LDG.E.64.CONSTANT R10, desc[UR14][R10.64] ;  /* 0x0000000e0a0a7981 */ /* 0x000ea2000c1e9b00 */
[----:B------:R-:W-:-:S04]  /*3bb0*/  SHF.R.U32.HI R15, RZ, 0x4, R8 ;  /* 0x00000004ff0f7819 */ /* 0x000fc80000011608 */
[----:B------:R-:W-:-:S04]  /*3bc0*/  LOP3.LUT R21, R15, 0x3ffffff, RZ, 0xc0, !PT ;  /* 0x03ffffff0f157812 */ /* 0x000fc800078ec0ff */
[----:B------:R-:W-:Y:S01]  /*3bd0*/  IADD3 R21, P0, R21, R6, RZ ;  /* 0x0000000615157210 */ /* 0x000fe20007f1e0ff */
[----:B-----5:R-:W-:Y:S02]  /*3be0*/  HADD2.F32 R17, -RZ, R22.H0_H0 ;  /* 0x20000016ff117230 */ /* 0x020fe40000004100 */
[--C-:B--2---:R-:W-:Y:S02]  /*3bf0*/  HADD2.F32 R14, -RZ, R10.reuse.H0_H0 ;  /* 0x2000000aff0e7230 */ /* 0x104fe40000004100 */
[----:B------:R-:W-:Y:S02]  /*3c00*/  HADD2.F32 R15, -RZ, R10.H1_H1 ;  /* 0x3000000aff0f7230 */ /* 0x000fe40000004100 */
[----:B------:R-:W-:Y:S02]  /*3c10*/  HADD2.F32 R16, -RZ, R22.H1_H1 ;  /* 0x30000016ff107230 */ /* 0x000fe40000004100 */
[----:B------:R-:W-:Y:S01]  /*3c20*/  FADD.FTZ R17, R14, R17 ;  /* 0x000000110e117221 */ /* 0x000fe20000010000 */
[----:B------:R-:W-:-:S02]  /*3c30*/  HADD2.F32 R14, -RZ, R11.H0_H0 ;  /* 0x2000000bff0e7230 */ /* 0x000fc40000004100 */
[----:B---3--:R-:W-:Y:S02]  /*3c40*/  HADD2.F32 R19, -RZ, R23.H0_H0 ;  /* 0x20000017ff137230 */ /* 0x008fe40000004100 */
[----:B------:R-:W-:Y:S02]  /*3c50*/  HADD2.F32 R10, -RZ, R11.H1_H1 ;  /* 0x3000000bff0a7230 */ /* 0x000fe40000004100 */
[----:B------:R-:W-:Y:S02]  /*3c60*/  HADD2.F32 R11, -RZ, R23.H1_H1 ;  /* 0x30000017ff0b7230 */ /* 0x000fe40000004100 */
[----:B-1----:R-:W-:Y:S01]  /*3c70*/  FADD.FTZ R18, R15, R16 ;  /* 0x000000100f127221 */ /* 0x002fe20000010000 */
[----:B------:R-:W-:Y:S01]  /*3c80*/  FADD.FTZ R19, R14, R19 ;  /* 0x000000130e137221 */ /* 0x000fe20000010000 */
[----:B------:R-:W-:Y:S01]  /*3c90*/  IMAD.X R16, RZ, RZ, R0, P0 ;  /* 0x000000ffff107224 */ /* 0x000fe200000e0600 */
[----:B0-----:R-:W-:Y:S01]  /*3ca0*/  LEA R14, P0, R21, R2, 0x2 ;  /* 0x00000002150e7211 */ /* 0x001fe200078010ff */
[----:B------:R-:W-:Y:S01]  /*3cb0*/  FADD.FTZ R22, R10, R11 ;  /* 0x0000000b0a167221 */ /* 0x000fe20000010000 */
[----:B------:R-:W-:Y:S01]  /*3cc0*/  IMAD.WIDE.U32 R10, R8, 0x8, R4 ;  /* 0x00000008080a7825 */ /* 0x000fe200078e0004 */
[----:B----4-:R-:W-:-:S02]  /*3cd0*/  F2FP.F16.F32.PACK_AB R20, R18, R17 ;  /* 0x000000111214723e */ /* 0x010fc400000000ff */
[----:B------:R-:W-:Y:S02]  /*3ce0*/  LEA.HI.X R15, R21, R3, R16, 0x2, P0 ;  /* 0x00000003150f7211 */ /* 0x000fe400000f1410 */
[----:B------:R-:W-:Y:S01]  /*3cf0*/  F2FP.F16.F32.PACK_AB R21, R22, R19 ;  /* 0x000000131615723e */ /* 0x000fe200000000ff */
[----:B------:R-:W2:Y:S04]  /*3d00*/  LDG.E.64.CONSTANT R10, desc[UR14][R10.64] ;  /* 0x0000000e0a0a7981 */ /* 0x000ea8000c1e9b00 */
[----:B------:R2:W-:Y:S04]  /*3d10*/  STG.E.64 desc[UR14][R12.64], R20 ;  /* 0x000000140c007986 */ /* 0x0005e8000c101b0e */
[----:B------:R0:W3:Y:S01]  /*3d20*/  LDG.E R14, desc[UR14][R14.64] ;  /* 0x0000000e0e0e7981 */ /* 0x0000e2000c1e1900 */
[----:B------:R-:W-:-:S05]  /*3d30*/  FMUL.FTZ R17, R17, UR13 ;  /* 0x0000000d11117c20 */ /* 0x000fca0008410000 */
[----:B------:R-:W-:Y:S01]  /*3d40*/  F2FP.F16.F32.PACK_AB R17, RZ, R17 ;  /* 0x00000011ff11723e */ /* 0x000fe200000000ff */
[----:B------:R-:W-:-:S04]  /*3d50*/  FMUL.FTZ R16, R18, UR13 ;  /* 0x0000000d12107c20 */ /* 0x000fc80008410000 */
[----:B------:R-:W-:Y:S02]  /*3d60*/  HADD2.F32 R17, -RZ, R17.H0_H0 ;  /* 0x20000011ff117230 */ /* 0x000fe40000004100 */
[----:B------:R-:W-:Y:S01]  /*3d70*/  FMUL.FTZ R18, R19, UR13 ;  /* 0x0000000d13127c20 */ /* 0x000fe20008410000 */
[----:B------:R-:W-:Y:S01]  /*3d80*/  FMUL.FTZ R19, R22, UR13 ;  /* 0x0000000d16137c20 */ /* 0x000fe20008410000 */
[----:B------:R-:W-:-:S03]  /*3d90*/  F2FP.F16.F32.PACK_AB R16, RZ, R16 ;  /* 0x00000010ff10723e */ /* 0x000fc600000000ff */
[----:B------:R-:W-:Y:S02]  /*3da0*/  F2FP.F16.F32.PACK_AB R18, RZ, R18 ;  /* 0x00000012ff12723e */ /* 0x000fe400000000ff */
[----:B------:R-:W-:Y:S01]  /*3db0*/  F2FP.F16.F32.PACK_AB R19, RZ, R19 ;  /* 0x00000013ff13723e */ /* 0x000fe200000000ff */
[----:B------:R-:W-:Y:S02]  /*3dc0*/  HADD2.F32 R16, -RZ, R16.H0_H0 ;  /* 0x20000010ff107230 */ /* 0x000fe40000004100 */
[----:B------:R-:W-:Y:S02]  /*3dd0*/  HADD2.F32 R18, -RZ, R18.H0_H0 ;  /* 0x20000012ff127230 */ /* 0x000fe40000004100 */
[----:B------:R-:W-:Y:S01]  /*3de0*/  HADD2.F32 R19, -RZ, R19.H0_H0 ;  /* 0x20000013ff137230 */ /* 0x000fe20000004100 */
[----:B------:R-:W-:Y:S01]  /*3df0*/  BSSY B0, `(.L_x_1806) ;  /* 0x0000033000007945 */ /* 0x000fe20003800000 */
[--C-:B--2---:R-:W-:Y:S02]  /*3e00*/  HADD2.F32 R12, -RZ, R10.reuse.H0_H0 ;  /* 0x2000000aff0c7230 */ /* 0x104fe40000004100 */
[----:B------:R-:W-:-:S02]  /*3e10*/  HADD2.F32 R13, -RZ, R10.H1_H1 ;  /* 0x3000000aff0d7230 */ /* 0x000fc40000004100 */
[--C-:B0-----:R-:W-:Y:S02]  /*3e20*/  HADD2.F32 R15, -RZ, R11.reuse.H0_H0 ;  /* 0x2000000bff0f7230 */ /* 0x101fe40000004100 */
[----:B------:R-:W-:Y:S02]  /*3e30*/  HADD2.F32 R10, -RZ, R11.H1_H1 ;  /* 0x3000000bff0a7230 */ /* 0x000fe40000004100 */
[----:B---3--:R-:W0:Y:S01]  /*3e40*/  MUFU.RCP R11, R14 ;  /* 0x0000000e000b7308 */ /* 0x008e220000001000 */
[----:B------:R-:W-:-:S05]  /*3e50*/  FMUL.FTZ R12, R17, R12 ;  /* 0x0000000c110c7220 */ /* 0x000fca0000410000 */
[----:B------:R-:W-:-:S05]  /*3e60*/  F2FP.F16.F32.PACK_AB R12, RZ, R12 ;  /* 0x0000000cff0c723e */ /* 0x000fca00000000ff */
[----:B------:R-:W-:Y:S02]  /*3e70*/  HADD2.F32 R12, -RZ, R12.H0_H0 ;  /* 0x2000000cff0c7230 */ /* 0x000fe40000004100 */
[----:B------:R-:W-:Y:S01]  /*3e80*/  FMUL.FTZ R13, R16, R13 ;  /* 0x0000000d100d7220 */ /* 0x000fe20000410000 */
[----:B------:R-:W-:Y:S01]  /*3e90*/  FMUL.FTZ R15, R18, R15 ;  /* 0x0000000f120f7220 */ /* 0x000fe20000410000 */
[----:B------:R-:W-:Y:S01]  /*3ea0*/  FMUL.FTZ R10, R19, R10 ;  /* 0x0000000a130a7220 */ /* 0x000fe20000410000 */
[----:B0-----:R-:W-:Y:S02]  /*3eb0*/  FMUL.FTZ R12, R12, R11 ;  /* 0x0000000b0c0c7220 */ /* 0x001fe40000410000 */
[----:B------:R-:W-:Y:S02]  /*3ec0*/  F2FP.F16.F32.PACK_AB R13, RZ, R13 ;  /* 0x0000000dff0d723e */ /* 0x000fe400000000ff */
[----:B------:R-:W-:Y:S02]  /*3ed0*/  F2FP.F16.F32.PACK_AB R15, RZ, R15 ;  /* 0x0000000fff0f723e */ /* 0x000fe400000000ff */
[----:B------:R-:W-:-:S02]  /*3ee0*/  F2FP.F16.F32.PACK_AB R10, RZ, R10 ;  /* 0x0000000aff0a723e */ /* 0x000fc400000000ff */
[----:B------:R-:W-:Y:S01]  /*3ef0*/  FMNMX.FTZ R12, R12, 448, PT ;  /* 0x43e000000c0c7809 */ /* 0x000fe20003810000 */
[----:B------:R-:W-:Y:S02]  /*3f00*/  HADD2.F32 R13, -RZ, R13.H0_H0 ;  /* 0x2000000dff0d7230 */ /* 0x000fe40000004100 */
[----:B------:R-:W-:Y:S01]  /*3f10*/  HADD2.F32 R15, -RZ, R15.H0_H0 ;  /* 0x2000000fff0f7230 */ /* 0x000fe20000004100 */
[----:B------:R-:W-:Y:S01]  /*3f20*/  FMNMX.FTZ R14, R12, -448, !PT ;  /* 0xc3e000000c0e7809 */ /* 0x000fe20007810000 */
[----:B------:R-:W-:Y:S02]  /*3f30*/  HADD2.F32 R10, -RZ, R10.H0_H0 ;  /* 0x2000000aff0a7230 */ /* 0x000fe40000004100 */
[-C--:B------:R-:W-:Y:S01]  /*3f40*/  FMUL.FTZ R13, R13, R11.reuse ;  /* 0x0000000b0d0d7220 */ /* 0x080fe20000410000 */
[----:B------:R-:W-:Y:S01]  /*3f50*/  LOP3.LUT R17, R14, 0x7fffffff, RZ, 0xc0, !PT ;  /* 0x7fffffff0e117812 */ /* 0x000fe200078ec0ff */
[-C--:B------:R-:W-:Y:S01]  /*3f60*/  FMUL.FTZ R15, R15, R11.reuse ;  /* 0x0000000b0f0f7220 */ /* 0x080fe20000410000 */
[----:B------:R-:W-:-:S02]  /*3f70*/  FMUL.FTZ R10, R10, R11 ;  /* 0x0000000b0a0a7220 */ /* 0x000fc40000410000 */
[----:B------:R-:W-:Y:S02]  /*3f80*/  ISETP.GT.U32.AND P2, PT, R17, 0x43efffff, PT ;  /* 0x43efffff1100780c */ /* 0x000fe40003f44070 */
[----:B------:R-:W-:Y:S02]  /*3f90*/  FMNMX.FTZ R13, R13, 448, PT ;  /* 0x43e000000d0d7809 */ /* 0x000fe40003810000 */
[----:B------:R-:W-:Y:S02]  /*3fa0*/  FMNMX.FTZ R15, R15, 448, PT ;  /* 0x43e000000f0f7809 */ /* 0x000fe40003810000 */
[----:B------:R-:W-:Y:S02]  /*3fb0*/  FMNMX.FTZ R10, R10, 448, PT ;  /* 0x43e000000a0a7809 */ /* 0x000fe40003810000 */
[----:B------:R-:W-:Y:S02]  /*3fc0*/  FMNMX.FTZ R19, R13, -448, !PT ;  /* 0xc3e000000d137809 */ /* 0x000fe40007810000 */
        /* <DEDUP_REMOVED lines=21> */
.L_x_1807:
[----:B------:R-:W-:Y:S05]  /*4120*/  BSYNC B0 ;  /* 0x0000000000007941 */ /* 0x000fea0003800000 */
.L_x_1806:
        /* <DEDUP_REMOVED lines=11> */
.L_x_1809:
[----:B------:R-:W-:Y:S05]  /*41e0*/  BSYNC B0 ;  /* 0x0000000000007941 */ /* 0x000fea0003800000 */
.L_x_1808:
        /* <DEDUP_REMOVED lines=15> */
.L_x_1811:
[----:B------:R-:W-:Y:S05]  /*42e0*/  BSYNC B0 ;  /* 0x0000000000007941 */ /* 0x000fea0003800000 */
.L_x_1810:
        /* <DEDUP_REMOVED lines=12> */
.L_x_1813:
[----:B------:R-:W-:Y:S05]  /*43b0*/  BSYNC B0 ;  /* 0x0000000000007941 */ /* 0x000fea0003800000 */
.L_x_1812:
[C---:B------:R-:W-:Y:S01]  /*43c0*/  LEA R12, P0, R8.reuse, UR10, 0x2 ;  /* 0x0000000a080c7c11 */ /* 0x040fe2000f8010ff */
[----:B------:R-:W-:Y:S01]  /*43d0*/  IMAD.IADD R10, R9, 0x1, R8 ;  /* 0x00000001090a7824 */ /* 0x000fe200078e0208 */
[----:B------:R-:W-:Y:S02]  /*43e0*/  LOP3.LUT R16, R13, R16, RZ, 0xfc, !PT ;  /* 0x000000100d107212 */ /* 0x000fe400078efcff */
[----:B------:R-:W-:Y:S02]  /*43f0*/  LEA.HI.X R13, R8, UR8, RZ, 0x2, P0 ;  /* 0x00000008080d7c11 */ /* 0x000fe400080f14ff */
[----:B------:R-:W-:Y:S02]  /*4400*/  ISETP.GE.U32.AND P0, PT, R10, UR12, PT ;  /* 0x0000000c0a007c0c */ /* 0x000fe4000bf06070 */
[----:B------:R-:W-:-:S04]  /*4410*/  PRMT R11, R15, 0x7054, R14 ;  /* 0x000070540f0b7816 */ /* 0x000fc8000000000e */
[----:B------:R-:W-:-:S05]  /*4420*/  PRMT R11, R16, 0x654, R11 ;  /* 0x00000654100b7816 */ /* 0x000fca000000000b */
[----:B------:R0:W-:Y:S02]  /*4430*/  STG.E desc[UR14][R12.64], R11 ;  /* 0x0000000b0c007986 */ /* 0x0001e4000c10190e */
[----:B------:R-:W-:Y:S05]  /*4440*/  @P0 EXIT ;  /* 0x000000000000094d */ /* 0x000fea0003800000 */
[----:B0-----:R-:W-:Y:S01]  /*4450*/  HFMA2.MMA R13, -RZ, RZ, 0, 4.76837158203125e-07 ;  /* 0x00000008ff0d7435 */ /* 0x001fe200000001ff */
[----:B------:R-:W-:-:S04]  /*4460*/  IMAD.MOV.U32 R15, RZ, RZ, 0x8 ;  /* 0x00000008ff0f7424 */ /* 0x000fc800078e00ff */
        /* <DEDUP_REMOVED lines=9> */
[----:B------:R-:W-:Y:S02]  /*4500*/  HADD2.F32 R11, -RZ, R12.H1_H1 ;  /* 0x3000000cff0b7230 */ /* 0x000fe40000004100 */
[--C-:B------:R-:W-:Y:S02]  /*4510*/  HADD2.F32 R12, -RZ, R13.reuse.H1_H1 ;  /* 0x3000000dff0c7230 */ /* 0x100fe40000004100 */
[----:B------:R-:W-:Y:S01]  /*4520*/  FADD.FTZ R18, R8, R17 ;  /* 0x0000001108127221 */ /* 0x000fe20000010000 */
[----:B------:R-:W-:-:S02]  /*4530*/  HADD2.F32 R8, -RZ, R13.H0_H0 ;  /* 0x2000000dff087230 */ /* 0x000fc40000004100 */
[----:B------:R-:W-:Y:S02]  /*4540*/  HADD2.F32 R16, -RZ, R20.H1_H1 ;  /* 0x30000014ff107230 */ /* 0x000fe40000004100 */
[--C-:B------:R-:W-:Y:S02]  /*4550*/  HADD2.F32 R17, -RZ, R21.reuse.H0_H0 ;  /* 0x20000015ff117230 */ /* 0x100fe40000004100 */
[----:B------:R-:W-:Y:S02]  /*4560*/  HADD2.F32 R13, -RZ, R21.H1_H1 ;  /* 0x30000015ff0d7230 */ /* 0x000fe40000004100 */
[----:B------:R-:W-:Y:S01]  /*4570*/  FADD.FTZ R11, R11, R16 ;  /* 0x000000100b0b7221 */ /* 0x000fe20000010000 */
[----:B------:R-:W-:Y:S01]  /*4580*/  FADD.FTZ R22, R8, R17 ;  /* 0x0000001108167221 */ /* 0x000fe20000010000 */
[----:B------:R-:W-:Y:S02]  /*4590*/  IMAD.X R8, RZ, RZ, R0, P0 ;  /* 0x000000ffff087224 */ /* 0x000fe400000e0600 */
        /* <DEDUP_REMOVED lines=11> */
[----:B------:R-:W-:-:S04]  /*4650*/  FMUL.FTZ R18, R18, UR13 ;  /* 0x0000000d12127c20 */ /* 0x000fc80008410000 */
[----:B------:R-:W-:Y:S02]  /*4660*/  F2FP.F16.F32.PACK_AB R11, RZ, R11 ;  /* 0x0000000bff0b723e */ /* 0x000fe400000000ff */
[----:B------:R-:W-:-:S03]  /*4670*/  F2FP.F16.F32.PACK_AB R18, RZ, R18 ;  /* 0x00000012ff12723e */ /* 0x000fc600000000ff */
[----:B0-----:R-:W-:Y:S02]  /*4680*/  HADD2.F32 R14, -RZ, R11.H0_H0 ;  /* 0x2000000bff0e7230 */ /* 0x001fe40000004100 */
[----:B------:R-:W-:Y:S02]  /*4690*/  HADD2.F32 R18, -RZ, R18.H0_H0 ;  /* 0x20000012ff127230 */ /* 0x000fe40000004100 */
[----:B------:R-:W-:Y:S01]  /*46a0*/  FMUL.FTZ R19, R23, UR13 ;  /* 0x0000000d17137c20 */ /* 0x000fe20008410000 */
[----:B------:R-:W-:-:S04]  /*46b0*/  F2FP.F16.F32.PACK_AB R8, RZ, R8 ;  /* 0x00000008ff08723e */ /* 0x000fc800000000ff */
[----:B------:R-:W-:Y:S01]  /*46c0*/  F2FP.F16.F32.PACK_AB R19, RZ, R19 ;  /* 0x00000013ff13723e */ /* 0x000fe200000000ff */
[----:B------:R-:W-:-:S04]  /*46d0*/  HADD2.F32 R8, -RZ, R8.H0_H0 ;  /* 0x20000008ff087230 */ /* 0x000fc80000004100 */
[----:B------:R-:W-:Y:S01]  /*46e0*/  HADD2.F32 R19, -RZ, R19.H0_H0 ;  /* 0x20000013ff137230 */ /* 0x000fe20000004100 */
[----:B------:R-:W-:Y:S01]  /*46f0*/  BSSY B0, `(.L_x_1814) ;  /* 0x0000033000007945 */ /* 0x000fe20003800000 */
[--C-:B--2---:R-:W-:Y:S02]  /*4700*/  HADD2.F32 R11, -RZ, R12.reuse.H0_H0 ;  /* 0x2000000cff0b7230 */ /* 0x104fe40000004100 */
[----:B------:R-:W-:Y:S02]  /*4710*/  HADD2.F32 R15, -RZ, R12.H1_H1 ;  /* 0x3000000cff0f7230 */ /* 0x000fe40000004100 */
[--C-:B-1----:R-:W-:Y:S02]  /*4720*/  HADD2.F32 R17, -RZ, R13.reuse.H0_H0 ;  /* 0x2000000dff117230 */ /* 0x102fe40000004100 */
[----:B------:R-:W-:Y:S02]  /*4730*/  HADD2.F32 R12, -RZ, R13.H1_H1 ;  /* 0x3000000dff0c7230 */ /* 0x000fe40000004100 */
[----:B---3--:R-:W0:Y:S01]  /*4740*/  MUFU.RCP R13, R16 ;  /* 0x00000010000d7308 */ /* 0x008e220000001000 */
[----:B------:R-:W-:Y:S01]  /*4750*/  FMUL.FTZ R11, R18, R11 ;  /* 0x0000000b120b7220 */ /* 0x000fe20000410000 */
[----:B------:R-:W-:-:S04]  /*4760*/  FMUL.FTZ R14, R14, R17 ;  /* 0x000000110e0e7220 */ /* 0x000fc80000410000 */
[----:B------:R-:W-:Y:S02]  /*4770*/  F2FP.F16.F32.PACK_AB R11, RZ, R11 ;  /* 0x0000000bff0b723e */ /* 0x000fe400000000ff */
[----:B------:R-:W-:-:S03]  /*4780*/  F2FP.F16.F32.PACK_AB R14, RZ, R14 ;  /* 0x0000000eff0e723e */ /* 0x000fc600000000ff */
[----:B------:R-:W-:Y:S02]  /*4790*/  HADD2.F32 R11, -RZ, R11.H0_H0 ;  /* 0x2000000bff0b7230 */ /* 0x000fe40000004100 */
[----:B------:R-:W-:Y:S02]  /*47a0*/  HADD2.F32 R14, -RZ, R14.H0_H0 ;  /* 0x2000000eff0e7230 */ /* 0x000fe40000004100 */
[----:B------:R-:W-:Y:S01]  /*47b0*/  FMUL.FTZ R8, R8, R15 ;  /* 0x0000000f08087220 */ /* 0x000fe20000410000 */
[----:B------:R-:W-:Y:S01]  /*47c0*/  FMUL.FTZ R12, R19, R12 ;  /* 0x0000000c130c7220 */ /* 0x000fe20000410000 */
[-C--:B0-----:R-:W-:Y:S01]  /*47d0*/  FMUL.FTZ R11, R11, R13.reuse ;  /* 0x0000000d0b0b7220 */ /* 0x081fe20000410000 */
[----:B------:R-:W-:Y:S02]  /*47e0*/  FMUL.FTZ R14, R14, R13 ;  /* 0x0000000d0e0e7220 */ /* 0x000fe40000410000 */
[----:B------:R-:W-:Y:S02]  /*47f0*/  F2FP.F16.F32.PACK_AB R8, RZ, R8 ;  /* 0x00000008ff08723e */ /* 0x000fe400000000ff */
[----:B------:R-:W-:-:S02]  /*4800*/  F2FP.F16.F32.PACK_AB R12, RZ, R12 ;  /* 0x0000000cff0c723e */ /* 0x000fc400000000ff */
        /* <DEDUP_REMOVED lines=17> */
[----:B------:R-:W-:Y:S02]  /*4920*/  LOP3.LUT R8, R11, 0x7fffffff, RZ, 0xc0, !PT ;  /* 0x7fffffff0b087812 */ /* 0x000fe400078ec0ff */
[----:B------:R-:W-:Y:S01]  /*4930*/  SHF.R.U32.HI R16, RZ, 0x18, R13 ;  /* 0x00000018ff107819 */ /* 0x000fe2000001160d */
[----:B------:R-:W-:Y:S01]  /*4940*/  IMAD.MOV.U32 R13, RZ, RZ, 0x7f ;  /* 0x0000007fff0d7424 */ /* 0x000fe200078e00ff */
[----:B------:R-:W-:Y:S02]  /*4950*/  ISETP.GT.U32.AND P3, PT, R20, 0x43efffff, PT ;  /* 0x43efffff1400780c */ /* 0x000fe40003f64070 */
[----:B------:R-:W-:-:S02]  /*4960*/  ISETP.GT.U32.AND P0, PT, R22, 0x43efffff, PT ;  /* 0x43efffff1600780c */ /* 0x000fc40003f04070 */
[----:B------:R-:W-:Y:S02]  /*4970*/  ISETP.GT.U32.AND P1, PT, R8, 0x43efffff, PT ;  /* 0x43efffff0800780c */ /* 0x000fe40003f24070 */
[----:B------:R-:W-:Y:S02]  /*4980*/  MOV R12, 0x7f ;  /* 0x0000007f000c7802 */ /* 0x000fe40000000f00 */
        /* <DEDUP_REMOVED lines=9> */
.L_x_1815:
[----:B------:R-:W-:Y:S05]  /*4a20*/  BSYNC B0 ;  /* 0x0000000000007941 */ /* 0x000fea0003800000 */
.L_x_1814:
        /* <DEDUP_REMOVED lines=11> */
.L_x_1817:
[----:B------:R-:W-:Y:S05]  /*4ae0*/  BSYNC B0 ;  /* 0x0000000000007941 */ /* 0x000fea0003800000 */
.L_x_1816:
        /* <DEDUP_REMOVED lines=15> */
.L_x_1819:
[----:B------:R-:W-:Y:S05]  /*4be0*/  BSYNC B0 ;  /* 0x0000000000007941 */ /* 0x000fea0003800000 */
.L_x_1818:
        /* <DEDUP_REMOVED lines=12> */
.L_x_1821:
[----:B------:R-:W-:Y:S05]  /*4cb0*/  BSYNC B0 ;  /* 0x0000000000007941 */ /* 0x000fea0003800000 */
.L_x_1820:
        /* <DEDUP_REMOVED lines=21> */
[----:B------:R-:W-:Y:S02]  /*4e10*/  HADD2.F32 R16, -RZ, R22.H1_H1 ;  /* 0x30000016ff107230 */ /* 0x000fe40000004100 */
[----:B------:R-:W-:Y:S01]  /*4e20*/  FADD.FTZ R17, R14, R17 ;  /* 0x000000110e117221 */ /* 0x000fe20000010000 */
[----:B------:R-:W-:-:S02]  /*4e30*/  HADD2.F32 R14, -RZ, R11.H0_H0 ;  /* 0x2000000bff0e7230 */ /* 0x000fc40000004100 */
[----:B------:R-:W-:Y:S02]  /*4e40*/  HADD2.F32 R19, -RZ, R23.H0_H0 ;  /* 0x20000017ff137230 */ /* 0x000fe40000004100 */
[----:B------:R-:W-:Y:S02]  /*4e50*/  HADD2.F32 R10, -RZ, R11.H1_H1 ;  /* 0x3000000bff0a7230 */ /* 0x000fe40000004100 */
[----:B------:R-:W-:Y:S02]  /*4e60*/  HADD2.F32 R11, -RZ, R23.H1_H1 ;  /* 0x30000017ff0b7230 */ /* 0x000fe40000004100 */
[----:B------:R-:W-:Y:S01]  /*4e70*/  FADD.FTZ R18, R15, R16 ;  /* 0x000000100f127221 */ /* 0x000fe20000010000 */
[----:B------:R-:W-:Y:S01]  /*4e80*/  FADD.FTZ R19, R14, R19 ;  /* 0x000000130e137221 */ /* 0x000fe20000010000 */
[----:B------:R-:W-:Y:S01]  /*4e90*/  IMAD.X R16, RZ, RZ, R0, P0 ;  /* 0x000000ffff107224 */ /* 0x000fe200000e0600 */
[----:B------:R-:W-:Y:S01]  /*4ea0*/  LEA R14, P0, R21, R2, 0x2 ;  /* 0x00000002150e7211 */ /* 0x000fe200078010ff */
[----:B------:R-:W-:Y:S01]  /*4eb0*/  FADD.FTZ R22, R10, R11 ;  /* 0x0000000b0a167221 */ /* 0x000fe20000010000 */
[----:B------:R-:W-:Y:S01]  /*4ec0*/  IMAD.WIDE.U32 R10, R8, 0x8, R4 ;  /* 0x00000008080a7825 */ /* 0x000fe200078e0004 */
[----:B------:R-:W-:-:S02]  /*4ed0*/  F2FP.F16.F32.PACK_AB R20, R18, R17 ;  /* 0x000000111214723e */ /* 0x000fc400000000ff */
        /* <DEDUP_REMOVED lines=68> */
.L_x_1823:
[----:B------:R-:W-:Y:S05]  /*5320*/  BSYNC B0 ;  /* 0x0000000000007941 */ /* 0x000fea0003800000 */
.L_x_1822:
        /* <DEDUP_REMOVED lines=11> */
.L_x_1825:
[----:B------:R-:W-:Y:S05]  /*53e0*/  BSYNC B0 ;  /* 0x0000000000007941 */ /* 0x000fea0003800000 */
.L_x_1824:
        /* <DEDUP_REMOVED lines=15> */
.L_x_1827:
[----:B------:R-:W-:Y:S05]  /*54e0*/  BSYNC B0 ;  /* 0x0000000000007941 */ /* 0x000fea0003800000 */
.L_x_1826:
        /* <DEDUP_REMOVED lines=12> */
.L_x_1829:
[----:B------:R-:W-:Y:S05]  /*55b0*/  BSYNC B0 ;  /* 0x0000000000007941 */ /* 0x000fea0003800000 */
.L_x_1828:
        /* <DEDUP_REMOVED lines=43> */
[----:B------:R-:W-:Y:S01]  /*5870*/  F2FP.F16.F32.PACK_AB R18, RZ, R18 ;  /* 0x00000012ff12723e */ /* 0x000fe200000000ff */
[----:B------:R-:W-:Y:S02]  /*5880*/  FMUL.FTZ R19, R23, UR13 ;  /* 0x0000000d17137c20 */ /* 0x000fe40008410000 */
[----:B0-----:R-:W-:Y:S02]  /*5890*/  HADD2.F32 R14, -RZ, R11.H0_H0 ;  /* 0x2000000bff0e7230 */ /* 0x001fe40000004100 */
[----:B------:R-:W-:Y:S01]  /*58a0*/  HADD2.F32 R18, -RZ, R18.H0_H0 ;  /* 0x20000012ff127230 */ /* 0x000fe20000004100 */
[----:B------:R-:W-:Y:S02]  /*58b0*/  F2FP.F16.F32.PACK_AB R8, RZ, R8 ;  /* 0x00000008ff08723e */ /* 0x000fe400000000ff */
[----:B------:R-:W-:-:S03]  /*58c0*/  F2FP.F16.F32.PACK_AB R19, RZ, R19 ;  /* 0x00000013ff13723e */ /* 0x000fc600000000ff */
[----:B------:R-:W-:Y:S02]  /*58d0*/  HADD2.F32 R8, -RZ, R8.H0_H0 ;  /* 0x20000008ff087230 */ /* 0x000fe40000004100 */
[----:B------:R-:W-:Y:S01]  /*58e0*/  HADD2.F32 R19, -RZ, R19.H0_H0 ;  /* 0x20000013ff137230 */ /* 0x000fe20000004100 */
[----:B------:R-:W-:Y:S01]  /*58f0*/  BSSY B0, `(.L_x_1830) ;  /* 0x0000033000007945 */ /* 0x000fe20003800000 */
[--C-:B--2---:R-:W-:Y:S02]  /*5900*/  HADD2.F32 R11, -RZ, R12.reuse.H0_H0 ;  /* 0x2000000cff0b7230 */ /* 0x104fe40000004100 */
[----:B------:R-:W-:Y:S02]  /*5910*/  HADD2.F32 R15, -RZ, R12.H1_H1 ;  /* 0x3000000cff0f7230 */ /* 0x000fe40000004100 */
[--C-:B-1----:R-:W-:Y:S02]  /*5920*/  HADD2.F32 R17, -RZ, R13.reuse.H0_H0 ;  /* 0x2000000dff117230 */ /* 0x102fe40000004100 */
[----:B------:R-:W-:-:S02]  /*5930*/  HADD2.F32 R12, -RZ, R13.H1_H1 ;  /* 0x3000000dff0c7230 */ /* 0x000fc40000004100 */
[----:B---3--:R-:W0:Y:S01]  /*5940*/  MUFU.RCP R13, R16 ;  /* 0x00000010000d7308 */ /* 0x008e220000001000 */
[----:B------:R-:W-:Y:S01]  /*5950*/  FMUL.FTZ R11, R18, R11 ;  /* 0x0000000b120b7220 */ /* 0x000fe20000410000 */
[----:B------:R-:W-:Y:S01]  /*5960*/  FMUL.FTZ R8, R8, R15 ;  /* 0x0000000f08087220 */ /* 0x000fe20000410000 */
[----:B------:R-:W-:-:S03]  /*5970*/  FMUL.FTZ R14, R14, R17 ;  /* 0x000000110e0e7220 */ /* 0x000fc60000410000 */
[----:B------:R-:W-:Y:S01]  /*5980*/  F2FP.F16.F32.PACK_AB R11, RZ, R11 ;  /* 0x0000000bff0b723e */ /* 0x000fe200000000ff */
[----:B------:R-:W-:Y:S01]  /*5990*/  FMUL.FTZ R12, R19, R12 ;  /* 0x0000000c130c7220 */ /* 0x000fe20000410000 */
[----:B------:R-:W-:-:S03]  /*59a0*/  F2FP.F16.F32.PACK_AB R8, RZ, R8 ;  /* 0x00000008ff08723e */ /* 0x000fc600000000ff */
[----:B------:R-:W-:Y:S01]  /*59b0*/  HADD2.F32 R11, -RZ, R11.H0_H0 ;  /* 0x2000000bff0b7230 */ /* 0x000fe20000004100 */
[----:B------:R-:W-:Y:S02]  /*59c0*/  F2FP.F16.F32.PACK_AB R14, RZ, R14 ;  /* 0x0000000eff0e723e */ /* 0x000fe400000000ff */
[----:B------:R-:W-:Y:S02]  /*59d0*/  F2FP.F16.F32.PACK_AB R12, RZ, R12 ;  /* 0x0000000cff0c723e */ /* 0x000fe400000000ff */
[-C--:B0-----:R-:W-:Y:S01]  /*59e0*/  FMUL.FTZ R11, R11, R13.reuse ;  /* 0x0000000d0b0b7220 */ /* 0x081fe20000410000 */
[----:B------:R-:W-:Y:S02]  /*59f0*/  HADD2.F32 R8, -RZ, R8.H0_H0 ;  /* 0x20000008ff087230 */ /* 0x000fe40000004100 */
[----:B------:R-:W-:Y:S02]  /*5a00*/  HADD2.F32 R14, -RZ, R14.H0_H0 ;  /* 0x2000000eff0e7230 */ /* 0x000fe40000004100 */
[----:B------:R-:W-:Y:S01]  /*5a10*/  HADD2.F32 R12, -RZ, R12.H0_H0 ;  /* 0x2000000cff0c7230 */ /* 0x000fe20000004100 */
[----:B------:R-:W-:Y:S01]  /*5a20*/  FMNMX.FTZ R11, R11, 448, PT ;  /* 0x43e000000b0b7809 */ /* 0x000fe20003810000 */
[-C--:B------:R-:W-:Y:S01]  /*5a30*/  FMUL.FTZ R8, R8, R13.reuse ;  /* 0x0000000d08087220 */ /* 0x080fe20000410000 */
[----:B------:R-:W-:-:S02]  /*5a40*/  FMUL.FTZ R14, R14, R13 ;  /* 0x0000000d0e0e7220 */ /* 0x000fc40000410000 */
[----:B------:R-:W-:Y:S01]  /*5a50*/  FMUL.FTZ R12, R12, R13 ;  /* 0x0000000d0c0c7220 */ /* 0x000fe20000410000 */
[----:B------:R-:W-:-:S04]  /*5a60*/  FMNMX.FTZ R13, R11, -448, !PT ;  /* 0xc3e000000b0d7809 */ /* 0x000fc80007810000 */
[----:B------:R-:W-:Y:S02]  /*5a70*/  LOP3.LUT R16, R13, 0x7fffffff, RZ, 0xc0, !PT ;  /* 0x7fffffff0d107812 */ /* 0x000fe400078ec0ff */
[----:B------:R-:W-:Y:S02]  /*5a80*/  FMNMX.FTZ R8, R8, 448, PT ;  /* 0x43e0000008087809 */ /* 0x000fe40003810000 */
        /* <DEDUP_REMOVED lines=25> */
.L_x_1831:
[----:B------:R-:W-:Y:S05]  /*5c20*/  BSYNC B0 ;  /* 0x0000000000007941 */ /* 0x000fea0003800000 */
.L_x_1830:
        /* <DEDUP_REMOVED lines=12> */
.L_x_1833:
[----:B------:R-:W-:Y:S05]  /*5cf0*/  BSYNC B0 ;  /* 0x0000000000007941 */ /* 0x000fea0003800000 */
.L_x_1832:
        /* <DEDUP_REMOVED lines=12> */
.L_x_1835:
[----:B------:R-:W-:Y:S05]  /*5dc0*/  BSYNC B0 ;  /* 0x0000000000007941 */ /* 0x000fea0003800000 */
.L_x_1834:
[----:B------:R-:W-:Y:S01]  /*5dd0*/  LOP3.LUT R14, R11, R14, RZ, 0xfc, !PT ;  /* 0x0000000e0b0e7212 */ /* 0x000fe200078efcff */
[----:B------:R-:W-:Y:S01]  /*5de0*/  BSSY B0, `(.L_x_1836) ;  /* 0x000000a000007945 */ /* 0x000fe20003800000 */
[----:B------:R-:W-:-:S03]  /*5df0*/  HFMA2.MMA R11, -RZ, RZ, 0, 7.569789886474609375e-06 ;  /* 0x0000007fff0b7435 */ /* 0x000fc600000001ff */
        /* <DEDUP_REMOVED lines=8> */
.L_x_1837:
[----:B------:R-:W-:Y:S05]  /*5e80*/  BSYNC B0 ;  /* 0x0000000000007941 */ /* 0x000fea0003800000 */
.L_x_1836:
        /* <DEDUP_REMOVED lines=13> */
        .weak           $__internal_31_$__cuda_sm20_div_s64
        .type           $__internal_31_$__cuda_sm20_div_s64,@function
        .size           $__internal_31_$__cuda_sm20_div_s64,(.L_x_3328 - $__internal_31_$__cuda_sm20_div_s64)
$__internal_31_$__cuda_sm20_div_s64:
        /* <DEDUP_REMOVED lines=82> */
[----:B------:R-:W-:Y:S06]  /*6480*/  RET.REL.NODEC R14 `(_ZN4vllm31rms_norm_per_block_quant_kernelIN3c104HalfENS1_13Float8_e4m3fnELb1ELb0ELi64EEEvPT0_PfPKT_S9_PKffiiPS7_l) ;  /* 0xffffff980edc7950 */ /* 0x000fec0003c3ffff */
.L_x_1839:
        /* <DEDUP_REMOVED lines=15> */
.L_x_3328:


//--------------------- .text._ZN4vllm31rms_norm_per_block_quant_kernelIN3c104HalfEaLb1ELb1ELi64EEEvPT0_PfPKT_S8_PKffiiPS6_l --------------------------
	.section	.text._ZN4vllm31rms_norm_per_block_quant_kernelIN3c104HalfEaLb1ELb1ELi64EEEvPT0_PfPKT_S8_PKffiiPS6_l,"ax",@progbits
	.align	128
        .global         _ZN4vllm31rms_norm_per_block_quant_kernelIN3c104HalfEaLb1ELb1ELi64EEEvPT0_PfPKT_S8_PKffiiPS6_l
        .type           _ZN4vllm31rms_norm_per_block_quant_kernelIN3c104HalfEaLb1ELb1ELi64EEEvPT0_PfPKT_S8_PKffiiPS6_l,@function
        .size           _ZN4vllm31rms_norm_per_block_quant_kernelIN3c104HalfEaLb1ELb1ELi64EEEvPT0_PfPKT_S8_PKffiiPS6_l,(.L_x_3330 - _ZN4vllm31rms_norm_per_block_quant_kernelIN3c104HalfEaLb1ELb1ELi64EEEvPT0_PfPKT_S8_PKffiiPS6_l)
        .other          _ZN4vllm31rms_norm_per_block_quant_kernelIN3c104HalfEaLb1ELb1ELi64EEEvPT0_PfPKT_S8_PKffiiPS6_l,@"STO_CUDA_ENTRY STV_DEFAULT"
_ZN4vllm31rms_norm_per_block_quant_kernelIN3c104HalfEaLb1ELb1ELi64EEEvPT0_PfPKT_S8_PKffiiPS6_l:
.text._ZN4vllm31rms_norm_per_block_quant_kernelIN3c104HalfEaLb1ELb1ELi64EEEvPT0_PfPKT_S8_PKffiiPS6_l:
        /* <DEDUP_REMOVED lines=27> */
.L_x_1842:
[----:B------:R-:W-:Y:S01]  /*01b0*/  MOV R6, 0x8 ;  /* 0x0000000800067802 */ /* 0x000fe20000000f00 */
[----:B------:R-:W-:-:S04]  /*01c0*/  IMAD.MOV.U32 R4, RZ, RZ, 0x8 ;  /* 0x00000008ff047424 */ /* 0x000fc800078e00ff */
[----:B------:R-:W-:-:S04]  /*01d0*/  IMAD.WIDE.U32 R4, R9, R4, UR6 ;  /* 0x0000000609047e25 */ /* 0x000fc8000f8e0004 */
[----:B------:R-:W-:Y:S02]  /*01e0*/  IMAD.WIDE.U32 R6, R9, R6, UR8 ;  /* 0x0000000809067e25 */ /* 0x000fe4000f8e0006 */
[----:B------:R-:W2:Y:S04]  /*01f0*/  LDG.E.64.CONSTANT R4, desc[UR16][R4.64] ;  /* 0x0000001004047981 */ /* 0x000ea8000c1e9b00 */
[----:B------:R-:W3:Y:S01]  /*0200*/  LDG.E.64 R6, desc[UR16][R6.64] ;  /* 0x0000001006067981 */ /* 0x000ee2000c1e1b00 */
[----:B0-----:R-:W-:-:S04]  /*0210*/  IADD3 R15, R2, R9, RZ ;  /* 0x00000009020f7210 */ /* 0x001fc80007ffe0ff */
        /* <DEDUP_REMOVED lines=22> */
[----:B------:R-:W2:Y:S05]  /*0380*/  LDG.E.64.CONSTANT R4, desc[UR16][R4.64] ;  /* 0x0000001004047981 */ /* 0x000eaa000c1e9b00 */
        /* <DEDUP_REMOVED lines=57> */
[----:B------:R-:W-:Y:S01]  /*0720*/  IADD3 R9, R15, R2, RZ ;  /* 0x000000020f097210 */ /* 0x000fe20007ffe0ff */
[----:B------:R-:W-:Y:S01]  /*0730*/  FADD.FTZ R10, R8, R11 ;  /* 0x0000000b080a7221 */ /* 0x000fe20000010000 */
[----:B------:R-:W-:Y:S02]  /*0740*/  HADD2.F32 R8, -RZ, R5.H0_H0 ;  /* 0x20000005ff087230 */ /* 0x000fe40000004100 */
[----:B------:R-:W-:Y:S01]  /*0750*/  ISETP.GE.U32.AND P0, PT, R9, UR5, PT ;  /* 0x0000000509007c0c */ /* 0x000fe2000bf06070 */
[----:B------:R-:W-:-:S02]  /*0760*/  HADD2.F32 R11, -RZ, R7.H0_H0 ;  /* 0x20000007ff0b7230 */ /* 0x000fc40000004100 */
        /* <DEDUP_REMOVED lines=8> */
.L_x_1841:
[----:B------:R-:W-:Y:S05]  /*07f0*/  BSYNC B0 ;  /* 0x0000000000007941 */ /* 0x000fea0003800000 */
.L_x_1840:
        /* <DEDUP_REMOVED lines=109> */
.L_x_1844:
        /* <DEDUP_REMOVED lines=20> */
[----:B0-----:R-:W-:-:S04]  /*1010*/  LEA R4, R5, R4, 0x18 ;  /* 0x0000000405047211 */ /* 0x001fc800078ec0ff */
[----:B------:R-:W-:-:S05]  /*1020*/  LEA R3, R3, R4, 0x2 ;  /* 0x0000000403037211 */ /* 0x000fca00078e10ff */
[----:B------:R0:W-:Y:S02]  /*1030*/  STS [R3+0x20], R2 ;  /* 0x0000200203007388 */ /* 0x0001e40000000800 */
.L_x_1847:
[----:B------:R-:W-:Y:S05]  /*1040*/  BSYNC B1 ;  /* 0x0000000000017941 */ /* 0x000fea0003800000 */
.L_x_1846:
        /* <DEDUP_REMOVED lines=45> */
.L_x_1845:
[----:B------:R-:W-:Y:S05]  /*1320*/  BSYNC B0 ;  /* 0x0000000000007941 */ /* 0x000fea0003800000 */
.L_x_1843:
        /* <DEDUP_REMOVED lines=11> */
.L_x_1849:
[----:B------:R-:W-:Y:S05]  /*13e0*/  BSYNC B0 ;  /* 0x0000000000007941 */ /* 0x000fea0003800000 */
.L_x_1848:
        /* <DEDUP_REMOVED lines=15> */
[----:B------:R-:W-:Y:S01]  /*14e0*/  MOV R25, R6 ;  /* 0x0000000600197202 */ /* 0x000fe20000000f00 */
[----:B------:R-:W-:Y:S01]  /*14f0*/  IMAD.MOV.U32 R15, RZ, RZ, R8 ;  /* 0x000000ffff0f7224 */ /* 0x000fe200078e0008 */
[----:B------:R-:W-:-:S07]  /*1500*/  MOV R14, 0x1520 ;  /* 0x00001520000e7802 */ /* 0x000fce0000000f00 */
[----:B------:R-:W-:Y:S05]  /*1510*/  CALL.REL.NOINC `($__internal_32_$__cuda_sm20_div_s64) ;  /* 0x0000003c008c7944 */ /* 0x000fea0003c00000 */
[----:B------:R-:W-:Y:S02]  /*1520*/  MOV R4, R16 ;  /* 0x0000001000047202 */ /* 0x000fe40000000f00 */
[----:B------:R-:W-:Y:S01]  /*1530*/  MOV R5, R17 ;  /* 0x0000001100057202 */ /* 0x000fe20000000f00 */
[----:B------:R-:W-:Y:S06]  /*1540*/  BRA `(.L_x_1851) ;  /* 0x00000000004c7947 */ /* 0x000fec0003800000 */
.L_x_1850:
[----:B------:R-:W0:Y:S01]  /*1550*/  I2F.U32.RP R0, R6 ;  /* 0x0000000600007306 */ /* 0x000e220000209000 */
[----:B------:R-:W-:Y:S02]  /*1560*/  IADD3 R5, RZ, -R6, RZ ;  /* 0x80000006ff057210 */ /* 0x000fe40007ffe0ff */
[----:B------:R-:W-:-:S05]  /*1570*/  ISETP.NE.U32.AND P2, PT, R6, RZ, PT ;  /* 0x000000ff0600720c */ /* 0x000fca0003f45070 */
[----:B0-----:R-:W0:Y:S02]  /*1580*/  MUFU.RCP R0, R0 ;  /* 0x0000000000007308 */ /* 0x001e240000001000 */
[----:B0-----:R-:W-:-:S06]  /*1590*/  VIADD R2, R0, 0xffffffe ;  /* 0x0ffffffe00027836 */ /* 0x001fcc0000000000 */
        /* <DEDUP_REMOVED lines=12> */
[----:B------:R-:W-:Y:S01]  /*1660*/  @P1 VIADD R4, R4, 0x1 ;  /* 0x0000000104041836 */ /* 0x000fe20000000000 */
[----:B------:R-:W-:-:S07]  /*1670*/  @!P2 LOP3.LUT R4, RZ, R6, RZ, 0x33, !PT ;  /* 0x00000006ff04a212 */ /* 0x000fce00078e33ff */
.L_x_1851:
[----:B------:R-:W0:Y:S01]  /*1680*/  S2R R2, SR_TID.X ;  /* 0x0000000000027919 */ /* 0x000e220000002100 */
[----:B------:R-:W-:Y:S01]  /*1690*/  ISETP.NE.U32.AND P0, PT, R5, RZ, PT ;  /* 0x000000ff0500720c */ /* 0x000fe20003f05070 */
[----:B------:R-:W-:-:S12]  /*16a0*/  BSSY B0, `(.L_x_1852) ;  /* 0x000002a000007945 */ /* 0x000fd80003800000 */
[----:B------:R-:W-:Y:S05]  /*16b0*/  @!P0 BRA `(.L_x_1853) ;  /* 0x0000000000448947 */ /* 0x000fea0003800000 */
[----:B0-----:R-:W-:Y:S01]  /*16c0*/  MOV R17, R2 ;  /* 0x0000000200117202 */ /* 0x001fe20000000f00 */
[----:B------:R-:W-:Y:S01]  /*16d0*/  IMAD.MOV.U32 R16, RZ, RZ, RZ ;  /* 0x000000ffff107224 */ /* 0x000fe200078e00ff */
[----:B------:R-:W-:Y:S02]  /*16e0*/  MOV R25, R4 ;  /* 0x0000000400197202 */ /* 0x000fe40000000f00 */
[----:B------:R-:W-:Y:S02]  /*16f0*/  MOV R15, R5 ;  /* 0x00000005000f7202 */ /* 0x000fe40000000f00 */
[----:B------:R-:W-:-:S07]  /*1700*/  MOV R14, 0x1720 ;  /* 0x00001720000e7802 */ /* 0x000fce0000000f00 */
[----:B------:R-:W-:Y:S05]  /*1710*/  CALL.REL.NOINC `($__internal_32_$__cuda_sm20_div_s64) ;  /* 0x0000003c000c7944 */ /* 0x000fea0003c00000 */
[----:B------:R-:W-:Y:S01]  /*1720*/  IADD3 R11, P0, RZ, -R16, RZ ;  /* 0x80000010ff0b7210 */ /* 0x000fe20007f1e0ff */
[----:B------:R-:W-:-:S04]  /*1730*/  HFMA2.MMA R3, -RZ, RZ, 0, 0 ;  /* 0x00000000ff037435 */ /* 0x000fc800000001ff */
[----:B------:R-:W-:-:S04]  /*1740*/  IMAD.X R7, RZ, RZ, ~R17, P0 ;  /* 0x000000ffff077224 */ /* 0x000fc800000e0e11 */
[----:B------:R-:W-:Y:S02]  /*1750*/  IMAD R7, R7, R4, RZ ;  /* 0x0000000407077224 */ /* 0x000fe400078e02ff */
[----:B------:R-:W-:-:S04]  /*1760*/  IMAD.WIDE.U32 R2, R4, R11, R2 ;  /* 0x0000000b04027225 */ /* 0x000fc800078e0002 */
[----:B------:R-:W-:Y:S01]  /*1770*/  IMAD R7, R5, R11, R7 ;  /* 0x0000000b05077224 */ /* 0x000fe200078e0207 */
[----:B------:R-:W-:Y:S02]  /*1780*/  MOV R0, R2 ;  /* 0x0000000200007202 */ /* 0x000fe40000000f00 */
[----:B------:R-:W-:Y:S01]  /*1790*/  MOV R2, R16 ;  /* 0x0000001000027202 */ /* 0x000fe20000000f00 */
[----:B------:R-:W-:Y:S01]  /*17a0*/  IMAD.IADD R7, R3, 0x1, R7 ;  /* 0x0000000103077824 */ /* 0x000fe200078e0207 */
[----:B------:R-:W-:Y:S01]  /*17b0*/  MOV R3, R17 ;  /* 0x0000001100037202 */ /* 0x000fe20000000f00 */
[----:B------:R-:W-:Y:S06]  /*17c0*/  BRA `(.L_x_1854) ;  /* 0x00000000005c7947 */ /* 0x000fec0003800000 */
.L_x_1853:
[----:B------:R-:W1:Y:S01]  /*17d0*/  I2F.U32.RP R0, R4 ;  /* 0x0000000400007306 */ /* 0x000e620000209000 */
[----:B------:R-:W-:Y:S02]  /*17e0*/  ISETP.NE.U32.AND P2, PT, R4, RZ, PT ;  /* 0x000000ff0400720c */ /* 0x000fe40003f45070 */
[----:B------:R-:W-:-:S05]  /*17f0*/  MOV R7, RZ ;  /* 0x000000ff00077202 */ /* 0x000fca0000000f00 */
[----:B-1----:R-:W1:Y:S02]  /*1800*/  MUFU.RCP R0, R0 ;  /* 0x0000000000007308 */ /* 0x002e640000001000 */
[----:B-1----:R-:W-:-:S06]  /*1810*/  VIADD R10, R0, 0xffffffe ;  /* 0x0ffffffe000a7836 */ /* 0x002fcc0000000000 */
[----:B------:R1:W2:Y:S02]  /*1820*/  F2I.FTZ.U32.TRUNC.NTZ R11, R10 ;  /* 0x0000000a000b7305 */ /* 0x0002a4000021f000 */
[----:B-1----:R-:W-:Y:S01]  /*1830*/  HFMA2.MMA R10, -RZ, RZ, 0, 0 ;  /* 0x00000000ff0a7435 */ /* 0x002fe200000001ff */
[----:B--2---:R-:W-:-:S05]  /*1840*/  IADD3 R3, RZ, -R11, RZ ;  /* 0x8000000bff037210 */ /* 0x004fca0007ffe0ff */
[----:B------:R-:W-:-:S04]  /*1850*/  IMAD R3, R3, R4, RZ ;  /* 0x0000000403037224 */ /* 0x000fc800078e02ff */
[----:B------:R-:W-:-:S06]  /*1860*/  IMAD.HI.U32 R11, R11, R3, R10 ;  /* 0x000000030b0b7227 */ /* 0x000fcc00078e000a */
[----:B0-----:R-:W-:-:S04]  /*1870*/  IMAD.HI.U32 R11, R11, R2, RZ ;  /* 0x000000020b0b7227 */ /* 0x001fc800078e00ff */
[----:B------:R-:W-:-:S04]  /*1880*/  IMAD.MOV R3, RZ, RZ, -R11 ;  /* 0x000000ffff037224 */ /* 0x000fc800078e0a0b */
[----:B------:R-:W-:-:S05]  /*1890*/  IMAD R3, R4, R3, R2 ;  /* 0x0000000304037224 */ /* 0x000fca00078e0202 */
[----:B------:R-:W-:-:S13]  /*18a0*/  ISETP.GE.U32.AND P0, PT, R3, R4, PT ;  /* 0x000000040300720c */ /* 0x000fda0003f06070 */
[-C--:B------:R-:W-:Y:S02]  /*18b0*/  @P0 IADD3 R3, R3, -R4.reuse, RZ ;  /* 0x8000000403030210 */ /* 0x080fe40007ffe0ff */
[----:B------:R-:W-:Y:S02]  /*18c0*/  @P0 IADD3 R11, R11, 0x1, RZ ;  /* 0x000000010b0b0810 */ /* 0x000fe40007ffe0ff */
[----:B------:R-:W-:-:S13]  /*18d0*/  ISETP.GE.U32.AND P1, PT, R3, R4, PT ;  /* 0x000000040300720c */ /* 0x000fda0003f26070 */
[----:B------:R-:W-:Y:S01]  /*18e0*/  @P1 VIADD R11, R11, 0x1 ;  /* 0x000000010b0b1836 */ /* 0x000fe20000000000 */
[----:B------:R-:W-:-:S04]  /*18f0*/  @!P2 LOP3.LUT R11, RZ, R4, RZ, 0x33, !PT ;  /* 0x00000004ff0ba212 */ /* 0x000fc800078e33ff */
[----:B------:R-:W-:-:S05]  /*1900*/  IADD3 R3, -R11, RZ, RZ ;  /* 0x000000ff0b037210 */ /* 0x000fca0007ffe1ff */
[----:B------:R-:W-:Y:S01]  /*1910*/  IMAD R0, R4, R3, R2 ;  /* 0x0000000304007224 */ /* 0x000fe200078e0202 */
[----:B------:R-:W-:Y:S01]  /*1920*/  HFMA2.MMA R3, -RZ, RZ, 0, 0 ;  /* 0x00000000ff037435 */ /* 0x000fe200000001ff */
[----:B------:R-:W-:-:S10]  /*1930*/  IMAD.MOV.U32 R2, RZ, RZ, R11 ;  /* 0x000000ffff027224 */ /* 0x000fd400078e000b */
.L_x_1854:
[----:B------:R-:W-:Y:S05]  /*1940*/  BSYNC B0 ;  /* 0x0000000000007941 */ /* 0x000fea0003800000 */
.L_x_1852:
        /* <DEDUP_REMOVED lines=9> */
[----:B------:R-:W-:Y:S01]  /*19e0*/  ULDC.64 UR10, c[0x0][0x228] ;  /* 0x00008a00000a7ab9 */ /* 0x000fe20000000a00 */
[----:B------:R-:W-:Y:S02]  /*19f0*/  IADD3.X R29, R7, R10, RZ, P1, !PT ;  /* 0x0000000a071d7210 */ /* 0x000fe40000ffe4ff */
[----:B------:R-:W-:Y:S02]  /*1a00*/  SEL R13, R13, UR5, P0 ;  /* 0x000000050d0d7c07 */ /* 0x000fe40008000000 */
[----:B------:R-:W-:Y:S02]  /*1a10*/  MOV R12, RZ ;  /* 0x000000ff000c7202 */ /* 0x000fe40000000f00 */
[----:B------:R-:W-:Y:S02]  /*1a20*/  ISETP.GE.U32.AND P0, PT, R16, R13, PT ;  /* 0x0000000d1000720c */ /* 0x000fe40003f06070 */
[----:B------:R-:W-:-:S04]  /*1a30*/  SHF.R.S32.HI R14, RZ, 0x1f, R13 ;  /* 0x0000001fff0e7819 */ /* 0x000fc8000001140d */
[----:B------:R-:W-:-:S13]  /*1a40*/  ISETP.GE.AND.EX P0, PT, R29, R14, PT, P0 ;  /* 0x0000000e1d00720c */ /* 0x000fda0003f06300 */
[----:B------:R-:W-:Y:S05]  /*1a50*/  @P0 BRA `(.L_x_1856) ;  /* 0x0000000c00b40947 */ /* 0x000fea0003800000 */
[----:B------:R-:W-:Y:S01]  /*1a60*/  HFMA2.MMA R12, -RZ, RZ, 0, 0 ;  /* 0x00000000ff0c7435 */ /* 0x000fe200000001ff */
[C---:B------:R-:W-:Y:S01]  /*1a70*/  SHF.L.U64.HI R15, R4.reuse, 0x3, R5 ;  /* 0x00000003040f7819 */ /* 0x040fe20000010205 */
[----:B------:R-:W-:-:S09]  /*1a80*/  IMAD.SHL.U32 R17, R4, 0x8, RZ ;  /* 0x0000000804117824 */ /* 0x000fd200078e00ff */
.L_x_1857:
        /* <DEDUP_REMOVED lines=234> */
.L_x_1856:
[----:B------:R-:W-:Y:S05]  /*2930*/  BSYNC B0 ;  /* 0x0000000000007941 */ /* 0x000fea0003800000 */
.L_x_1855:
        /* <DEDUP_REMOVED lines=16> */
[----:B0-----:R-:W-:Y:S05]  /*2a40*/  CALL.REL.NOINC `($__internal_32_$__cuda_sm20_div_s64) ;  /* 0x0000002800407944 */ /* 0x001fea0003c00000 */
[----:B------:R-:W-:Y:S05]  /*2a50*/  BRA `(.L_x_1859) ;  /* 0x00000000004c7947 */ /* 0x000fea0003800000 */
.L_x_1858:
[----:B------:R-:W1:Y:S01]  /*2a60*/  I2F.U32.RP R8, R25 ;  /* 0x0000001900087306 */ /* 0x000e620000209000 */
[----:B------:R-:W-:Y:S01]  /*2a70*/  IMAD.MOV R13, RZ, RZ, -R25 ;  /* 0x000000ffff0d7224 */ /* 0x000fe200078e0a19 */
[----:B------:R-:W-:-:S06]  /*2a80*/  ISETP.NE.U32.AND P2, PT, R25, RZ, PT ;  /* 0x000000ff1900720c */ /* 0x000fcc0003f45070 */
[----:B-1----:R-:W1:Y:S02]  /*2a90*/  MUFU.RCP R8, R8 ;  /* 0x0000000800087308 */ /* 0x002e640000001000 */
[----:B-1----:R-:W-:-:S06]  /*2aa0*/  IADD3 R10, R8, 0xffffffe, RZ ;  /* 0x0ffffffe080a7810 */ /* 0x002fcc0007ffe0ff */
[----:B0-----:R0:W1:Y:S02]  /*2ab0*/  F2I.FTZ.U32.TRUNC.NTZ R11, R10 ;  /* 0x0000000a000b7305 */ /* 0x001064000021f000 */
[----:B0-----:R-:W-:Y:S01]  /*2ac0*/  HFMA2.MMA R10, -RZ, RZ, 0, 0 ;  /* 0x00000000ff0a7435 */ /* 0x001fe200000001ff */
[----:B-1----:R-:W-:-:S09]  /*2ad0*/  IMAD R13, R13, R11, RZ ;  /* 0x0000000b0d0d7224 */ /* 0x002fd200078e02ff */
[----:B------:R-:W-:-:S06]  /*2ae0*/  IMAD.HI.U32 R11, R11, R13, R10 ;  /* 0x0000000d0b0b7227 */ /* 0x000fcc00078e000a */
[----:B------:R-:W-:-:S05]  /*2af0*/  IMAD.HI.U32 R16, R11, R17, RZ ;  /* 0x000000110b107227 */ /* 0x000fca00078e00ff */
[----:B------:R-:W-:-:S05]  /*2b00*/  IADD3 R12, -R16, RZ, RZ ;  /* 0x000000ff100c7210 */ /* 0x000fca0007ffe1ff */
[----:B------:R-:W-:Y:S01]  /*2b10*/  IMAD R12, R25, R12, R17 ;  /* 0x0000000c190c7224 */ /* 0x000fe200078e0211 */
[----:B------:R-:W-:-:S04]  /*2b20*/  MOV R17, RZ ;  /* 0x000000ff00117202 */ /* 0x000fc80000000f00 */
[----:B------:R-:W-:-:S13]  /*2b30*/  ISETP.GE.U32.AND P0, PT, R12, R25, PT ;  /* 0x000000190c00720c */ /* 0x000fda0003f06070 */
[----:B------:R-:W-:Y:S01]  /*2b40*/  @P0 IMAD.IADD R12, R12, 0x1, -R25 ;  /* 0x000000010c0c0824 */ /* 0x000fe200078e0a19 */
[----:B------:R-:W-:-:S04]  /*2b50*/  @P0 IADD3 R16, R16, 0x1, RZ ;  /* 0x0000000110100810 */ /* 0x000fc80007ffe0ff */
[----:B------:R-:W-:-:S13]  /*2b60*/  ISETP.GE.U32.AND P1, PT, R12, R25, PT ;  /* 0x000000190c00720c */ /* 0x000fda0003f26070 */
[----:B------:R-:W-:Y:S02]  /*2b70*/  @P1 IADD3 R16, R16, 0x1, RZ ;  /* 0x0000000110101810 */ /* 0x000fe40007ffe0ff */
[----:B------:R-:W-:-:S07]  /*2b80*/  @!P2 LOP3.LUT R16, RZ, R25, RZ, 0x33, !PT ;  /* 0x00000019ff10a212 */ /* 0x000fce00078e33ff */
.L_x_1859:
        /* <DEDUP_REMOVED lines=9> */
[--C-:B------:R-:W-:Y:S01]  /*2c20*/  IMAD.X R8, RZ, RZ, ~R5.reuse, P0 ;  /* 0x000000ffff087224 */ /* 0x100fe200000e0e05 */
[----:B------:R-:W-:Y:S01]  /*2c30*/  HFMA2.MMA R33, -RZ, RZ, 0, 0 ;  /* 0x00000000ff217435 */ /* 0x000fe200000001ff */
[C---:B------:R-:W-:Y:S01]  /*2c40*/  IMAD.WIDE.U32 R10, R27.reuse, R10, UR12 ;  /* 0x0000000c1b0a7e25 */ /* 0x040fe2000f8e000a */
[----:B------:R-:W-:Y:S02]  /*2c50*/  LOP3.LUT R30, RZ, UR18, RZ, 0x33, !PT ;  /* 0x00000012ff1e7c12 */ /* 0x000fe4000f8e33ff */
[----:B------:R-:W-:Y:S01]  /*2c60*/  MOV R28, RZ ;  /* 0x000000ff001c7202 */ /* 0x000fe20000000f00 */
[----:B------:R-:W-:Y:S01]  /*2c70*/  IMAD.WIDE.U32 R12, R27, R4, R4 ;  /* 0x000000041b0c7225 */ /* 0x000fe200078e0004 */
[----:B------:R-:W-:-:S02]  /*2c80*/  IADD3 R14, P0, -R29, R10, RZ ;  /* 0x0000000a1d0e7210 */ /* 0x000fc40007f1e1ff */
[----:B------:R-:W-:Y:S01]  /*2c90*/  LOP3.LUT R31, RZ, UR5, RZ, 0x33, !PT ;  /* 0x00000005ff1f7c12 */ /* 0x000fe2000f8e33ff */
[----:B------:R-:W-:Y:S01]  /*2ca0*/  IMAD R15, R8, R27, RZ ;  /* 0x0000001b080f7224 */ /* 0x000fe200078e02ff */
[----:B------:R-:W-:Y:S01]  /*2cb0*/  IADD3 R13, R13, R19, RZ ;  /* 0x000000130d0d7210 */ /* 0x000fe20007ffe0ff */
[-C--:B------:R-:W-:Y:S01]  /*2cc0*/  IMAD R19, R5, R25.reuse, RZ ;  /* 0x0000001905137224 */ /* 0x080fe200078e02ff */
[----:B------:R-:W-:Y:S01]  /*2cd0*/  LOP3.LUT R12, RZ, R12, RZ, 0x33, !PT ;  /* 0x0000000cff0c7212 */ /* 0x000fe200078e33ff */
[----:B------:R-:W-:Y:S01]  /*2ce0*/  IMAD.MOV.U32 R26, RZ, RZ, RZ ;  /* 0x000000ffff1a7224 */ /* 0x000fe200078e00ff */
[----:B------:R-:W-:Y:S01]  /*2cf0*/  IADD3.X R15, R11, -0x1, R15, P0, !PT ;  /* 0xffffffff0b0f7810 */ /* 0x000fe200007fe40f */
[----:B------:R-:W-:Y:S01]  /*2d00*/  IMAD.WIDE.U32 R10, R4, R25, RZ ;  /* 0x00000019040a7225 */ /* 0x000fe200078e00ff */
[----:B------:R-:W-:Y:S02]  /*2d10*/  IADD3 RZ, P0, R29, 0x1, RZ ;  /* 0x000000011dff7810 */ /* 0x000fe40007f1e0ff */
[----:B------:R-:W-:-:S02]  /*2d20*/  LOP3.LUT R13, RZ, R13, RZ, 0x33, !PT ;  /* 0x0000000dff0d7212 */ /* 0x000fc400078e33ff */
[----:B------:R-:W-:Y:S02]  /*2d30*/  IADD3 R24, R11, R19, RZ ;  /* 0x000000130b187210 */ /* 0x000fe40007ffe0ff */
[----:B------:R-:W-:-:S07]  /*2d40*/  IADD3.X R8, RZ, RZ, RZ, P0, !PT ;  /* 0x000000ffff087210 */ /* 0x000fce00007fe4ff */
.L_x_1869:
        /* <DEDUP_REMOVED lines=9> */
[----:B------:R-:W-:Y:S01]  /*2de0*/  MOV R18, R27 ;  /* 0x0000001b00127202 */ /* 0x000fe20000000f00 */
[----:B------:R-:W-:Y:S01]  /*2df0*/  IMAD R39, R22, R25, RZ ;  /* 0x0000001916277224 */ /* 0x000fe200078e02ff */
[----:B------:R-:W-:Y:S01]  /*2e00*/  ISETP.GT.U32.AND P0, PT, R20, R31, PT ;  /* 0x0000001f1400720c */ /* 0x000fe20003f04070 */
[----:B------:R-:W-:-:S02]  /*2e10*/  IMAD.IADD R21, R37, 0x1, R21 ;  /* 0x0000000125157824 */ /* 0x000fc400078e0215 */
[----:B------:R-:W-:-:S03]  /*2e20*/  IMAD.WIDE.U32 R18, R25, R26, R18 ;  /* 0x0000001a19127225 */ /* 0x000fc600078e0012 */
[----:B------:R-:W-:Y:S01]  /*2e30*/  ISETP.GT.AND.EX P0, PT, R21, R30, PT, P0 ;  /* 0x0000001e1500720c */ /* 0x000fe20003f04300 */
        /* <DEDUP_REMOVED lines=18> */
[-C--:B------:R-:W-:Y:S02]  /*2f60*/  IADD3.X R22, R5, R19.reuse, RZ, P1, !PT ;  /* 0x0000001305167210 */ /* 0x080fe40000ffe4ff */
[----:B------:R-:W-:Y:S02]  /*2f70*/  IADD3 R32, P1, R29, R20, RZ ;  /* 0x000000141d207210 */ /* 0x000fe40007f3e0ff */
[----:B------:R-:W-:Y:S02]  /*2f80*/  ISETP.LT.AND.EX P0, PT, R22, UR18, PT, P0 ;  /* 0x0000001216007c0c */ /* 0x000fe4000bf01300 */
[----:B------:R-:W-:Y:S02]  /*2f90*/  IADD3 R34, P2, R32, 0x20, RZ ;  /* 0x0000002020227810 */ /* 0x000fe40007f5e0ff */
[----:B------:R-:W-:Y:S02]  /*2fa0*/  IADD3.X R38, RZ, R19, RZ, P1, !PT ;  /* 0x00000013ff267210 */ /* 0x000fe40000ffe4ff */
        /* <DEDUP_REMOVED lines=30> */
[----:B------:R-:W0:Y:S01]  /*3190*/  LDS R34, [R18+0x100] ;  /* 0x0001000012227984 */ /* 0x000e220000000800 */
[----:B------:R-:W-:Y:S02]  /*31a0*/  IADD3 R41, P2, R32, 0x60, RZ ;  /* 0x0000006020297810 */ /* 0x000fe40007f5e0ff */
[----:B------:R-:W-:Y:S02]  /*31b0*/  ISETP.NE.AND.EX P1, PT, RZ, RZ, PT, P1 ;  /* 0x000000ffff00720c */ /* 0x000fe40003f25310 */
[----:B------:R-:W-:-:S11]  /*31c0*/  MOV R40, R36 ;  /* 0x0000002400287202 */ /* 0x000fd60000000f00 */
[----:B------:R-:W1:Y:S01]  /*31d0*/  @P1 LDS R35, [R18+0x180] ;  /* 0x0001800012231984 */ /* 0x000e620000000800 */
[-C--:B------:R-:W-:Y:S02]  /*31e0*/  @P1 MOV R40, R41.reuse ;  /* 0x0000002900281202 */ /* 0x080fe40000000f00 */
[----:B0-----:R-:W-:Y:S02]  /*31f0*/  FMNMX.FTZ R39, R39, R34, !PT ;  /* 0x0000002227277209 */ /* 0x001fe40007810000 */
[----:B------:R-:W-:Y:S02]  /*3200*/  MOV R34, R41 ;  /* 0x0000002900227202 */ /* 0x000fe40000000f00 */
[----:B------:R-:W-:Y:S01]  /*3210*/  @P1 IADD3 R34, P3, R32, 0x80, RZ ;  /* 0x0000008020221810 */ /* 0x000fe20007f7e0ff */
[----:B------:R2:W-:Y:S01]  /*3220*/  STS [R18], R39 ;  /* 0x0000002712007388 */ /* 0x0005e20000000800 */
[----:B-1----:R-:W-:Y:S01]  /*3230*/  @P1 FMNMX.FTZ R37, R39, R35, !PT ;  /* 0x0000002327251209 */ /* 0x002fe20007810000 */
[----:B------:R-:W-:Y:S01]  /*3240*/  IMAD.X R35, RZ, RZ, R38, P2 ;  /* 0x000000ffff237224 */ /* 0x000fe200010e0626 */
[----:B------:R-:W-:-:S03]  /*3250*/  @P1 IADD3.X R35, RZ, R38, RZ, P3, !PT ;  /* 0x00000026ff231210 */ /* 0x000fc60001ffe4ff */
[----:B------:R2:W-:Y:S06]  /*3260*/  @P1 STS [R18], R37 ;  /* 0x0000002512001388 */ /* 0x0005ec0000000800 */
.L_x_1867:
[----:B------:R-:W-:Y:S05]  /*3270*/  BSYNC B3 ;  /* 0x0000000000037941 */ /* 0x000fea0003800000 */
.L_x_1866:
[----:B------:R-:W-:Y:S05]  /*3280*/  @!P0 BRA `(.L_x_1865) ;  /* 0x00000000005c8947 */ /* 0x000fea0003800000 */
[----:B--2---:R1:W2:Y:S01]  /*3290*/  LDS R37, [R18] ;  /* 0x0000000012257984 */ /* 0x0042a20000000800 */
[----:B------:R-:W-:-:S04]  /*32a0*/  LEA R32, R34, UR10, 0x2 ;  /* 0x0000000a22207c11 */ /* 0x000fc8000f8e10ff */
[----:B------:R-:W-:-:S07]  /*32b0*/  IADD3 R32, R32, 0x180, RZ ;  /* 0x0000018020207810 */ /* 0x000fce0007ffe0ff */
.L_x_1868:
        /* <DEDUP_REMOVED lines=16> */
[----:B0-----:R-:W-:Y:S02]  /*33c0*/  IADD3 R32, R32, 0x200, RZ ;  /* 0x0000020020207810 */ /* 0x001fe40007ffe0ff */
[----:B--23--:R-:W-:-:S05]  /*33d0*/  FMNMX.FTZ R37, R43, R38, !PT ;  /* 0x000000262b257209 */ /* 0x00cfca0007810000 */
[----:B------:R3:W-:Y:S01]  /*33e0*/  STS [R18], R37 ;  /* 0x0000002512007388 */ /* 0x0007e20000000800 */
[----:B------:R-:W-:Y:S05]  /*33f0*/  @!P0 BRA `(.L_x_1868) ;  /* 0xfffffffc00b08947 */ /* 0x000fea000383ffff */
.L_x_1865:
[----:B------:R-:W-:Y:S05]  /*3400*/  BSYNC B2 ;  /* 0x0000000000027941 */ /* 0x000fea0003800000 */
.L_x_1864:
        /* <DEDUP_REMOVED lines=18> */
[----:B------:R-:W-:Y:S01]  /*3530*/  @!P1 LDS R20, [R18] ;  /* 0x0000000012149984 */ /* 0x000fe20000000800 */
[----:B------:R-:W-:Y:S02]  /*3540*/  IADD3.X R32, RZ, RZ, RZ, P0, !PT ;  /* 0x000000ffff207210 */ /* 0x000fe400007fe4ff */
        /* <DEDUP_REMOVED lines=33> */
.L_x_1863:
[----:B------:R-:W-:Y:S05]  /*3760*/  BSYNC B1 ;  /* 0x0000000000017941 */ /* 0x000fea0003800000 */
.L_x_1862:
[----:B------:R-:W-:Y:S02]  /*3770*/  IADD3 R26, R26, 0x1, RZ ;  /* 0x000000011a1a7810 */ /* 0x000fe40007ffe0ff */
[----:B------:R-:W-:Y:S02]  /*3780*/  IADD3 R33, P1, R33, 0x1, RZ ;  /* 0x0000000121217810 */ /* 0x000fe40007f3e0ff */
[----:B------:R-:W-:Y:S02]  /*3790*/  ISETP.GT.U32.AND P0, PT, R16, R26, PT ;  /* 0x0000001a1000720c */ /* 0x000fe40003f04070 */
[----:B------:R-:W-:Y:S02]  /*37a0*/  IADD3.X R28, RZ, R28, RZ, P1, !PT ;  /* 0x0000001cff1c7210 */ /* 0x000fe40000ffe4ff */
[----:B------:R-:W-:-:S13]  /*37b0*/  ISETP.GT.AND.EX P0, PT, R17, RZ, PT, P0 ;  /* 0x000000ff1100720c */ /* 0x000fda0003f04300 */
[----:B------:R-:W-:Y:S05]  /*37c0*/  @P0 BRA `(.L_x_1869) ;  /* 0xfffffff400600947 */ /* 0x000fea000383ffff */
.L_x_1861:
[----:B------:R-:W-:Y:S05]  /*37d0*/  BSYNC B0 ;  /* 0x0000000000007941 */ /* 0x000fea0003800000 */
.L_x_1860:
        /* <DEDUP_REMOVED lines=37> */
[----:B---3--:R-:W-:Y:S01]  /*3a30*/  MOV R20, R5 ;  /* 0x0000000500147202 */ /* 0x008fe20000000f00 */
[----:B------:R-:W-:Y:S01]  /*3a40*/  IMAD.MOV.U32 R13, RZ, RZ, R4 ;  /* 0x000000ffff0d7224 */ /* 0x000fe200078e0004 */
[----:B-1----:R-:W-:-:S07]  /*3a50*/  MOV R18, 0x3a70 ;  /* 0x00003a7000127802 */ /* 0x002fce0000000f00 */
[----:B------:R-:W-:Y:S05]  /*3a60*/  CALL.REL.NOINC `($__internal_33_$__cuda_sm20_rem_s64) ;  /* 0x0000001c00847944 */ /* 0x000fea0003c00000 */
[----:B------:R-:W-:Y:S02]  /*3a70*/  MOV R6, R13 ;  /* 0x0000000d00067202 */ /* 0x000fe40000000f00 */
[----:B------:R-:W-:Y:S01]  /*3a80*/  MOV R7, R20 ;  /* 0x0000001400077202 */ /* 0x000fe20000000f00 */
[----:B------:R-:W-:Y:S06]  /*3a90*/  BRA `(.L_x_1873) ;  /* 0x00000000004c7947 */ /* 0x000fec0003800000 */
.L_x_1872:
[----:B------:R-:W0:Y:S01]  /*3aa0*/  I2F.U32.RP R7, R6 ;  /* 0x0000000600077306 */ /* 0x000e220000209000 */
[----:B------:R-:W-:-:S07]  /*3ab0*/  ISETP.NE.U32.AND P1, PT, R6, RZ, PT ;  /* 0x000000ff0600720c */ /* 0x000fce0003f25070 */
[----:B0-----:R-:W0:Y:S02]  /*3ac0*/  MUFU.RCP R7, R7 ;  /* 0x0000000700077308 */ /* 0x001e240000001000 */
[----:B0-----:R-:W-:Y:S01]  /*3ad0*/  IADD3 R10, R7, 0xffffffe, RZ ;  /* 0x0ffffffe070a7810 */ /* 0x001fe20007ffe0ff */
[----:B------:R-:W-:-:S05]  /*3ae0*/  HFMA2.MMA R7, -RZ, RZ, 0, 0 ;  /* 0x00000000ff077435 */ /* 0x000fca00000001ff */
[----:B------:R0:W2:Y:S02]  /*3af0*/  F2I.FTZ.U32.TRUNC.NTZ R11, R10 ;  /* 0x0000000a000b7305 */ /* 0x0000a4000021f000 */
[----:B0-----:R-:W-:Y:S01]  /*3b00*/  HFMA2.MMA R10, -RZ, RZ, 0, 0 ;  /* 0x00000000ff0a7435 */ /* 0x001fe200000001ff */
[----:B--2---:R-:W-:-:S04]  /*3b10*/  IMAD.MOV R13, RZ, RZ, -R11 ;  /* 0x000000ffff0d7224 */ /* 0x004fc800078e0a0b */
[----:B------:R-:W-:-:S05]  /*3b20*/  IMAD R13, R13, R6, RZ ;  /* 0x000000060d0d7224 */ /* 0x000fca00078e02ff */
[----:B------:R-:W-:-:S06]  /*3b30*/  IMAD.HI.U32 R12, R11, R13, R10 ;  /* 0x0000000d0b0c7227 */ /* 0x000fcc00078e000a */
[----:B------:R-:W-:-:S05]  /*3b40*/  IMAD.HI.U32 R12, R12, R5, RZ ;  /* 0x000000050c0c7227 */ /* 0x000fca00078e00ff */
[----:B------:R-:W-:-:S05]  /*3b50*/  IADD3 R12, -R12, RZ, RZ ;  /* 0x000000ff0c0c7210 */ /* 0x000fca0007ffe1ff */
[----:B------:R-:W-:-:S05]  /*3b60*/  IMAD R11, R6, R12, R5 ;  /* 0x0000000c060b7224 */ /* 0x000fca00078e0205 */
[----:B------:R-:W-:-:S13]  /*3b70*/  ISETP.GE.U32.AND P0, PT, R11, R6, PT ;  /* 0x000000060b00720c */ /* 0x000fda0003f06070 */
[----:B------:R-:W-:-:S04]  /*3b80*/  @P0 IADD3 R11, R11, -R6, RZ ;  /* 0x800000060b0b0210 */ /* 0x000fc80007ffe0ff */
[----:B------:R-:W-:-:S13]  /*3b90*/  ISETP.GE.U32.AND P0, PT, R11, R6, PT ;  /* 0x000000060b00720c */ /* 0x000fda0003f06070 */
[----:B------:R-:W-:Y:S01]  /*3ba0*/  @P0 IMAD.IADD R11, R11, 0x1, -R6 ;  /* 0x000000010b0b0824 */ /* 0x000fe200078e0a06 */
[----:B------:R-:W-:-:S04]  /*3bb0*/  @!P1 LOP3.LUT R11, RZ, R6, RZ, 0x33, !PT ;  /* 0x00000006ff0b9212 */ /* 0x000fc800078e33ff */
[----:B------:R-:W-:-:S07]  /*3bc0*/  MOV R6, R11 ;  /* 0x0000000b00067202 */ /* 0x000fce0000000f00 */
.L_x_1873:
[----:B------:R-:W-:Y:S01]  /*3bd0*/  IADD3 R11, P0, -R6, R5, RZ ;  /* 0x00000005060b7210 */ /* 0x000fe20007f1e1ff */
[----:B------:R-:W-:Y:S01]  /*3be0*/  UMOV UR5, URZ ;  /* 0x0000003f00057c82 */ /* 0x000fe20008000000 */
[----:B------:R-:W-:Y:S01]  /*3bf0*/  ULDC.64 UR12, c[0x0][0x218] ;  /* 0x00008600000c7ab9 */ /* 0x000fe20000000a00 */
[----:B------:R-:W-:Y:S01]  /*3c00*/  FMUL.FTZ R0, R0, 0.0078740157186985015869 ;  /* 0x3c01020400007820 */ /* 0x000fe20000410000 */
[----:B------:R-:W-:Y:S01]  /*3c10*/  IADD3.X R7, ~R7, R4, RZ, P0, !PT ;  /* 0x0000000407077210 */ /* 0x000fe200007fe5ff */
[----:B------:R-:W-:-:S04]  /*3c20*/  IMAD.WIDE.U32 R4, R2, R11, UR4 ;  /* 0x0000000402047e25 */ /* 0x000fc8000f8e000b */
[----:B------:R-:W-:Y:S01]  /*3c30*/  IMAD R7, R7, R2, RZ ;  /* 0x0000000207077224 */ /* 0x000fe200078e02ff */
[----:B------:R-:W-:-:S03]  /*3c40*/  LEA R2, P0, R4, UR12, 0x2 ;  /* 0x0000000c04027c11 */ /* 0x000fc6000f8010ff */
[----:B------:R-:W-:-:S04]  /*3c50*/  IMAD R3, R3, R11, R7 ;  /* 0x0000000b03037224 */ /* 0x000fc800078e0207 */
[----:B------:R-:W-:Y:S01]  /*3c60*/  IMAD.IADD R3, R5, 0x1, R3 ;  /* 0x0000000105037824 */ /* 0x000fe200078e0203 */
[----:B------:R-:W-:-:S04]  /*3c70*/  FMNMX.FTZ R5, R0, 1.1920928955078125e-07, !PT ;  /* 0x3400000000057809 */ /* 0x000fc80007810000 */
[----:B------:R-:W-:-:S05]  /*3c80*/  LEA.HI.X R3, R4, UR13, R3, 0x2, P0 ;  /* 0x0000000d04037c11 */ /* 0x000fca00080f1403 */
[----:B------:R4:W-:Y:S02]  /*3c90*/  STG.E desc[UR16][R2.64], R5 ;  /* 0x0000000502007986 */ /* 0x0009e4000c101910 */
.L_x_1871:
[----:B------:R-:W-:Y:S05]  /*3ca0*/  BSYNC B0 ;  /* 0x0000000000007941 */ /* 0x000fea0003800000 */
.L_x_1870:
[----:B------:R-:W5:Y:S01]  /*3cb0*/  S2R R17, SR_TID.X ;  /* 0x0000000000117919 */ /* 0x000f620000002100 */
[----:B------:R-:W-:Y:S01]  /*3cc0*/  BAR.SYNC.DEFER_BLOCKING 0x0 ;  /* 0x0000000000007b1d */ /* 0x000fe20000010000 */
[----:B-----5:R-:W-:-:S13]  /*3cd0*/  ISETP.GE.U32.AND P0, PT, R17, R8, PT ;  /* 0x000000081100720c */ /* 0x020fda0003f06070 */
[----:B------:R-:W-:Y:S05]  /*3ce0*/  @P0 EXIT ;  /* 0x000000000000094d */ /* 0x000fea0003800000 */
[----:B----4-:R-:W4:Y:S01]  /*3cf0*/  LDC.64 R2, c[0x0][0x218] ;  /* 0x00008600ff027b82 */ /* 0x010f220000000a00 */
        /* <DEDUP_REMOVED lines=9> */
[----:B------:R-:W-:Y:S01]  /*3d90*/  MOV R5, UR11 ;  /* 0x0000000b00057c02 */ /* 0x000fe20008000f00 */
[----:B------:R-:W-:Y:S01]  /*3da0*/  UIADD3 UR5, UP0, UR5, UR18, URZ ;  /* 0x0000001205057290 */ /* 0x000fe2000ff1e03f */
[----:B------:R-:W-:Y:S02]  /*3db0*/  MOV R4, UR10 ;  /* 0x0000000a00047c02 */ /* 0x000fe40008000f00 */
[----:B------:R-:W-:Y:S01]  /*3dc0*/  ULDC UR18, c[0x0][0x254] ;  /* 0x0000950000127ab9 */ /* 0x000fe20000000800 */
[----:B------:R-:W-:Y:S01]  /*3dd0*/  UIADD3 UR5, UP1, UR5, -0x1, URZ ;  /* 0xffffffff05057890 */ /* 0x000fe2000ff3e03f */
[----:B------:R-:W-:-:S03]  /*3de0*/  MOV R5, UR15 ;  /* 0x0000000f00057c02 */ /* 0x000fc60008000f00 */
[----:B------:R-:W-:-:S12]  /*3df0*/  UIADD3.X UR14, URZ, -0x1, UR19, UP1, UP0 ;  /* 0xffffffff3f0e7890 */ /* 0x000fd80008fe0413 */
.L_x_1877:
[----:B------:R-:W-:Y:S01]  /*3e00*/  IMAD.MOV.U32 R12, RZ, RZ, 0x8 ;  /* 0x00000008ff0c7424 */ /* 0x000fe200078e00ff */
[----:B------:R-:W-:Y:S01]  /*3e10*/  MOV R10, 0x8 ;  /* 0x00000008000a7802 */ /* 0x000fe20000000f00 */
[----:B------:R-:W0:Y:S02]  /*3e20*/  LDC.64 R6, c[0x0][0x228] ;  /* 0x00008a00ff067b82 */ /* 0x000e240000000a00 */
[----:B------:R-:W-:-:S04]  /*3e30*/  IMAD.WIDE.U32 R12, R17, R12, UR6 ;  /* 0x00000006110c7e25 */ /* 0x000fc8000f8e000c */
[C---:B------:R-:W-:Y:S02]  /*3e40*/  IMAD.WIDE.U32 R10, R17.reuse, R10, UR8 ;  /* 0x00000008110a7e25 */ /* 0x040fe4000f8e000a */
[----:B------:R-:W2:Y:S04]  /*3e50*/  LDG.E.64.CONSTANT R12, desc[UR16][R12.64] ;  /* 0x000000100c0c7981 */ /* 0x000ea8000c1e9b00 */
[----:B------:R-:W3:Y:S01]  /*3e60*/  LDG.E.64 R24, desc[UR16][R10.64] ;  /* 0x000000100a187981 */ /* 0x000ee2000c1e1b00 */
[----:B0-----:R-:W-:-:S06]  /*3e70*/  IMAD.WIDE.U32 R14, R17, 0x8, R6 ;  /* 0x00000008110e7825 */ /* 0x001fcc00078e0006 */
[----:B------:R-:W5:Y:S01]  /*3e80*/  LDG.E.64.CONSTANT R14, desc[UR16][R14.64] ;  /* 0x000000100e0e7981 */ /* 0x000f62000c1e9b00 */
[----:B------:R-:W-:-:S06]  /*3e90*/  ULOP3.LUT UR12, UR14, UR18, URZ, 0xfc, !UPT ;  /* 0x000000120e0c7292 */ /* 0x000fcc000f8efc3f */
[----:B------:R-:W-:Y:S01]  /*3ea0*/  ISETP.NE.U32.AND P0, PT, RZ, UR12, PT ;  /* 0x0000000cff007c0c */ /* 0x000fe2000bf05070 */
[--C-:B--2---:R-:W-:Y:S02]  /*3eb0*/  HADD2.F32 R16, -RZ, R12.reuse.H0_H0 ;  /* 0x2000000cff107230 */ /* 0x104fe40000004100 */
[----:B------:R-:W-:Y:S02]  /*3ec0*/  HADD2.F32 R19, -RZ, R12.H1_H1 ;  /* 0x3000000cff137230 */ /* 0x000fe40000004100 */
[--C-:B------:R-:W-:Y:S02]  /*3ed0*/  HADD2.F32 R21, -RZ, R13.reuse.H0_H0 ;  /* 0x2000000dff157230 */ /* 0x100fe40000004100 */
[----:B------:R-:W-:Y:S02]  /*3ee0*/  HADD2.F32 R0, -RZ, R13.H1_H1 ;  /* 0x3000000dff007230 */ /* 0x000fe40000004100 */
[----:B---3--:R-:W-:Y:S02]  /*3ef0*/  HADD2.F32 R12, -RZ, R25.H0_H0 ;  /* 0x20000019ff0c7230 */ /* 0x008fe40000004100 */
[----:B------:R-:W-:-:S02]  /*3f00*/  HADD2.F32 R23, -RZ, R24.H0_H0 ;  /* 0x20000018ff177230 */ /* 0x000fc40000004100 */
[----:B-1----:R-:W-:Y:S02]  /*3f10*/  HADD2.F32 R18, -RZ, R24.H1_H1 ;  /* 0x30000018ff127230 */ /* 0x002fe40000004100 */
[----:B------:R-:W-:Y:S01]  /*3f20*/  FADD.FTZ R21, R21, R12 ;  /* 0x0000000c15157221 */ /* 0x000fe20000010000 */
[----:B------:R-:W-:Y:S02]  /*3f30*/  HADD2.F32 R13, -RZ, R25.H1_H1 ;  /* 0x30000019ff0d7230 */ /* 0x000fe40000004100 */
[----:B------:R-:W-:Y:S01]  /*3f40*/  FADD.FTZ R16, R16, R23 ;  /* 0x0000001710107221 */ /* 0x000fe20000010000 */
[----:B------:R-:W-:Y:S02]  /*3f50*/  FADD.FTZ R19, R19, R18 ;  /* 0x0000001213137221 */ /* 0x000fe40000010000 */
[----:B------:R-:W-:-:S03]  /*3f60*/  FADD.FTZ R12, R0, R13 ;  /* 0x0000000d000c7221 */ /* 0x000fc60000010000 */
[----:B------:R-:W-:Y:S02]  /*3f70*/  F2FP.F16.F32.PACK_AB R22, R19, R16 ;  /* 0x000000101316723e */ /* 0x000fe400000000ff */
[----:B------:R-:W-:-:S05]  /*3f80*/  F2FP.F16.F32.PACK_AB R23, R12, R21 ;  /* 0x000000150c17723e */ /* 0x000fca00000000ff */
[----:B------:R0:W-:Y:S01]  /*3f90*/  STG.E.64 desc[UR16][R10.64], R22 ;  /* 0x000000160a007986 */ /* 0x0001e2000c101b10 */
[----:B------:R-:W-:Y:S05]  /*3fa0*/  @!P0 BRA `(.L_x_1875) ;  /* 0x00000000001c8947 */ /* 0x000fea0003800000 */
[----:B------:R-:W-:Y:S02]  /*3fb0*/  MOV R20, UR5 ;  /* 0x0000000500147c02 */ /* 0x000fe40008000f00 */
[----:B------:R-:W-:Y:S02]  /*3fc0*/  MOV R13, UR14 ;  /* 0x0000000e000d7c02 */ /* 0x000fe40008000f00 */
[----:B------:R-:W-:-:S07]  /*3fd0*/  MOV R18, 0x3ff0 ;  /* 0x00003ff000127802 */ /* 0x000fce0000000f00 */
[----:B0---45:R-:W-:Y:S05]  /*3fe0*/  CALL.REL.NOINC `($__internal_33_$__cuda_sm20_rem_s64) ;  /* 0x0000001800247944 */ /* 0x031fea0003c00000 */
[----:B------:R-:W-:Y:S01]  /*3ff0*/  IMAD.MOV.U32 R10, RZ, RZ, R13 ;  /* 0x000000ffff0a7224 */ /* 0x000fe200078e000d */
[----:B------:R-:W-:Y:S01]  /*4000*/  MOV R11, R20 ;  /* 0x00000014000b7202 */ /* 0x000fe20000000f00 */
[----:B------:R-:W-:Y:S06]  /*4010*/  BRA `(.L_x_1876) ;  /* 0x00000000004c7947 */ /* 0x000fec0003800000 */
.L_x_1875:
[----:B------:R-:W1:Y:S01]  /*4020*/  LDC R13, c[0x0][0x250] ;  /* 0x00009400ff0d7b82 */ /* 0x000e620000000800 */
[----:B0-----:R-:W-:Y:S01]  /*4030*/  IMAD.MOV.U32 R10, RZ, RZ, RZ ;  /* 0x000000ffff0a7224 */ /* 0x001fe200078e00ff */
[----:B-1----:R-:W0:Y:S01]  /*4040*/  I2F.U32.RP R18, R13 ;  /* 0x0000000d00127306 */ /* 0x002e220000209000 */
[----:B------:R-:W-:-:S07]  /*4050*/  ISETP.NE.U32.AND P1, PT, R13, RZ, PT ;  /* 0x000000ff0d00720c */ /* 0x000fce0003f25070 */
[----:B0-----:R-:W0:Y:S02]  /*4060*/  MUFU.RCP R18, R18 ;  /* 0x0000001200127308 */ /* 0x001e240000001000 */
[----:B0-----:R-:W-:-:S06]  /*4070*/  IADD3 R11, R18, 0xffffffe, RZ ;  /* 0x0ffffffe120b7810 */ /* 0x001fcc0007ffe0ff */
[----:B------:R-:W0:Y:S02]  /*4080*/  F2I.FTZ.U32.TRUNC.NTZ R11, R11 ;  /* 0x0000000b000b7305 */ /* 0x000e24000021f000 */
[----:B0-----:R-:W-:-:S05]  /*4090*/  IADD3 R0, RZ, -R11, RZ ;  /* 0x8000000bff007210 */ /* 0x001fca0007ffe0ff */
[----:B------:R-:W-:-:S04]  /*40a0*/  IMAD R23, R0, R13, RZ ;  /* 0x0000000d00177224 */ /* 0x000fc800078e02ff */
[----:B------:R-:W-:-:S04]  /*40b0*/  IMAD.HI.U32 R0, R11, R23, R10 ;  /* 0x000000170b007227 */ /* 0x000fc800078e000a */
[----:B------:R-:W-:Y:S02]  /*40c0*/  IMAD.MOV.U32 R11, RZ, RZ, RZ ;  /* 0x000000ffff0b7224 */ /* 0x000fe400078e00ff */
[----:B------:R-:W-:-:S05]  /*40d0*/  IMAD.HI.U32 R0, R0, UR5, RZ ;  /* 0x0000000500007c27 */ /* 0x000fca000f8e00ff */
[----:B------:R-:W-:-:S05]  /*40e0*/  IADD3 R0, -R0, RZ, RZ ;  /* 0x000000ff00007210 */ /* 0x000fca0007ffe1ff */
[----:B------:R-:W-:-:S05]  /*40f0*/  IMAD R10, R13, R0, UR5 ;  /* 0x000000050d0a7e24 */ /* 0x000fca000f8e0200 */
[----:B------:R-:W-:-:S13]  /*4100*/  ISETP.GE.U32.AND P0, PT, R10, R13, PT ;  /* 0x0000000d0a00720c */ /* 0x000fda0003f06070 */
[----:B------:R-:W-:-:S04]  /*4110*/  @P0 IADD3 R10, R10, -R13, RZ ;  /* 0x8000000d0a0a0210 */ /* 0x000fc80007ffe0ff */
[----:B------:R-:W-:-:S13]  /*4120*/  ISETP.GE.U32.AND P0, PT, R10, R13, PT ;  /* 0x0000000d0a00720c */ /* 0x000fda0003f06070 */
[-C--:B------:R-:W-:Y:S02]  /*4130*/  @P0 IADD3 R10, R10, -R13.reuse, RZ ;  /* 0x8000000d0a0a0210 */ /* 0x080fe40007ffe0ff */
[----:B------:R-:W-:-:S07]  /*4140*/  @!P1 LOP3.LUT R10, RZ, R13, RZ, 0x33, !PT ;  /* 0x0000000dff0a9212 */ /* 0x000fce00078e33ff */
.L_x_1876:
[----:B------:R-:W-:Y:S02]  /*4150*/  IADD3 R13, P0, -R10, UR5, RZ ;  /* 0x000000050a0d7c10 */ /* 0x000fe4000ff1e1ff */
[----:B------:R-:W-:Y:S02]  /*4160*/  SHF.R.U32.HI R18, RZ, 0x4, R17 ;  /* 0x00000004ff127819 */ /* 0x000fe40000011611 */
[----:B------:R-:W-:Y:S01]  /*4170*/  IADD3.X R0, ~R11, UR14, RZ, P0, !PT ;  /* 0x0000000e0b007c10 */ /* 0x000fe200087fe5ff */
[----:B------:R-:W-:Y:S01]  /*4180*/  HFMA2.MMA R11, -RZ, RZ, 0, 0 ;  /* 0x00000000ff0b7435 */ /* 0x000fe200000001ff */
[----:B------:R-:W-:Y:S02]  /*4190*/  LOP3.LUT R23, R18, 0x3ffffff, RZ, 0xc0, !PT ;  /* 0x03ffffff12177812 */ /* 0x000fe400078ec0ff */
[----:B------:R-:W-:-:S03]  /*41a0*/  MOV R10, UR4 ;  /* 0x00000004000a7c02 */ /* 0x000fc60008000f00 */
[----:B------:R-:W-:Y:S02]  /*41b0*/  IMAD R25, R0, R23, RZ ;  /* 0x0000001700197224 */ /* 0x000fe400078e02ff */
[----:B------:R-:W-:-:S05]  /*41c0*/  IMAD.WIDE.U32 R22, R23, R13, R10 ;  /* 0x0000000d17167225 */ /* 0x000fca00078e000a */
[----:B------:R-:W-:Y:S02]  /*41d0*/  IADD3 R18, R23, R25, RZ ;  /* 0x0000001917127210 */ /* 0x000fe40007ffe0ff */
[----:B----4-:R-:W-:-:S04]  /*41e0*/  LEA R24, P0, R22, R2, 0x2 ;  /* 0x0000000216187211 */ /* 0x010fc800078010ff */
[----:B------:R-:W-:-:S05]  /*41f0*/  LEA.HI.X R25, R22, R3, R18, 0x2, P0 ;  /* 0x0000000316197211 */ /* 0x000fca00000f1412 */
[----:B------:R-:W2:Y:S01]  /*4200*/  LDG.E R24, desc[UR16][R24.64] ;  /* 0x0000001018187981 */ /* 0x000ea2000c1e1900 */
[----:B------:R-:W-:Y:S01]  /*4210*/  FMUL.FTZ R19, R19, UR20 ;  /* 0x0000001413137c20 */ /* 0x000fe20008410000 */
[----:B------:R-:W-:Y:S01]  /*4220*/  FMUL.FTZ R16, R16, UR20 ;  /* 0x0000001410107c20 */ /* 0x000fe20008410000 */
[----:B------:R-:W-:Y:S01]  /*4230*/  FMUL.FTZ R20, R21, UR20 ;  /* 0x0000001415147c20 */ /* 0x000fe20008410000 */
[----:B------:R-:W-:Y:S01]  /*4240*/  FMUL.FTZ R12, R12, UR20 ;  /* 0x000000140c0c7c20 */ /* 0x000fe20008410000 */
[----:B-----5:R-:W-:Y:S01]  /*4250*/  HADD2.F32 R21, -RZ, R14.H1_H1 ;  /* 0x3000000eff157230 */ /* 0x020fe20000004100 */
[----:B------:R-:W-:Y:S02]  /*4260*/  F2FP.F16.F32.PACK_AB R19, RZ, R19 ;  /* 0x00000013ff13723e */ /* 0x000fe400000000ff */
[----:B------:R-:W-:Y:S02]  /*4270*/  F2FP.F16.F32.PACK_AB R16, RZ, R16 ;  /* 0x00000010ff10723e */ /* 0x000fe400000000ff */
[----:B------:R-:W-:Y:S01]  /*4280*/  F2FP.F16.F32.PACK_AB R20, RZ, R20 ;  /* 0x00000014ff14723e */ /* 0x000fe200000000ff */
[----:B------:R-:W-:Y:S01]  /*4290*/  HADD2.F32 R18, -RZ, R19.H0_H0 ;  /* 0x20000013ff127230 */ /* 0x000fe20000004100 */
[----:B------:R-:W-:Y:S01]  /*42a0*/  F2FP.F16.F32.PACK_AB R12, RZ, R12 ;  /* 0x0000000cff0c723e */ /* 0x000fe200000000ff */
[----:B------:R-:W-:-:S02]  /*42b0*/  HADD2.F32 R16, -RZ, R16.H0_H0 ;  /* 0x20000010ff107230 */ /* 0x000fc40000004100 */
[----:B------:R-:W-:Y:S02]  /*42c0*/  HADD2.F32 R19, -RZ, R14.H0_H0 ;  /* 0x2000000eff137230 */ /* 0x000fe40000004100 */
[----:B------:R-:W-:Y:S01]  /*42d0*/  FMUL.FTZ R18, R18, R21 ;  /* 0x0000001512127220 */ /* 0x000fe20000410000 */
[----:B------:R-:W-:Y:S02]  /*42e0*/  HADD2.F32 R20, -RZ, R20.H0_H0 ;  /* 0x20000014ff147230 */ /* 0x000fe40000004100 */
[--C-:B------:R-:W-:Y:S02]  /*42f0*/  HADD2.F32 R21, -RZ, R15.reuse.H1_H1 ;  /* 0x3000000fff157230 */ /* 0x100fe40000004100 */
[----:B------:R-:W-:Y:S01]  /*4300*/  FMUL.FTZ R16, R16, R19 ;  /* 0x0000001310107220 */ /* 0x000fe20000410000 */
[----:B------:R-:W-:Y:S01]  /*4310*/  HADD2.F32 R19, -RZ, R15.H0_H0 ;  /* 0x2000000fff137230 */ /* 0x000fe20000004100 */
[----:B------:R-:W-:Y:S01]  /*4320*/  F2FP.F16.F32.PACK_AB R18, RZ, R18 ;  /* 0x00000012ff12723e */ /* 0x000fe200000000ff */
[----:B------:R-:W-:-:S02]  /*4330*/  HADD2.F32 R12, -RZ, R12.H0_H0 ;  /* 0x2000000cff0c7230 */ /* 0x000fc40000004100 */
[----:B------:R-:W-:Y:S01]  /*4340*/  F2FP.F16.F32.PACK_AB R16, RZ, R16 ;  /* 0x00000010ff10723e */ /* 0x000fe200000000ff */
[----:B------:R-:W-:Y:S01]  /*4350*/  FMUL.FTZ R20, R20, R19 ;  /* 0x0000001314147220 */ /* 0x000fe20000410000 */
[----:B------:R-:W-:Y:S02]  /*4360*/  HADD2.F32 R19, -RZ, R18.H0_H0 ;  /* 0x20000012ff137230 */ /* 0x000fe40000004100 */
[----:B------:R-:W-:Y:S01]  /*4370*/  FMUL.FTZ R12, R12, R21 ;  /* 0x000000150c0c7220 */ /* 0x000fe20000410000 */
[----:B------:R-:W-:Y:S01]  /*4380*/  HADD2.F32 R15, -RZ, R16.H0_H0 ;  /* 0x20000010ff0f7230 */ /* 0x000fe20000004100 */
[----:B------:R-:W-:-:S03]  /*4390*/  F2FP.F16.F32.PACK_AB R20, RZ, R20 ;  /* 0x00000014ff14723e */ /* 0x000fc600000000ff */
[----:B------:R-:W-:-:S05]  /*43a0*/  F2FP.F16.F32.PACK_AB R16, RZ, R12 ;  /* 0x0000000cff10723e */ /* 0x000fca00000000ff */
[----:B------:R-:W-:Y:S01]  /*43b0*/  HADD2.F32 R21, -RZ, R16.H0_H0 ;  /* 0x20000010ff157230 */ /* 0x000fe20000004100 */
[----:B--2---:R-:W0:Y:S02]  /*43c0*/  MUFU.RCP R14, R24 ;  /* 0x00000018000e7308 */ /* 0x004e240000001000 */
[C---:B0-----:R-:W-:Y:S01]  /*43d0*/  FMUL.FTZ R12, R14.reuse, R19 ;  /* 0x000000130e0c7220 */ /* 0x041fe20000410000 */
[----:B------:R-:W-:Y:S02]  /*43e0*/  HADD2.F32 R19, -RZ, R20.H0_H0 ;  /* 0x20000014ff137230 */ /* 0x000fe40000004100 */
[C---:B------:R-:W-:Y:S01]  /*43f0*/  FMUL.FTZ R15, R14.reuse, R15 ;  /* 0x0000000f0e0f7220 */ /* 0x040fe20000410000 */
[C---:B------:R-:W-:Y:S02]  /*4400*/  FMUL.FTZ R21, R14.reuse, R21 ;  /* 0x000000150e157220 */ /* 0x040fe40000410000 */
[----:B------:R-:W-:Y:S01]  /*4410*/  FMUL.FTZ R16, R14, R19 ;  /* 0x000000130e107220 */ /* 0x000fe20000410000 */
[----:B------:R-:W-:Y:S01]  /*4420*/  F2I.S8.NTZ R12, R12 ;  /* 0x0000000c000c7305 */ /* 0x000fe20000202100 */
[----:B------:R-:W-:-:S07]  /*4430*/  LEA R14, P0, R17, UR10, 0x2 ;  /* 0x0000000a110e7c11 */ /* 0x000fce000f8010ff */
        /* <DEDUP_REMOVED lines=18> */
[----:B------:R-:W-:-:S05]  /*4560*/  LOP3.LUT R17, R12, 0x3ffffff, RZ, 0xc0, !PT ;  /* 0x03ffffff0c117812 */ /* 0x000fca00078ec0ff */
[----:B------:R-:W-:Y:S02]  /*4570*/  IMAD R29, R0, R17, RZ ;  /* 0x00000011001d7224 */ /* 0x000fe400078e02ff */
[----:B------:R-:W-:-:S05]  /*4580*/  IMAD.WIDE.U32 R16, R17, R13, R10 ;  /* 0x0000000d11107225 */ /* 0x000fca00078e000a */
[----:B------:R-:W-:Y:S01]  /*4590*/  IADD3 R17, R17, R29, RZ ;  /* 0x0000001d11117210 */ /* 0x000fe20007ffe0ff */
[----:B--2---:R-:W-:Y:S02]  /*45a0*/  HADD2.F32 R12, -RZ, R22.H0_H0 ;  /* 0x20000016ff0c7230 */ /* 0x004fe40000004100 */
[----:B------:R-:W-:Y:S02]  /*45b0*/  HADD2.F32 R18, -RZ, R23.H0_H0 ;  /* 0x20000017ff127230 */ /* 0x000fe40000004100 */
[--C-:B---3--:R-:W-:Y:S02]  /*45c0*/  HADD2.F32 R25, -RZ, R20.reuse.H0_H0 ;  /* 0x20000014ff197230 */ /* 0x108fe40000004100 */
[----:B------:R-:W-:Y:S01]  /*45d0*/  HADD2.F32 R27, -RZ, R20.H1_H1 ;  /* 0x30000014ff1b7230 */ /* 0x000fe20000004100 */
[----:B------:R-:W-:Y:S02]  /*45e0*/  LEA R20, P0, R16, R2, 0x2 ;  /* 0x0000000210147211 */ /* 0x000fe400078010ff */
[----:B------:R-:W-:Y:S01]  /*45f0*/  FADD.FTZ R25, R12, R25 ;  /* 0x000000190c197221 */ /* 0x000fe20000010000 */
[----:B------:R-:W-:-:S02]  /*4600*/  HADD2.F32 R12, -RZ, R22.H1_H1 ;  /* 0x30000016ff0c7230 */ /* 0x000fc40000004100 */
[----:B------:R-:W-:Y:S02]  /*4610*/  HADD2.F32 R22, -RZ, R23.H1_H1 ;  /* 0x30000017ff167230 */ /* 0x000fe40000004100 */
[--C-:B------:R-:W-:Y:S02]  /*4620*/  HADD2.F32 R23, -RZ, R21.reuse.H0_H0 ;  /* 0x20000015ff177230 */ /* 0x100fe40000004100 */
[----:B------:R-:W-:Y:S01]  /*4630*/  FADD.FTZ R12, R12, R27 ;  /* 0x0000001b0c0c7221 */ /* 0x000fe20000010000 */
[----:B------:R-:W-:Y:S02]  /*4640*/  HADD2.F32 R21, -RZ, R21.H1_H1 ;  /* 0x30000015ff157230 */ /* 0x000fe40000004100 */
[----:B------:R-:W-:Y:S02]  /*4650*/  FADD.FTZ R18, R18, R23 ;  /* 0x0000001712127221 */ /* 0x000fe40000010000 */
[----:B------:R-:W-:Y:S01]  /*4660*/  F2FP.F16.F32.PACK_AB R26, R12, R25 ;  /* 0x000000190c1a723e */ /* 0x000fe200000000ff */
[----:B------:R-:W-:Y:S01]  /*4670*/  FADD.FTZ R23, R22, R21 ;  /* 0x0000001516177221 */ /* 0x000fe20000010000 */
[----:B------:R-:W-:Y:S01]  /*4680*/  LEA.HI.X R21, R16, R3, R17, 0x2, P0 ;  /* 0x0000000310157211 */ /* 0x000fe200000f1411 */
[----:B------:R-:W-:-:S03]  /*4690*/  IMAD.WIDE.U32 R16, R19, 0x8, R6 ;  /* 0x0000000813107825 */ /* 0x000fc600078e0006 */
[----:B------:R-:W-:-:S03]  /*46a0*/  F2FP.F16.F32.PACK_AB R27, R23, R18 ;  /* 0x00000012171b723e */ /* 0x000fc600000000ff */
        /* <DEDUP_REMOVED lines=31> */
[----:B------:R-:W-:Y:S02]  /*48a0*/  HADD2.F32 R23, -RZ, R16.H0_H0 ;  /* 0x20000010ff177230 */ /* 0x000fe40000004100 */
[C---:B0-----:R-:W-:Y:S01]  /*48b0*/  FMUL.FTZ R15, R12.reuse, R15 ;  /* 0x0000000f0c0f7220 */ /* 0x041fe20000410000 */
[C---:B------:R-:W-:Y:S01]  /*48c0*/  FMUL.FTZ R17, R12.reuse, R17 ;  /* 0x000000110c117220 */ /* 0x040fe20000410000 */
[C---:B------:R-:W-:Y:S01]  /*48d0*/  FMUL.FTZ R16, R12.reuse, R21 ;  /* 0x000000150c107220 */ /* 0x040fe20000410000 */
[----:B------:R-:W-:-:S02]  /*48e0*/  FMUL.FTZ R23, R12, R23 ;  /* 0x000000170c177220 */ /* 0x000fc40000410000 */
[----:B------:R-:W-:Y:S08]  /*48f0*/  F2I.S8.NTZ R14, R17 ;  /* 0x00000011000e7305 */ /* 0x000ff00000202100 */
[----:B------:R-:W0:Y:S08]  /*4900*/  F2I.S8.NTZ R15, R15 ;  /* 0x0000000f000f7305 */ /* 0x000e300000202100 */
[----:B------:R-:W1:Y:S01]  /*4910*/  F2I.S8.NTZ R16, R16 ;  /* 0x0000001000107305 */ /* 0x000e620000202100 */
[----:B0-----:R-:W-:-:S07]  /*4920*/  PRMT R21, R14, 0x7604, R15 ;  /* 0x000076040e157816 */ /* 0x001fce000000000f */
[----:B------:R-:W0:Y:S01]  /*4930*/  F2I.S8.NTZ R23, R23 ;  /* 0x0000001700177305 */ /* 0x000e220000202100 */
[----:B------:R-:W-:Y:S01]  /*4940*/  IMAD.WIDE.U32 R14, R19, 0x4, R4 ;  /* 0x00000004130e7825 */ /* 0x000fe200078e0004 */
[----:B-1----:R-:W-:-:S03]  /*4950*/  PRMT R12, R16, 0x7054, R21 ;  /* 0x00007054100c7816 */ /* 0x002fc60000000015 */
[----:B------:R-:W-:-:S05]  /*4960*/  IMAD.IADD R21, R19, 0x1, R9 ;  /* 0x0000000113157824 */ /* 0x000fca00078e0209 */
[----:B------:R-:W-:Y:S02]  /*4970*/  ISETP.GE.U32.AND P0, PT, R21, R8, PT ;  /* 0x000000081500720c */ /* 0x000fe40003f06070 */
[----:B0-----:R-:W-:-:S05]  /*4980*/  PRMT R19, R23, 0x654, R12 ;  /* 0x0000065417137816 */ /* 0x001fca000000000c */
[----:B------:R0:W-:Y:S06]  /*4990*/  STG.E desc[UR16][R14.64], R19 ;  /* 0x000000130e007986 */ /* 0x0001ec000c101910 */
[----:B------:R-:W-:Y:S05]  /*49a0*/  @P0 EXIT ;  /* 0x000000000000094d */ /* 0x000fea0003800000 */
[----:B0-----:R-:W-:Y:S01]  /*49b0*/  HFMA2.MMA R14, -RZ, RZ, 0, 4.76837158203125e-07 ;  /* 0x00000008ff0e7435 */ /* 0x001fe200000001ff */
[----:B------:R-:W-:-:S05]  /*49c0*/  MOV R22, 0x8 ;  /* 0x0000000800167802 */ /* 0x000fca0000000f00 */
        /* <DEDUP_REMOVED lines=62> */
[----:B------:R0:W-:Y:S08]  /*4db0*/  F2I.S8.NTZ R14, R17 ;  /* 0x00000011000e7305 */ /* 0x0001f00000202100 */
[----:B------:R-:W1:Y:S01]  /*4dc0*/  F2I.S8.NTZ R15, R15 ;  /* 0x0000000f000f7305 */ /* 0x000e620000202100 */
[----:B0-----:R-:W-:-:S05]  /*4dd0*/  IMAD.IADD R17, R21, 0x1, R9 ;  /* 0x0000000115117824 */ /* 0x001fca00078e0209 */
[----:B------:R-:W-:Y:S02]  /*4de0*/  ISETP.GE.U32.AND P0, PT, R17, R8, PT ;  /* 0x000000081100720c */ /* 0x000fe40003f06070 */
[----:B------:R-:W0:Y:S01]  /*4df0*/  F2I.S8.NTZ R19, R19 ;  /* 0x0000001300137305 */ /* 0x000e220000202100 */
[----:B-1----:R-:W-:-:S07]  /*4e00*/  PRMT R14, R14, 0x7604, R15 ;  /* 0x000076040e0e7816 */ /* 0x002fce000000000f */
[----:B------:R-:W1:Y:S01]  /*4e10*/  F2I.S8.NTZ R23, R23 ;  /* 0x0000001700177305 */ /* 0x000e620000202100 */
[----:B0-----:R-:W-:Y:S01]  /*4e20*/  PRMT R12, R19, 0x7054, R14 ;  /* 0x00007054130c7816 */ /* 0x001fe2000000000e */
[----:B------:R-:W-:-:S03]  /*4e30*/  IMAD.WIDE.U32 R14, R21, 0x4, R4 ;  /* 0x00000004150e7825 */ /* 0x000fc600078e0004 */
[----:B-1----:R-:W-:-:S05]  /*4e40*/  PRMT R25, R23, 0x654, R12 ;  /* 0x0000065417197816 */ /* 0x002fca000000000c */
[----:B------:R0:W-:Y:S01]  /*4e50*/  STG.E desc[UR16][R14.64], R25 ;  /* 0x000000190e007986 */ /* 0x0001e2000c101910 */
[----:B------:R-:W-:Y:S05]  /*4e60*/  @P0 EXIT ;  /* 0x000000000000094d */ /* 0x000fea0003800000 */
[----:B0-----:R-:W-:Y:S02]  /*4e70*/  MOV R14, 0x8 ;  /* 0x00000008000e7802 */ /* 0x001fe40000000f00 */
[----:B------:R-:W-:-:S03]  /*4e80*/  MOV R20, 0x8 ;  /* 0x0000000800147802 */ /* 0x000fc60000000f00 */
[----:B------:R-:W-:-:S04]  /*4e90*/  IMAD.WIDE.U32 R14, R17, R14, UR8 ;  /* 0x00000008110e7e25 */ /* 0x000fc8000f8e000e */
[----:B------:R-:W-:Y:S01]  /*4ea0*/  IMAD.WIDE.U32 R20, R17, R20, UR6 ;  /* 0x0000000611147e25 */ /* 0x000fe2000f8e0014 */
[----:B------:R-:W2:Y:S05]  /*4eb0*/  LDG.E.64 R18, desc[UR16][R14.64] ;  /* 0x000000100e127981 */ /* 0x000eaa000c1e1b00 */
[----:B------:R-:W3:Y:S01]  /*4ec0*/  LDG.E.64.CONSTANT R20, desc[UR16][R20.64] ;  /* 0x0000001014147981 */ /* 0x000ee2000c1e9b00 */
[----:B------:R-:W-:-:S04]  /*4ed0*/  SHF.R.U32.HI R12, RZ, 0x4, R17 ;  /* 0x00000004ff0c7819 */ /* 0x000fc80000011611 */
[----:B------:R-:W-:-:S05]  /*4ee0*/  LOP3.LUT R25, R12, 0x3ffffff, RZ, 0xc0, !PT ;  /* 0x03ffffff0c197812 */ /* 0x000fca00078ec0ff */
[----:B------:R-:W-:-:S04]  /*4ef0*/  IMAD.WIDE.U32 R10, R25, R13, R10 ;  /* 0x0000000d190a7225 */ /* 0x000fc800078e000a */
[----:B------:R-:W-:Y:S02]  /*4f00*/  IMAD R27, R0, R25, RZ ;  /* 0x00000019001b7224 */ /* 0x000fe400078e02ff */
[----:B------:R-:W-:-:S03]  /*4f10*/  IMAD.WIDE.U32 R6, R17, 0x8, R6 ;  /* 0x0000000811067825 */ /* 0x000fc600078e0006 */
[----:B------:R-:W-:-:S03]  /*4f20*/  IADD3 R11, R11, R27, RZ ;  /* 0x0000001b0b0b7210 */ /* 0x000fc60007ffe0ff */
[----:B------:R-:W4:Y:S01]  /*4f30*/  LDG.E.64.CONSTANT R6, desc[UR16][R6.64] ;  /* 0x0000001006067981 */ /* 0x000f22000c1e9b00 */
[--C-:B--2---:R-:W-:Y:S02]  /*4f40*/  HADD2.F32 R23, -RZ, R18.reuse.H0_H0 ;  /* 0x20000012ff177230 */ /* 0x104fe40000004100 */
[----:B------:R-:W-:Y:S02]  /*4f50*/  HADD2.F32 R25, -RZ, R18.H1_H1 ;  /* 0x30000012ff197230 */ /* 0x000fe40000004100 */
[----:B------:R-:W-:Y:S02]  /*4f60*/  HADD2.F32 R18, -RZ, R19.H0_H0 ;  /* 0x20000013ff127230 */ /* 0x000fe40000004100 */
[--C-:B---3--:R-:W-:Y:S02]  /*4f70*/  HADD2.F32 R12, -RZ, R20.reuse.H0_H0 ;  /* 0x20000014ff0c7230 */ /* 0x108fe40000004100 */
[----:B------:R-:W-:Y:S02]  /*4f80*/  HADD2.F32 R0, -RZ, R20.H1_H1 ;  /* 0x30000014ff007230 */ /* 0x000fe40000004100 */
[----:B------:R-:W-:-:S02]  /*4f90*/  HADD2.F32 R13, -RZ, R21.H0_H0 ;  /* 0x20000015ff0d7230 */ /* 0x000fc40000004100 */
[----:B------:R-:W-:Y:S02]  /*4fa0*/  HADD2.F32 R16, -RZ, R21.H1_H1 ;  /* 0x30000015ff107230 */ /* 0x000fe40000004100 */
[----:B------:R-:W-:Y:S02]  /*4fb0*/  HADD2.F32 R19, -RZ, R19.H1_H1 ;  /* 0x30000013ff137230 */ /* 0x000fe40000004100 */
[----:B------:R-:W-:Y:S01]  /*4fc0*/  FADD.FTZ R23, R12, R23 ;  /* 0x000000170c177221 */ /* 0x000fe20000010000 */
[----:B------:R-:W-:Y:S01]  /*4fd0*/  FADD.FTZ R0, R0, R25 ;  /* 0x0000001900007221 */ /* 0x000fe20000010000 */
[----:B------:R-:W-:Y:S01]  /*4fe0*/  FADD.FTZ R18, R13, R18 ;  /* 0x000000120d127221 */ /* 0x000fe20000010000 */
[----:B------:R-:W-:Y:S01]  /*4ff0*/  FADD.FTZ R19, R16, R19 ;  /* 0x0000001310137221 */ /* 0x000fe20000010000 */
[----:B------:R-:W-:Y:S02]  /*5000*/  LEA R12, P0, R10, R2, 0x2 ;  /* 0x000000020a0c7211 */ /* 0x000fe400078010ff */
[----:B------:R-:W-:-:S02]  /*5010*/  F2FP.F16.F32.PACK_AB R20, R0, R23 ;  /* 0x000000170014723e */ /* 0x000fc400000000ff */
[----:B------:R-:W-:Y:S02]  /*5020*/  F2FP.F16.F32.PACK_AB R21, R19, R18 ;  /* 0x000000121315723e */ /* 0x000fe400000000ff */
[----:B------:R-:W-:-:S03]  /*5030*/  LEA.HI.X R13, R10, R3, R11, 0x2, P0 ;  /* 0x000000030a0d7211 */ /* 0x000fc600000f140b */
[----:B------:R0:W-:Y:S04]  /*5040*/  STG.E.64 desc[UR16][R14.64], R20 ;  /* 0x000000140e007986 */ /* 0x0001e8000c101b10 */
[----:B------:R1:W2:Y:S01]  /*5050*/  LDG.E R12, desc[UR16][R12.64] ;  /* 0x000000100c0c7981 */ /* 0x0002a2000c1e1900 */
[----:B------:R-:W-:Y:S01]  /*5060*/  FMUL.FTZ R0, R0, UR20 ;  /* 0x0000001400007c20 */ /* 0x000fe20008410000 */
[----:B------:R-:W-:Y:S01]  /*5070*/  FMUL.FTZ R23, R23, UR20 ;  /* 0x0000001417177c20 */ /* 0x000fe20008410000 */
[----:B------:R-:W-:-:S03]  /*5080*/  FMUL.FTZ R18, R18, UR20 ;  /* 0x0000001412127c20 */ /* 0x000fc60008410000 */
[----:B------:R-:W-:Y:S02]  /*5090*/  F2FP.F16.F32.PACK_AB R0, RZ, R0 ;  /* 0x00000000ff00723e */ /* 0x000fe400000000ff */
[----:B------:R-:W-:Y:S01]  /*50a0*/  F2FP.F16.F32.PACK_AB R23, RZ, R23 ;  /* 0x00000017ff17723e */ /* 0x000fe200000000ff */
[----:B----4-:R-:W-:Y:S02]  /*50b0*/  HADD2.F32 R10, -RZ, R6.H0_H0 ;  /* 0x20000006ff0a7230 */ /* 0x010fe40000004100 */
[----:B------:R-:W-:Y:S01]  /*50c0*/  FMUL.FTZ R19, R19, UR20 ;  /* 0x0000001413137c20 */ /* 0x000fe20008410000 */
[----:B------:R-:W-:Y:S01]  /*50d0*/  HADD2.F32 R11, -RZ, R0.H0_H0 ;  /* 0x20000000ff0b7230 */ /* 0x000fe20000004100 */
[----:B------:R-:W-:Y:S01]  /*50e0*/  F2FP.F16.F32.PACK_AB R18, RZ, R18 ;  /* 0x00000012ff12723e */ /* 0x000fe200000000ff */
[----:B------:R-:W-:Y:S02]  /*50f0*/  HADD2.F32 R6, -RZ, R6.H1_H1 ;  /* 0x30000006ff067230 */ /* 0x000fe40000004100 */
[----:B------:R-:W-:Y:S01]  /*5100*/  HADD2.F32 R23, -RZ, R23.H0_H0 ;  /* 0x20000017ff177230 */ /* 0x000fe20000004100 */
[----:B------:R-:W-:Y:S01]  /*5110*/  F2FP.F16.F32.PACK_AB R19, RZ, R19 ;  /* 0x00000013ff13723e */ /* 0x000fe200000000ff */
[----:B------:R-:W-:-:S02]  /*5120*/  HADD2.F32 R18, -RZ, R18.H0_H0 ;  /* 0x20000012ff127230 */ /* 0x000fc40000004100 */
[----:B------:R-:W-:Y:S01]  /*5130*/  FMUL.FTZ R6, R11, R6 ;  /* 0x000000060b067220 */ /* 0x000fe20000410000 */
[--C-:B------:R-:W-:Y:S02]  /*5140*/  HADD2.F32 R11, -RZ, R7.reuse.H0_H0 ;  /* 0x20000007ff0b7230 */ /* 0x100fe40000004100 */
[----:B------:R-:W-:Y:S01]  /*5150*/  FMUL.FTZ R10, R23, R10 ;  /* 0x0000000a170a7220 */ /* 0x000fe20000410000 */
[----:B0-----:R-:W-:Y:S02]  /*5160*/  HADD2.F32 R14, -RZ, R7.H1_H1 ;  /* 0x30000007ff0e7230 */ /* 0x001fe40000004100 */
        /* <DEDUP_REMOVED lines=9> */
[----:B-1----:R-:W-:-:S04]  /*5200*/  HADD2.F32 R13, -RZ, R18.H0_H0 ;  /* 0x20000012ff0d7230 */ /* 0x002fc80000004100 */
[----:B------:R-:W-:Y:S01]  /*5210*/  HADD2.F32 R15, -RZ, R14.H0_H0 ;  /* 0x2000000eff0f7230 */ /* 0x000fe20000004100 */
        /* <DEDUP_REMOVED lines=15> */
[----:B------:R-:W-:-:S13]  /*5310*/  ISETP.GE.U32.AND P0, PT, R17, R8, PT ;  /* 0x000000081100720c */ /* 0x000fda0003f06070 */
[----:B0-----:R-:W-:Y:S05]  /*5320*/  @!P0 BRA `(.L_x_1877) ;  /* 0xffffffe800b48947 */ /* 0x001fea000383ffff */
[----:B------:R-:W-:Y:S05]  /*5330*/  BSYNC B0 ;  /* 0x0000000000007941 */ /* 0x000fea0003800000 */
.L_x_1874:
[----:B------:R-:W-:Y:S05]  /*5340*/  EXIT ;  /* 0x000000000000794d */ /* 0x000fea0003800000 */
        .weak           $__internal_32_$__cuda_sm20_div_s64
        .type           $__internal_32_$__cuda_sm20_div_s64,@function
        .size           $__internal_32_$__cuda_sm20_div_s64,($__internal_33_$__cuda_sm20_rem_s64 - $__internal_32_$__cuda_sm20_div_s64)
$__internal_32_$__cuda_sm20_div_s64:
        /* <DEDUP_REMOVED lines=48> */
[----:B------:R-:W-:-:S04]  /*5650*/  IADD3 R19, P1, R19, R12, RZ ;  /* 0x0000000c13137210 */ /* 0x000fc80007f3e0ff */
[----:B------:R-:W-:Y:S01]  /*5660*/  IADD3.X R17, R17, RZ, RZ, P0, !PT ;  /* 0x000000ff11117210 */ /* 0x000fe200007fe4ff */
        /* <DEDUP_REMOVED lines=22> */
[-C--:B------:R-:W-:Y:S02]  /*57d0*/  IADD3 R11, P2, RZ, -R10.reuse, RZ ;  /* 0x8000000aff0b7210 */ /* 0x080fe40007f5e0ff */
[----:B------:R-:W-:Y:S02]  /*57e0*/  ISETP.NE.U32.AND P0, PT, R25, RZ, PT ;  /* 0x000000ff1900720c */ /* 0x000fe40003f05070 */
[----:B------:R-:W-:Y:S01]  /*57f0*/  ISETP.GE.AND P1, PT, R16, RZ, PT ;  /* 0x000000ff1000720c */ /* 0x000fe20003f26270 */
[----:B------:R-:W-:Y:S01]  /*5800*/  IMAD.X R12, RZ, RZ, ~R17, P2 ;  /* 0x000000ffff0c7224 */ /* 0x000fe200010e0e11 */
[----:B------:R-:W-:Y:S01]  /*5810*/  ISETP.NE.AND.EX P0, PT, R15, RZ, PT, P0 ;  /* 0x000000ff0f00720c */ /* 0x000fe20003f05300 */
[----:B------:R-:W-:Y:S01]  /*5820*/  HFMA2.MMA R15, -RZ, RZ, 0, 0 ;  /* 0x00000000ff0f7435 */ /* 0x000fe200000001ff */
[----:B------:R-:W-:-:S02]  /*5830*/  SEL R16, R11, R10, !P1 ;  /* 0x0000000a0b107207 */ /* 0x000fc40004800000 */
[----:B------:R-:W-:Y:S02]  /*5840*/  SEL R17, R12, R17, !P1 ;  /* 0x000000110c117207 */ /* 0x000fe40004800000 */
[----:B------:R-:W-:Y:S02]  /*5850*/  SEL R16, R16, 0xffffffff, P0 ;  /* 0xffffffff10107807 */ /* 0x000fe40000000000 */
[----:B------:R-:W-:Y:S01]  /*5860*/  SEL R17, R17, 0xffffffff, P0 ;  /* 0xffffffff11117807 */ /* 0x000fe20000000000 */
[----:B------:R-:W-:Y:S06]  /*5870*/  RET.REL.NODEC R14 `(_ZN4vllm31rms_norm_per_block_quant_kernelIN3c104HalfEaLb1ELb1ELi64EEEvPT0_PfPKT_S8_PKffiiPS6_l) ;  /* 0xffffffa40ee07950 */ /* 0x000fec0003c3ffff */
        .weak           $__internal_33_$__cuda_sm20_rem_s64
        .type           $__internal_33_$__cuda_sm20_rem_s64,@function
        .size           $__internal_33_$__cuda_sm20_rem_s64,(.L_x_3330 - $__internal_33_$__cuda_sm20_rem_s64)
$__internal_33_$__cuda_sm20_rem_s64:
        /* <DEDUP_REMOVED lines=27> */
[----:B------:R-:W-:Y:S01]  /*5a30*/  IMAD R10, R25, UR12, R22 ;  /* 0x0000000c190a7c24 */ /* 0x000fe2000f8e0216 */
[----:B------:R-:W-:Y:S01]  /*5a40*/  IADD3 R11, P4, RZ, -R20, RZ ;  /* 0x80000014ff0b7210 */ /* 0x000fe20007f9e0ff */
[----:B------:R-:W-:-:S03]  /*5a50*/  IMAD.HI.U32 R22, R23, R27, RZ ;  /* 0x0000001b17167227 */ /* 0x000fc600078e00ff */
[----:B------:R-:W-:-:S05]  /*5a60*/  IADD3.X R10, RZ, ~R10, RZ, P0, !PT ;  /* 0x8000000aff0a7210 */ /* 0x000fca00007fe4ff */
[----:B------:R-:W-:-:S04]  /*5a70*/  IMAD.WIDE.U32 R22, P0, R23, R10, R22 ;  /* 0x0000000a17167225 */ /* 0x000fc80007800016 */
[----:B------:R-:W-:Y:S01]  /*5a80*/  IMAD.HI.U32 R22, P2, R25, R27, R22 ;  /* 0x0000001b19167227 */ /* 0x000fe20007840016 */
[----:B------:R-:W-:Y:S02]  /*5a90*/  SEL R23, R11, R20, !P1 ;  /* 0x000000140b177207 */ /* 0x000fe40004800000 */
[----:B------:R-:W-:Y:S01]  /*5aa0*/  MOV R11, RZ ;  /* 0x000000ff000b7202 */ /* 0x000fe20000000f00 */
[CC--:B------:R-:W-:Y:S02]  /*5ab0*/  IMAD R27, R25.reuse, R10.reuse, RZ ;  /* 0x0000000a191b7224 */ /* 0x0c0fe400078e02ff */
[----:B------:R-:W-:-:S03]  /*5ac0*/  IMAD.HI.U32 R10, R25, R10, RZ ;  /* 0x0000000a190a7227 */ /* 0x000fc600078e00ff */
[----:B------:R-:W-:Y:S01]  /*5ad0*/  IADD3 R20, P3, R27, R22, RZ ;  /* 0x000000161b147210 */ /* 0x000fe20007f7e0ff */
[----:B------:R-:W-:Y:S01]  /*5ae0*/  IMAD.X R25, R10, 0x1, R25, P0 ;  /* 0x000000010a197824 */ /* 0x000fe200000e0619 */
[----:B------:R-:W-:-:S03]  /*5af0*/  IADD3.X R22, RZ, ~R13, RZ, P4, !PT ;  /* 0x8000000dff167210 */ /* 0x000fc600027fe4ff */
[----:B------:R-:W-:Y:S01]  /*5b00*/  IMAD.HI.U32 R10, R20, R23, RZ ;  /* 0x00000017140a7227 */ /* 0x000fe200078e00ff */
[----:B------:R-:W-:Y:S02]  /*5b10*/  SEL R22, R22, R13, !P1 ;  /* 0x0000000d16167207 */ /* 0x000fe40004800000 */
[----:B------:R-:W-:-:S03]  /*5b20*/  IADD3.X R25, RZ, RZ, R25, P3, P2 ;  /* 0x000000ffff197210 */ /* 0x000fc60001fe4419 */
[----:B------:R-:W-:-:S04]  /*5b30*/  IMAD.WIDE.U32 R10, R20, R22, R10 ;  /* 0x00000016140a7225 */ /* 0x000fc800078e000a */
[C---:B------:R-:W-:Y:S02]  /*5b40*/  IMAD R27, R25.reuse, R22, RZ ;  /* 0x00000016191b7224 */ /* 0x040fe400078e02ff */
[----:B------:R-:W-:-:S04]  /*5b50*/  IMAD.HI.U32 R10, P0, R25, R23, R10 ;  /* 0x00000017190a7227 */ /* 0x000fc8000780000a */
[----:B------:R-:W-:Y:S01]  /*5b60*/  IMAD.HI.U32 R13, R25, R22, RZ ;  /* 0x00000016190d7227 */ /* 0x000fe200078e00ff */
[----:B------:R-:W-:-:S04]  /*5b70*/  IADD3 R25, P2, R27, R10, RZ ;  /* 0x0000000a1b197210 */ /* 0x000fc80007f5e0ff */
[----:B------:R-:W-:Y:S01]  /*5b80*/  IADD3.X R13, R13, RZ, RZ, P0, !PT ;  /* 0x000000ff0d0d7210 */ /* 0x000fe200007fe4ff */
        /* <DEDUP_REMOVED lines=21> */
[----:B------:R-:W-:Y:S02]  /*5ce0*/  SEL R13, R10, R13, !P1 ;  /* 0x0000000d0a0d7207 */ /* 0x000fe40004800000 */
[----:B------:R-:W-:Y:S01]  /*5cf0*/  SEL R20, R11, R20, !P1 ;  /* 0x000000140b147207 */ /* 0x000fe20004800000 */
[----:B------:R-:W-:Y:S01]  /*5d00*/  HFMA2.MMA R11, -RZ, RZ, 0, 0 ;  /* 0x00000000ff0b7435 */ /* 0x000fe200000001ff */
[----:B------:R-:W-:Y:S02]  /*5d10*/  MOV R10, R18 ;  /* 0x00000012000a7202 */ /* 0x000fe40000000f00 */
[----:B------:R-:W-:-:S04]  /*5d20*/  ISETP.NE.AND.EX P0, PT, RZ, UR23, PT, P0 ;  /* 0x00000017ff007c0c */ /* 0x000fc8000bf05300 */
[----:B------:R-:W-:Y:S02]  /*5d30*/  SEL R13, R13, 0xffffffff, P0 ;  /* 0xffffffff0d0d7807 */ /* 0x000fe40000000000 */
[----:B------:R-:W-:Y:S01]  /*5d40*/  SEL R20, R20, 0xffffffff, P0 ;  /* 0xffffffff14147807 */ /* 0x000fe20000000000 */
[----:B------:R-:W-:Y:S06]  /*5d50*/  RET.REL.NODEC R10 `(_ZN4vllm31rms_norm_per_block_quant_kernelIN3c104HalfEaLb1ELb1ELi64EEEvPT0_PfPKT_S8_PKffiiPS6_l) ;  /* 0xffffffa00aa87950 */ /* 0x000fec0003c3ffff */
.L_x_1878:
        /* <DEDUP_REMOVED lines=10> */
.L_x_3330:


//--------------------- .text._ZN4vllm31rms_norm_per_block_quant_kernelIN3c104HalfENS1_13Float8_e4m3fnELb1ELb1ELi64EEEvPT0_PfPKT_S9_PKffiiPS7_l --------------------------
	.section	.text._ZN4vllm31rms_norm_per_block_quant_kernelIN3c104HalfENS1_13Float8_e4m3fnELb1ELb1ELi64EEEvPT0_PfPKT_S9_PKffiiPS7_l,"ax",@progbits
	.align	128
        .global         _ZN4vllm31rms_norm_per_block_quant_kernelIN3c104HalfENS1_13Float8_e4m3fnELb1ELb1ELi64EEEvPT0_PfPKT_S9_PKffiiPS7_l
        .type           _ZN4vllm31rms_norm_per_block_quant_kernelIN3c104HalfENS1_13Float8_e4m3fnELb1ELb1ELi64EEEvPT0_PfPKT_S9_PKffiiPS7_l,@function
        .size           _ZN4vllm31rms_norm_per_block_quant_kernelIN3c104HalfENS1_13Float8_e4m3fnELb1ELb1ELi64EEEvPT0_PfPKT_S9_PKffiiPS7_l,(.L_x_3332 - _ZN4vllm31rms_norm_per_block_quant_kernelIN3c104HalfENS1_13Float8_e4m3fnELb1ELb1ELi64EEEvPT0_PfPKT_S9_PKffiiPS7_l)
        .other          _ZN4vllm31rms_norm_per_block_quant_kernelIN3c104HalfENS1_13Float8_e4m3fnELb1ELb1ELi64EEEvPT0_PfPKT_S9_PKffiiPS7_l,@"STO_CUDA_ENTRY STV_DEFAULT"
_ZN4vllm31rms_norm_per_block_quant_kernelIN3c104HalfENS1_13Float8_e4m3fnELb1ELb1ELi64EEEvPT0_PfPKT_S9_PKffiiPS7_l:
.text._ZN4vllm31rms_norm_per_block_quant_kernelIN3c104HalfENS1_13Float8_e4m3fnELb1ELb1ELi64EEEvPT0_PfPKT_S9_PKffiiPS7_l:
        /* <DEDUP_REMOVED lines=27> */
.L_x_1881:
        /* <DEDUP_REMOVED lines=100> */
.L_x_1880:
[----:B------:R-:W-:Y:S05]  /*07f0*/  BSYNC B0 ;  /* 0x0000000000007941 */ /* 0x000fea0003800000 */
.L_x_1879:
        /* <DEDUP_REMOVED lines=109> */
.L_x_1883:
        /* <DEDUP_REMOVED lines=23> */
.L_x_1886:
[----:B------:R-:W-:Y:S05]  /*1040*/  BSYNC B1 ;  /* 0x0000000000017941 */ /* 0x000fea0003800000 */
.L_x_1885:
        /* <DEDUP_REMOVED lines=45> */
.L_x_1884:
[----:B------:R-:W-:Y:S05]  /*1320*/  BSYNC B0 ;  /* 0x0000000000007941 */ /* 0x000fea0003800000 */
.L_x_1882:
        /* <DEDUP_REMOVED lines=11> */
.L_x_1888:
[----:B------:R-:W-:Y:S05]  /*13e0*/  BSYNC B0 ;  /* 0x0000000000007941 */ /* 0x000fea0003800000 */
.L_x_1887:
        /* <DEDUP_REMOVED lines=18> */
[----:B------:R-:W-:Y:S05]  /*1510*/  CALL.REL.NOINC `($__internal_34_$__cuda_sm20_div_s64) ;  /* 0x0000004c00b87944 */ /* 0x000fea0003c00000 */
[----:B------:R-:W-:Y:S02]  /*1520*/  IMAD.MOV.U32 R4, RZ, RZ, R16 ;  /* 0x000000ffff047224 */ /* 0x000fe400078e0010 */
[----:B------:R-:W-:Y:S01]  /*1530*/  IMAD.MOV.U32 R5, RZ, RZ, R17 ;  /* 0x000000ffff057224 */ /* 0x000fe200078e0011 */
[----:B------:R-:W-:Y:S06]  /*1540*/  BRA `(.L_x_1890) ;  /* 0x00000000004c7947 */ /* 0x000fec0003800000 */
.L_x_1889:
        /* <DEDUP_REMOVED lines=19> */
.L_x_1890:
        /* <DEDUP_REMOVED lines=9> */
[----:B------:R-:W-:Y:S05]  /*1710*/  CALL.REL.NOINC `($__internal_34_$__cuda_sm20_div_s64) ;  /* 0x0000004c00387944 */ /* 0x000fea0003c00000 */
        /* <DEDUP_REMOVED lines=11> */
.L_x_1892:
[----:B------:R-:W1:Y:S01]  /*17d0*/  I2F.U32.RP R0, R4 ;  /* 0x0000000400007306 */ /* 0x000e620000209000 */
[----:B------:R-:W-:Y:S01]  /*17e0*/  ISETP.NE.U32.AND P2, PT, R4, RZ, PT ;  /* 0x000000ff0400720c */ /* 0x000fe20003f45070 */
[----:B------:R-:W-:-:S06]  /*17f0*/  IMAD.MOV.U32 R7, RZ, RZ, RZ ;  /* 0x000000ffff077224 */ /* 0x000fcc00078e00ff */
[----:B-1----:R-:W1:Y:S02]  /*1800*/  MUFU.RCP R0, R0 ;  /* 0x0000000000007308 */ /* 0x002e640000001000 */
[----:B-1----:R-:W-:-:S06]  /*1810*/  VIADD R10, R0, 0xffffffe ;  /* 0x0ffffffe000a7836 */ /* 0x002fcc0000000000 */
        /* <DEDUP_REMOVED lines=18> */
.L_x_1893:
[----:B------:R-:W-:Y:S05]  /*1940*/  BSYNC B0 ;  /* 0x0000000000007941 */ /* 0x000fea0003800000 */
.L_x_1891:
        /* <DEDUP_REMOVED lines=20> */
.L_x_1896:
        /* <DEDUP_REMOVED lines=234> */
.L_x_1895:
[----:B------:R-:W-:Y:S05]  /*2930*/  BSYNC B0 ;  /* 0x0000000000007941 */ /* 0x000fea0003800000 */
.L_x_1894:
        /* <DEDUP_REMOVED lines=16> */
[----:B0-----:R-:W-:Y:S05]  /*2a40*/  CALL.REL.NOINC `($__internal_34_$__cuda_sm20_div_s64) ;  /* 0x00000038006c7944 */ /* 0x001fea0003c00000 */
[----:B------:R-:W-:Y:S05]  /*2a50*/  BRA `(.L_x_1898) ;  /* 0x00000000004c7947 */ /* 0x000fea0003800000 */
.L_x_1897:
[----:B------:R-:W1:Y:S01]  /*2a60*/  I2F.U32.RP R8, R25 ;  /* 0x0000001900087306 */ /* 0x000e620000209000 */
[----:B------:R-:W-:Y:S01]  /*2a70*/  IMAD.MOV R13, RZ, RZ, -R25 ;  /* 0x000000ffff0d7224 */ /* 0x000fe200078e0a19 */
[----:B------:R-:W-:-:S06]  /*2a80*/  ISETP.NE.U32.AND P2, PT, R25, RZ, PT ;  /* 0x000000ff1900720c */ /* 0x000fcc0003f45070 */
[----:B-1----:R-:W1:Y:S02]  /*2a90*/  MUFU.RCP R8, R8 ;  /* 0x0000000800087308 */ /* 0x002e640000001000 */
[----:B-1----:R-:W-:-:S06]  /*2aa0*/  VIADD R10, R8, 0xffffffe ;  /* 0x0ffffffe080a7836 */ /* 0x002fcc0000000000 */
[----:B0-----:R0:W1:Y:S02]  /*2ab0*/  F2I.FTZ.U32.TRUNC.NTZ R11, R10 ;  /* 0x0000000a000b7305 */ /* 0x001064000021f000 */
        /* <DEDUP_REMOVED lines=13> */
.L_x_1898:
        /* <DEDUP_REMOVED lines=28> */
.L_x_1908:
[----:B------:R-:W-:Y:S01]  /*2d50*/  IADD3 R23, P0, RZ, -R10, RZ ;  /* 0x8000000aff177210 */ /* 0x000fe20007f1e0ff */
[----:B--2---:R-:W-:Y:S01]  /*2d60*/  IMAD.MOV.U32 R19, RZ, RZ, RZ ;  /* 0x000000ffff137224 */ /* 0x004fe200078e00ff */
[----:B------:R-:W-:Y:S01]  /*2d70*/  SHF.R.S32.HI R22, RZ, 0x1f, R26 ;  /* 0x0000001fff167819 */ /* 0x000fe2000001141a */
[----:B------:R-:W-:Y:S05]  /*2d80*/  YIELD ;  /* 0x0000000000007946 */ /* 0x000fea0003800000 */
[----:B------:R-:W-:Y:S01]  /*2d90*/  IADD3.X R37, RZ, ~R24, RZ, P0, !PT ;  /* 0x80000018ff257210 */ /* 0x000fe200007fe4ff */
[-C--:B01----:R-:W-:Y:S01]  /*2da0*/  IMAD R18, R28, R23.reuse, RZ ;  /* 0x000000171c127224 */ /* 0x083fe200078e02ff */
[----:B------:R-:W-:Y:S01]  /*2db0*/  BSSY B1, `(.L_x_1901) ;  /* 0x000009b000017945 */ /* 0x000fe20003800000 */
        /* <DEDUP_REMOVED lines=75> */
.L_x_1906:
[----:B------:R-:W-:Y:S05]  /*3270*/  BSYNC B3 ;  /* 0x0000000000037941 */ /* 0x000fea0003800000 */
.L_x_1905:
[----:B------:R-:W-:Y:S05]  /*3280*/  @!P0 BRA `(.L_x_1904) ;  /* 0x00000000005c8947 */ /* 0x000fea0003800000 */
[----:B--2---:R1:W2:Y:S01]  /*3290*/  LDS R37, [R18] ;  /* 0x0000000012257984 */ /* 0x0042a20000000800 */
[----:B------:R-:W-:-:S04]  /*32a0*/  LEA R32, R34, UR11, 0x2 ;  /* 0x0000000b22207c11 */ /* 0x000fc8000f8e10ff */
[----:B------:R-:W-:-:S07]  /*32b0*/  IADD3 R32, R32, 0x180, RZ ;  /* 0x0000018020207810 */ /* 0x000fce0007ffe0ff */
.L_x_1907:
[----:B------:R-:W-:Y:S01]  /*32c0*/  LEA R36, R40, UR11, 0x2 ;  /* 0x0000000b28247c11 */ /* 0x000fe2000f8e10ff */
[C---:B------:R-:W-:Y:S01]  /*32d0*/  VIADD R40, R34.reuse, 0x60 ;  /* 0x0000006022287836 */ /* 0x040fe20000000000 */
[----:B------:R-:W-:-:S04]  /*32e0*/  IADD3 R34, P0, R34, 0x80, RZ ;  /* 0x0000008022227810 */ /* 0x000fc80007f1e0ff */
[----:B------:R-:W0:Y:S01]  /*32f0*/  LDS R36, [R36+0x80] ;  /* 0x0000800024247984 */ /* 0x000e220000000800 */
        /* <DEDUP_REMOVED lines=16> */
.L_x_1904:
[----:B------:R-:W-:Y:S05]  /*3400*/  BSYNC B2 ;  /* 0x0000000000027941 */ /* 0x000fea0003800000 */
.L_x_1903:
        /* <DEDUP_REMOVED lines=38> */
[----:B------:R-:W-:Y:S02]  /*3670*/  IADD3 R22, R29, 0x1, RZ ;  /* 0x000000011d167810 */ /* 0x000fe40007ffe0ff */
        /* <DEDUP_REMOVED lines=14> */
.L_x_1902:
[----:B------:R-:W-:Y:S05]  /*3760*/  BSYNC B1 ;  /* 0x0000000000017941 */ /* 0x000fea0003800000 */
.L_x_1901:
[----:B------:R-:W-:Y:S01]  /*3770*/  VIADD R26, R26, 0x1 ;  /* 0x000000011a1a7836 */ /* 0x000fe20000000000 */
[----:B------:R-:W-:-:S04]  /*3780*/  IADD3 R33, P1, R33, 0x1, RZ ;  /* 0x0000000121217810 */ /* 0x000fc80007f3e0ff */
[----:B------:R-:W-:Y:S01]  /*3790*/  ISETP.GT.U32.AND P0, PT, R16, R26, PT ;  /* 0x0000001a1000720c */ /* 0x000fe20003f04070 */
[----:B------:R-:W-:-:S03]  /*37a0*/  IMAD.X R28, RZ, RZ, R28, P1 ;  /* 0x000000ffff1c7224 */ /* 0x000fc600008e061c */
[----:B------:R-:W-:-:S13]  /*37b0*/  ISETP.GT.AND.EX P0, PT, R17, RZ, PT, P0 ;  /* 0x000000ff1100720c */ /* 0x000fda0003f04300 */
[----:B------:R-:W-:Y:S05]  /*37c0*/  @P0 BRA `(.L_x_1908) ;  /* 0xfffffff400600947 */ /* 0x000fea000383ffff */
.L_x_1900:
[----:B------:R-:W-:Y:S05]  /*37d0*/  BSYNC B0 ;  /* 0x0000000000007941 */ /* 0x000fea0003800000 */
.L_x_1899:
        /* <DEDUP_REMOVED lines=37> */
[----:B-1----:R-:W-:Y:S01]  /*3a30*/  MOV R18, R5 ;  /* 0x0000000500127202 */ /* 0x002fe20000000f00 */
[----:B------:R-:W-:Y:S01]  /*3a40*/  IMAD.MOV.U32 R13, RZ, RZ, R4 ;  /* 0x000000ffff0d7224 */ /* 0x000fe200078e0004 */
[----:B------:R-:W-:-:S07]  /*3a50*/  MOV R12, 0x3a70 ;  /* 0x00003a70000c7802 */ /* 0x000fce0000000f00 */
[----:B---3--:R-:W-:Y:S05]  /*3a60*/  CALL.REL.NOINC `($__internal_35_$__cuda_sm20_rem_s64) ;  /* 0x0000002c00b07944 */ /* 0x008fea0003c00000 */
[----:B------:R-:W-:Y:S05]  /*3a70*/  BRA `(.L_x_1912) ;  /* 0x00000000004c7947 */ /* 0x000fea0003800000 */
.L_x_1911:
        /* <DEDUP_REMOVED lines=19> */
.L_x_1912:
        /* <DEDUP_REMOVED lines=13> */
.L_x_1910:
[----:B------:R-:W-:Y:S05]  /*3c80*/  BSYNC B0 ;  /* 0x0000000000007941 */ /* 0x000fea0003800000 */
.L_x_1909:
        /* <DEDUP_REMOVED lines=19> */
.L_x_1948:
[----:B------:R-:W-:Y:S01]  /*3dc0*/  MOV R12, 0x8 ;  /* 0x00000008000c7802 */ /* 0x000fe20000000f00 */
[----:B0-----:R-:W-:-:S04]  /*3dd0*/  IMAD.MOV.U32 R6, RZ, RZ, 0x8 ;  /* 0x00000008ff067424 */ /* 0x001fc800078e00ff */
[----:B------:R-:W-:-:S04]  /*3de0*/  IMAD.WIDE.U32 R12, R15, R12, UR6 ;  /* 0x000000060f0c7e25 */ /* 0x000fc8000f8e000c */
[C---:B------:R-:W-:Y:S02]  /*3df0*/  IMAD.WIDE.U32 R6, R15.reuse, R6, UR8 ;  /* 0x000000080f067e25 */ /* 0x040fe4000f8e0006 */
[----:B------:R-:W2:Y:S04]  /*3e00*/  LDG.E.64.CONSTANT R12, desc[UR16][R12.64] ;  /* 0x000000100c0c7981 */ /* 0x000ea8000c1e9b00 */
[----:B------:R-:W3:Y:S01]  /*3e10*/  LDG.E.64 R22, desc[UR16][R6.64] ;  /* 0x0000001006167981 */ /* 0x000ee2000c1e1b00 */
[----:B----4-:R-:W-:-:S06]  /*3e20*/  IMAD.WIDE.U32 R10, R15, 0x8, R2 ;  /* 0x000000080f0a7825 */ /* 0x010fcc00078e0002 */
[----:B------:R-:W5:Y:S01]  /*3e30*/  LDG.E.64.CONSTANT R10, desc[UR16][R10.64] ;  /* 0x000000100a0a7981 */ /* 0x000f62000c1e9b00 */
[----:B------:R-:W-:-:S06]  /*3e40*/  ULOP3.LUT UR12, UR14, UR18, URZ, 0xfc, !UPT ;  /* 0x000000120e0c7292 */ /* 0x000fcc000f8efc3f */
[----:B------:R-:W-:Y:S01]  /*3e50*/  ISETP.NE.U32.AND P0, PT, RZ, UR12, PT ;  /* 0x0000000cff007c0c */ /* 0x000fe2000bf05070 */
[--C-:B--2---:R-:W-:Y:S02]  /*3e60*/  HADD2.F32 R17, -RZ, R13.reuse.H0_H0 ;  /* 0x2000000dff117230 */ /* 0x104fe40000004100 */
[----:B------:R-:W-:Y:S02]  /*3e70*/  HADD2.F32 R14, -RZ, R13.H1_H1 ;  /* 0x3000000dff0e7230 */ /* 0x000fe40000004100 */
[--C-:B------:R-:W-:Y:S02]  /*3e80*/  HADD2.F32 R16, -RZ, R12.reuse.H0_H0 ;  /* 0x2000000cff107230 */ /* 0x100fe40000004100 */
[----:B------:R-:W-:Y:S02]  /*3e90*/  HADD2.F32 R19, -RZ, R12.H1_H1 ;  /* 0x3000000cff137230 */ /* 0x000fe40000004100 */
[--C-:B---3--:R-:W-:Y:S02]  /*3ea0*/  HADD2.F32 R21, -RZ, R22.reuse.H0_H0 ;  /* 0x20000016ff157230 */ /* 0x108fe40000004100 */
[----:B01----:R-:W-:-:S02]  /*3eb0*/  HADD2.F32 R18, -RZ, R22.H1_H1 ;  /* 0x30000016ff127230 */ /* 0x003fc40000004100 */
[--C-:B------:R-:W-:Y:S02]  /*3ec0*/  HADD2.F32 R20, -RZ, R23.reuse.H0_H0 ;  /* 0x20000017ff147230 */ /* 0x100fe40000004100 */
[----:B------:R-:W-:Y:S01]  /*3ed0*/  FADD.FTZ R16, R16, R21 ;  /* 0x0000001510107221 */ /* 0x000fe20000010000 */
[----:B------:R-:W-:Y:S02]  /*3ee0*/  HADD2.F32 R13, -RZ, R23.H1_H1 ;  /* 0x30000017ff0d7230 */ /* 0x000fe40000004100 */
[----:B------:R-:W-:Y:S01]  /*3ef0*/  FADD.FTZ R19, R19, R18 ;  /* 0x0000001213137221 */ /* 0x000fe20000010000 */
[----:B------:R-:W-:Y:S02]  /*3f00*/  FADD.FTZ R17, R17, R20 ;  /* 0x0000001411117221 */ /* 0x000fe40000010000 */
[----:B------:R-:W-:Y:S02]  /*3f10*/  FADD.FTZ R14, R14, R13 ;  /* 0x0000000d0e0e7221 */ /* 0x000fe40000010000 */
[----:B------:R-:W-:-:S03]  /*3f20*/  F2FP.F16.F32.PACK_AB R12, R19, R16 ;  /* 0x00000010130c723e */ /* 0x000fc600000000ff */
[----:B------:R-:W-:-:S05]  /*3f30*/  F2FP.F16.F32.PACK_AB R13, R14, R17 ;  /* 0x000000110e0d723e */ /* 0x000fca00000000ff */
[----:B------:R0:W-:Y:S01]  /*3f40*/  STG.E.64 desc[UR16][R6.64], R12 ;  /* 0x0000000c06007986 */ /* 0x0001e2000c101b10 */
[----:B------:R-:W-:Y:S05]  /*3f50*/  @!P0 BRA `(.L_x_1914) ;  /* 0x0000000000148947 */ /* 0x000fea0003800000 */
[----:B------:R-:W-:Y:S01]  /*3f60*/  IMAD.U32 R18, RZ, RZ, UR5 ;  /* 0x00000005ff127e24 */ /* 0x000fe2000f8e00ff */
[----:B0-----:R-:W-:Y:S02]  /*3f70*/  MOV R13, UR14 ;  /* 0x0000000e000d7c02 */ /* 0x001fe40008000f00 */
[----:B------:R-:W-:-:S07]  /*3f80*/  MOV R12, 0x3fa0 ;  /* 0x00003fa0000c7802 */ /* 0x000fce0000000f00 */
[----:B-----5:R-:W-:Y:S05]  /*3f90*/  CALL.REL.NOINC `($__internal_35_$__cuda_sm20_rem_s64) ;  /* 0x0000002800647944 */ /* 0x020fea0003c00000 */
[----:B------:R-:W-:Y:S05]  /*3fa0*/  BRA `(.L_x_1915) ;  /* 0x0000000000487947 */ /* 0x000fea0003800000 */
.L_x_1914:
        /* <DEDUP_REMOVED lines=16> */
[-C--:B------:R-:W-:Y:S02]  /*40b0*/  @P0 IADD3 R6, R6, -R0.reuse, RZ ;  /* 0x8000000006060210 */ /* 0x080fe40007ffe0ff */
[----:B------:R-:W-:-:S07]  /*40c0*/  @!P1 LOP3.LUT R6, RZ, R0, RZ, 0x33, !PT ;  /* 0x00000000ff069212 */ /* 0x000fce00078e33ff */
.L_x_1915:
        /* <DEDUP_REMOVED lines=10> */
[----:B------:R-:W-:-:S06]  /*4170*/  LEA.HI.X R23, R20, R5, R18, 0x2, P0 ;  /* 0x0000000514177211 */ /* 0x000fcc00000f1412 */
[----:B------:R-:W2:Y:S01]  /*4180*/  LDG.E R23, desc[UR16][R22.64] ;  /* 0x0000001016177981 */ /* 0x000ea2000c1e1900 */
[----:B------:R-:W-:Y:S01]  /*4190*/  FMUL.FTZ R16, R16, UR20 ;  /* 0x0000001410107c20 */ /* 0x000fe20008410000 */
[----:B------:R-:W-:Y:S01]  /*41a0*/  FMUL.FTZ R17, R17, UR20 ;  /* 0x0000001411117c20 */ /* 0x000fe20008410000 */
[----:B------:R-:W-:Y:S01]  /*41b0*/  FMUL.FTZ R18, R14, UR20 ;  /* 0x000000140e127c20 */ /* 0x000fe20008410000 */
[----:B------:R-:W-:Y:S01]  /*41c0*/  FMUL.FTZ R19, R19, UR20 ;  /* 0x0000001413137c20 */ /* 0x000fe20008410000 */
[--C-:B-----5:R-:W-:Y:S01]  /*41d0*/  HADD2.F32 R21, -RZ, R11.reuse.H0_H0 ;  /* 0x2000000bff157230 */ /* 0x120fe20000004100 */
[----:B------:R-:W-:Y:S01]  /*41e0*/  F2FP.F16.F32.PACK_AB R16, RZ, R16 ;  /* 0x00000010ff10723e */ /* 0x000fe200000000ff */
[----:B------:R-:W-:Y:S01]  /*41f0*/  HADD2.F32 R11, -RZ, R11.H1_H1 ;  /* 0x3000000bff0b7230 */ /* 0x000fe20000004100 */
[----:B------:R-:W-:Y:S01]  /*4200*/  F2FP.F16.F32.PACK_AB R14, RZ, R17 ;  /* 0x00000011ff0e723e */ /* 0x000fe200000000ff */
[----:B------:R-:W-:Y:S01]  /*4210*/  HADD2.F32 R17, -RZ, R10.H0_H0 ;  /* 0x2000000aff117230 */ /* 0x000fe20000004100 */
[----:B------:R-:W-:Y:S01]  /*4220*/  F2FP.F16.F32.PACK_AB R19, RZ, R19 ;  /* 0x00000013ff13723e */ /* 0x000fe200000000ff */
[----:B------:R-:W-:Y:S01]  /*4230*/  HADD2.F32 R16, -RZ, R16.H0_H0 ;  /* 0x20000010ff107230 */ /* 0x000fe20000004100 */
[----:B------:R-:W-:Y:S01]  /*4240*/  F2FP.F16.F32.PACK_AB R18, RZ, R18 ;  /* 0x00000012ff12723e */ /* 0x000fe200000000ff */
[----:B------:R-:W-:Y:S01]  /*4250*/  HADD2.F32 R10, -RZ, R10.H1_H1 ;  /* 0x3000000aff0a7230 */ /* 0x000fe20000004100 */
[----:B------:R-:W-:Y:S01]  /*4260*/  BSSY B1, `(.L_x_1916) ;  /* 0x0000032000017945 */ /* 0x000fe20003800000 */
[----:B------:R-:W-:-:S02]  /*4270*/  HADD2.F32 R19, -RZ, R19.H0_H0 ;  /* 0x20000013ff137230 */ /* 0x000fc40000004100 */
[----:B------:R-:W-:Y:S01]  /*4280*/  FMUL.FTZ R16, R16, R17 ;  /* 0x0000001110107220 */ /* 0x000fe20000410000 */
[----:B------:R-:W-:Y:S02]  /*4290*/  HADD2.F32 R14, -RZ, R14.H0_H0 ;  /* 0x2000000eff0e7230 */ /* 0x000fe40000004100 */
[----:B------:R-:W-:Y:S02]  /*42a0*/  HADD2.F32 R18, -RZ, R18.H0_H0 ;  /* 0x20000012ff127230 */ /* 0x000fe40000004100 */
[----:B------:R-:W-:Y:S01]  /*42b0*/  FMUL.FTZ R10, R19, R10 ;  /* 0x0000000a130a7220 */ /* 0x000fe20000410000 */
[----:B------:R-:W-:Y:S01]  /*42c0*/  F2FP.F16.F32.PACK_AB R16, RZ, R16 ;  /* 0x00000010ff10723e */ /* 0x000fe200000000ff */
[----:B------:R-:W-:Y:S01]  /*42d0*/  FMUL.FTZ R14, R14, R21 ;  /* 0x000000150e0e7220 */ /* 0x000fe20000410000 */
[----:B------:R-:W-:Y:S02]  /*42e0*/  FMUL.FTZ R11, R18, R11 ;  /* 0x0000000b120b7220 */ /* 0x000fe40000410000 */
[----:B------:R-:W-:Y:S01]  /*42f0*/  F2FP.F16.F32.PACK_AB R10, RZ, R10 ;  /* 0x0000000aff0a723e */ /* 0x000fe200000000ff */
[----:B------:R-:W-:Y:S01]  /*4300*/  HADD2.F32 R16, -RZ, R16.H0_H0 ;  /* 0x20000010ff107230 */ /* 0x000fe20000004100 */
[----:B------:R-:W-:-:S02]  /*4310*/  F2FP.F16.F32.PACK_AB R14, RZ, R14 ;  /* 0x0000000eff0e723e */ /* 0x000fc400000000ff */
[----:B------:R-:W-:Y:S01]  /*4320*/  F2FP.F16.F32.PACK_AB R11, RZ, R11 ;  /* 0x0000000bff0b723e */ /* 0x000fe200000000ff */
[----:B------:R-:W-:Y:S02]  /*4330*/  HADD2.F32 R10, -RZ, R10.H0_H0 ;  /* 0x2000000aff0a7230 */ /* 0x000fe40000004100 */
[----:B------:R-:W-:Y:S02]  /*4340*/  HADD2.F32 R14, -RZ, R14.H0_H0 ;  /* 0x2000000eff0e7230 */ /* 0x000fe40000004100 */
[----:B------:R-:W-:Y:S01]  /*4350*/  HADD2.F32 R11, -RZ, R11.H0_H0 ;  /* 0x2000000bff0b7230 */ /* 0x000fe20000004100 */
[----:B--2---:R-:W0:Y:S02]  /*4360*/  MUFU.RCP R23, R23 ;  /* 0x0000001700177308 */ /* 0x004e240000001000 */
[-C--:B0-----:R-:W-:Y:S01]  /*4370*/  FMUL.FTZ R16, R16, R23.reuse ;  /* 0x0000001710107220 */ /* 0x081fe20000410000 */
[-C--:B------:R-:W-:Y:S01]  /*4380*/  FMUL.FTZ R10, R10, R23.reuse ;  /* 0x000000170a0a7220 */ /* 0x080fe20000410000 */
[-C--:B------:R-:W-:Y:S01]  /*4390*/  FMUL.FTZ R14, R14, R23.reuse ;  /* 0x000000170e0e7220 */ /* 0x080fe20000410000 */
[----:B------:R-:W-:-:S02]  /*43a0*/  FMUL.FTZ R11, R11, R23 ;  /* 0x000000170b0b7220 */ /* 0x000fc40000410000 */
[----:B------:R-:W-:Y:S02]  /*43b0*/  FMNMX.FTZ R16, R16, 448, PT ;  /* 0x43e0000010107809 */ /* 0x000fe40003810000 */
[----:B------:R-:W-:Y:S02]  /*43c0*/  FMNMX.FTZ R10, R10, 448, PT ;  /* 0x43e000000a0a7809 */ /* 0x000fe40003810000 */
[----:B------:R-:W-:Y:S02]  /*43d0*/  FMNMX.FTZ R17, R16, -448, !PT ;  /* 0xc3e0000010117809 */ /* 0x000fe40007810000 */
[----:B------:R-:W-:Y:S02]  /*43e0*/  FMNMX.FTZ R14, R14, 448, PT ;  /* 0x43e000000e0e7809 */ /* 0x000fe40003810000 */
[----:B------:R-:W-:Y:S02]  /*43f0*/  LOP3.LUT R20, R17, 0x7fffffff, RZ, 0xc0, !PT ;  /* 0x7fffffff11147812 */ /* 0x000fe400078ec0ff */
[----:B------:R-:W-:-:S02]  /*4400*/  FMNMX.FTZ R11, R11, 448, PT ;  /* 0x43e000000b0b7809 */ /* 0x000fc40003810000 */
[----:B------:R-:W-:Y:S02]  /*4410*/  ISETP.GT.U32.AND P2, PT, R20, 0x43efffff, PT ;  /* 0x43efffff1400780c */ /* 0x000fe40003f44070 */
[----:B------:R-:W-:Y:S02]  /*4420*/  FMNMX.FTZ R21, R10, -448, !PT ;  /* 0xc3e000000a157809 */ /* 0x000fe40007810000 */
[----:B------:R-:W-:Y:S01]  /*4430*/  FMNMX.FTZ R23, R14, -448, !PT ;  /* 0xc3e000000e177809 */ /* 0x000fe20007810000 */
[----:B------:R-:W-:Y:S01]  /*4440*/  IMAD.MOV.U32 R14, RZ, RZ, 0x7f ;  /* 0x0000007fff0e7424 */ /* 0x000fe200078e00ff */
[----:B------:R-:W-:Y:S02]  /*4450*/  FMNMX.FTZ R11, R11, -448, !PT ;  /* 0xc3e000000b0b7809 */ /* 0x000fe40007810000 */
[----:B------:R-:W-:Y:S02]  /*4460*/  LOP3.LUT R16, R17, 0x80000000, RZ, 0xc0, !PT ;  /* 0x8000000011107812 */ /* 0x000fe400078ec0ff */
[----:B------:R-:W-:-:S02]  /*4470*/  LOP3.LUT R22, R21, 0x7fffffff, RZ, 0xc0, !PT ;  /* 0x7fffffff15167812 */ /* 0x000fc400078ec0ff */
[----:B------:R-:W-:Y:S02]  /*4480*/  LOP3.LUT R24, R23, 0x7fffffff, RZ, 0xc0, !PT ;  /* 0x7fffffff17187812 */ /* 0x000fe400078ec0ff */
[----:B------:R-:W-:Y:S02]  /*4490*/  LOP3.LUT R10, R11, 0x7fffffff, RZ, 0xc0, !PT ;  /* 0x7fffffff0b0a7812 */ /* 0x000fe400078ec0ff */
[----:B------:R-:W-:Y:S02]  /*44a0*/  SHF.R.U32.HI R19, RZ, 0x18, R16 ;  /* 0x00000018ff137819 */ /* 0x000fe40000011610 */
[----:B------:R-:W-:Y:S02]  /*44b0*/  ISETP.GT.U32.AND P3, PT, R22, 0x43efffff, PT ;  /* 0x43efffff1600780c */ /* 0x000fe40003f64070 */
[----:B------:R-:W-:Y:S02]  /*44c0*/  ISETP.GT.U32.AND P0, PT, R24, 0x43efffff, PT ;  /* 0x43efffff1800780c */ /* 0x000fe40003f04070 */
[----:B------:R-:W-:-:S02]  /*44d0*/  ISETP.GT.U32.AND P1, PT, R10, 0x43efffff, PT ;  /* 0x43efffff0a00780c */ /* 0x000fc40003f24070 */
[----:B------:R-:W-:Y:S02]  /*44e0*/  LOP3.LUT R18, R21, 0x80000000, RZ, 0xc0, !PT ;  /* 0x8000000015127812 */ /* 0x000fe400078ec0ff */
[----:B------:R-:W-:Y:S01]  /*44f0*/  MOV R16, 0x7f ;  /* 0x0000007f00107802 */ /* 0x000fe20000000f00 */
        /* <DEDUP_REMOVED lines=8> */
.L_x_1917:
[----:B------:R-:W-:Y:S05]  /*4580*/  BSYNC B1 ;  /* 0x0000000000017941 */ /* 0x000fea0003800000 */
.L_x_1916:
        /* <DEDUP_REMOVED lines=11> */
.L_x_1919:
[----:B------:R-:W-:Y:S05]  /*4640*/  BSYNC B1 ;  /* 0x0000000000017941 */ /* 0x000fea0003800000 */
.L_x_1918:
        /* <DEDUP_REMOVED lines=15> */
.L_x_1921:
[----:B------:R-:W-:Y:S05]  /*4740*/  BSYNC B1 ;  /* 0x0000000000017941 */ /* 0x000fea0003800000 */
.L_x_1920:
        /* <DEDUP_REMOVED lines=12> */
.L_x_1923:
[----:B------:R-:W-:Y:S05]  /*4810*/  BSYNC B1 ;  /* 0x0000000000017941 */ /* 0x000fea0003800000 */
.L_x_1922:
        /* <DEDUP_REMOVED lines=16> */
[----:B------:R-:W-:-:S05]  /*4920*/  LOP3.LUT R29, R16, 0x3ffffff, RZ, 0xc0, !PT ;  /* 0x03ffffff101d7812 */ /* 0x000fca00078ec0ff */
[----:B------:R-:W-:Y:S02]  /*4930*/  IMAD R31, R12, R29, RZ ;  /* 0x0000001d0c1f7224 */ /* 0x000fe400078e02ff */
[--C-:B--2---:R-:W-:Y:S02]  /*4940*/  HADD2.F32 R16, -RZ, R20.reuse.H0_H0 ;  /* 0x20000014ff107230 */ /* 0x104fe40000004100 */
[----:B------:R-:W-:Y:S02]  /*4950*/  HADD2.F32 R22, -RZ, R20.H1_H1 ;  /* 0x30000014ff167230 */ /* 0x000fe40000004100 */
[--C-:B---3--:R-:W-:Y:S02]  /*4960*/  HADD2.F32 R19, -RZ, R14.reuse.H0_H0 ;  /* 0x2000000eff137230 */ /* 0x108fe40000004100 */
[----:B------:R-:W-:Y:S02]  /*4970*/  HADD2.F32 R25, -RZ, R14.H1_H1 ;  /* 0x3000000eff197230 */ /* 0x000fe40000004100 */
[----:B------:R-:W-:-:S02]  /*4980*/  HADD2.F32 R27, -RZ, R15.H0_H0 ;  /* 0x2000000fff1b7230 */ /* 0x000fc40000004100 */
[----:B------:R-:W-:Y:S01]  /*4990*/  FADD.FTZ R23, R16, R19 ;  /* 0x0000001310177221 */ /* 0x000fe20000010000 */
[--C-:B------:R-:W-:Y:S02]  /*49a0*/  HADD2.F32 R16, -RZ, R21.reuse.H0_H0 ;  /* 0x20000015ff107230 */ /* 0x100fe40000004100 */
[----:B------:R-:W-:Y:S01]  /*49b0*/  FADD.FTZ R22, R22, R25 ;  /* 0x0000001916167221 */ /* 0x000fe20000010000 */
[----:B------:R-:W-:Y:S02]  /*49c0*/  HADD2.F32 R21, -RZ, R21.H1_H1 ;  /* 0x30000015ff157230 */ /* 0x000fe40000004100 */
[----:B------:R-:W-:Y:S02]  /*49d0*/  HADD2.F32 R14, -RZ, R15.H1_H1 ;  /* 0x3000000fff0e7230 */ /* 0x000fe40000004100 */
[----:B------:R-:W-:Y:S01]  /*49e0*/  FADD.FTZ R27, R16, R27 ;  /* 0x0000001b101b7221 */ /* 0x000fe20000010000 */
[----:B------:R-:W-:Y:S01]  /*49f0*/  IMAD.WIDE.U32 R18, R29, R13, R6 ;  /* 0x0000000d1d127225 */ /* 0x000fe200078e0006 */
[----:B------:R-:W-:-:S03]  /*4a00*/  F2FP.F16.F32.PACK_AB R24, R22, R23 ;  /* 0x000000171618723e */ /* 0x000fc600000000ff */
[----:B------:R-:W-:Y:S01]  /*4a10*/  FADD.FTZ R26, R21, R14 ;  /* 0x0000000e151a7221 */ /* 0x000fe20000010000 */
[----:B------:R-:W-:Y:S01]  /*4a20*/  IMAD.IADD R16, R19, 0x1, R31 ;  /* 0x0000000113107824 */ /* 0x000fe200078e021f */
[----:B------:R-:W-:Y:S01]  /*4a30*/  LEA R20, P0, R18, R4, 0x2 ;  /* 0x0000000412147211 */ /* 0x000fe200078010ff */
[----:B------:R-:W-:Y:S02]  /*4a40*/  IMAD.WIDE.U32 R14, R17, 0x8, R2 ;  /* 0x00000008110e7825 */ /* 0x000fe400078e0002 */
[----:B------:R-:W-:Y:S02]  /*4a50*/  F2FP.F16.F32.PACK_AB R25, R26, R27 ;  /* 0x0000001b1a19723e */ /* 0x000fe400000000ff */
[----:B------:R-:W-:Y:S02]  /*4a60*/  LEA.HI.X R21, R18, R5, R16, 0x2, P0 ;  /* 0x0000000512157211 */ /* 0x000fe400000f1410 */
[----:B------:R-:W2:Y:S04]  /*4a70*/  LDG.E.64.CONSTANT R14, desc[UR16][R14.64] ;  /* 0x000000100e0e7981 */ /* 0x000ea8000c1e9b00 */
[----:B------:R2:W-:Y:S04]  /*4a80*/  STG.E.64 desc[UR16][R10.64], R24 ;  /* 0x000000180a007986 */ /* 0x0005e8000c101b10 */
[----:B------:R0:W3:Y:S01]  /*4a90*/  LDG.E R21, desc[UR16][R20.64] ;  /* 0x0000001014157981 */ /* 0x0000e2000c1e1900 */
[----:B------:R-:W-:Y:S01]  /*4aa0*/  FMUL.FTZ R23, R23, UR20 ;  /* 0x0000001417177c20 */ /* 0x000fe20008410000 */
[----:B------:R-:W-:Y:S01]  /*4ab0*/  FMUL.FTZ R19, R26, UR20 ;  /* 0x000000141a137c20 */ /* 0x000fe20008410000 */
[----:B------:R-:W-:Y:S01]  /*4ac0*/  FMUL.FTZ R16, R22, UR20 ;  /* 0x0000001416107c20 */ /* 0x000fe20008410000 */
[----:B------:R-:W-:Y:S01]  /*4ad0*/  FMUL.FTZ R18, R27, UR20 ;  /* 0x000000141b127c20 */ /* 0x000fe20008410000 */
[----:B------:R-:W-:Y:S01]  /*4ae0*/  BSSY B1, `(.L_x_1924) ;  /* 0x000003b000017945 */ /* 0x000fe20003800000 */
[----:B------:R-:W-:-:S02]  /*4af0*/  F2FP.F16.F32.PACK_AB R23, RZ, R23 ;  /* 0x00000017ff17723e */ /* 0x000fc400000000ff */
[----:B------:R-:W-:Y:S02]  /*4b00*/  F2FP.F16.F32.PACK_AB R19, RZ, R19 ;  /* 0x00000013ff13723e */ /* 0x000fe400000000ff */
[----:B------:R-:W-:Y:S01]  /*4b10*/  F2FP.F16.F32.PACK_AB R16, RZ, R16 ;  /* 0x00000010ff10723e */ /* 0x000fe200000000ff */
[----:B------:R-:W-:Y:S01]  /*4b20*/  HADD2.F32 R23, -RZ, R23.H0_H0 ;  /* 0x20000017ff177230 */ /* 0x000fe20000004100 */
[----:B------:R-:W-:Y:S01]  /*4b30*/  F2FP.F16.F32.PACK_AB R18, RZ, R18 ;  /* 0x00000012ff12723e */ /* 0x000fe200000000ff */
[----:B0-----:R-:W-:Y:S02]  /*4b40*/  HADD2.F32 R20, -RZ, R19.H0_H0 ;  /* 0x20000013ff147230 */ /* 0x001fe40000004100 */
[----:B------:R-:W-:Y:S02]  /*4b50*/  HADD2.F32 R16, -RZ, R16.H0_H0 ;  /* 0x20000010ff107230 */ /* 0x000fe40000004100 */
[----:B------:R-:W-:Y:S02]  /*4b60*/  HADD2.F32 R18, -RZ, R18.H0_H0 ;  /* 0x20000012ff127230 */ /* 0x000fe40000004100 */
[----:B--2---:R-:W-:-:S02]  /*4b70*/  HADD2.F32 R10, -RZ, R14.H0_H0 ;  /* 0x2000000eff0a7230 */ /* 0x004fc40000004100 */
[----:B------:R-:W-:Y:S02]  /*4b80*/  HADD2.F32 R11, -RZ, R14.H1_H1 ;  /* 0x3000000eff0b7230 */ /* 0x000fe40000004100 */
[--C-:B------:R-:W-:Y:S02]  /*4b90*/  HADD2.F32 R19, -RZ, R15.reuse.H0_H0 ;  /* 0x2000000fff137230 */ /* 0x100fe40000004100 */
        /* <DEDUP_REMOVED lines=14> */
[-C--:B0-----:R-:W-:Y:S01]  /*4c80*/  FMUL.FTZ R10, R10, R14.reuse ;  /* 0x0000000e0a0a7220 */ /* 0x081fe20000410000 */
        /* <DEDUP_REMOVED lines=18> */
[----:B------:R-:W-:Y:S02]  /*4db0*/  SHF.R.U32.HI R18, RZ, 0x18, R15 ;  /* 0x00000018ff127819 */ /* 0x000fe4000001160f */
[----:B------:R-:W-:Y:S02]  /*4dc0*/  ISETP.GT.U32.AND P3, PT, R22, 0x43efffff, PT ;  /* 0x43efffff1600780c */ /* 0x000fe40003f64070 */
[----:B------:R-:W-:Y:S02]  /*4dd0*/  ISETP.GT.U32.AND P0, PT, R23, 0x43efffff, PT ;  /* 0x43efffff1700780c */ /* 0x000fe40003f04070 */
[----:B------:R-:W-:Y:S02]  /*4de0*/  ISETP.GT.U32.AND P1, PT, R10, 0x43efffff, PT ;  /* 0x43efffff0a00780c */ /* 0x000fe40003f24070 */
[----:B------:R-:W-:-:S02]  /*4df0*/  LOP3.LUT R19, R21, 0x80000000, RZ, 0xc0, !PT ;  /* 0x8000000015137812 */ /* 0x000fc400078ec0ff */
        /* <DEDUP_REMOVED lines=9> */
.L_x_1925:
[----:B------:R-:W-:Y:S05]  /*4e90*/  BSYNC B1 ;  /* 0x0000000000017941 */ /* 0x000fea0003800000 */
.L_x_1924:
        /* <DEDUP_REMOVED lines=11> */
.L_x_1927:
[----:B------:R-:W-:Y:S05]  /*4f50*/  BSYNC B1 ;  /* 0x0000000000017941 */ /* 0x000fea0003800000 */
.L_x_1926:
[----:B------:R-:W-:Y:S01]  /*4f60*/  LOP3.LUT R15, R24, 0x80000000, RZ, 0xc0, !PT ;  /* 0x80000000180f7812 */ /* 0x000fe200078ec0ff */
[----:B------:R-:W-:Y:S01]  /*4f70*/  BSSY B1, `(.L_x_1928) ;  /* 0x000000e000017945 */ /* 0x000fe20003800000 */
[----:B------:R-:W-:Y:S01]  /*4f80*/  LOP3.LUT R21, R14, R19, RZ, 0xfc, !PT ;  /* 0x000000130e157212 */ /* 0x000fe200078efcff */
[----:B------:R-:W-:Y:S01]  /*4f90*/  HFMA2.MMA R14, -RZ, RZ, 0, 7.569789886474609375e-06 ;  /* 0x0000007fff0e7435 */ /* 0x000fe200000001ff */
[----:B------:R-:W-:Y:S01]  /*4fa0*/  SHF.R.U32.HI R18, RZ, 0x18, R15 ;  /* 0x00000018ff127819 */ /* 0x000fe2000001160f */
[----:B------:R-:W-:Y:S01]  /*4fb0*/  IMAD.MOV.U32 R15, RZ, RZ, 0x7f ;  /* 0x0000007fff0f7424 */ /* 0x000fe200078e00ff */
[----:B------:R-:W-:Y:S01]  /*4fc0*/  LOP3.LUT R19, R11, 0x80000000, RZ, 0xc0, !PT ;  /* 0x800000000b137812 */ /* 0x000fe200078ec0ff */
[----:B------:R-:W-:Y:S07]  /*4fd0*/  @P0 BRA `(.L_x_1929) ;  /* 0x00000000001c0947 */ /* 0x000fee0003800000 */
[----:B------:R-:W-:-:S13]  /*4fe0*/  ISETP.GE.U32.AND P0, PT, R23, 0x3c800000, PT ;  /* 0x3c8000001700780c */ /* 0x000fda0003f06070 */
[----:B------:R-:W-:Y:S01]  /*4ff0*/  @P0 SHF.R.U32.HI R15, RZ, 0x14, R24 ;  /* 0x00000014ff0f0819 */ /* 0x000fe20000011618 */
[----:B------:R-:W-:-:S03]  /*5000*/  @!P0 FADD.FTZ R16, R23, 16384 ;  /* 0x4680000017108421 */ /* 0x000fc60000010000 */
[----:B------:R-:W-:-:S04]  /*5010*/  @P0 LOP3.LUT R15, R15, 0x1, RZ, 0xc0, !PT ;  /* 0x000000010f0f0812 */ /* 0x000fc800078ec0ff */
[----:B------:R-:W-:-:S04]  /*5020*/  @P0 IADD3 R15, R24, 0x407ffff, R15 ;  /* 0x0407ffff180f0810 */ /* 0x000fc80007ffe00f */
[----:B------:R-:W-:Y:S01]  /*5030*/  @P0 SHF.R.U32.HI R15, RZ, 0x14, R15 ;  /* 0x00000014ff0f0819 */ /* 0x000fe2000001160f */
[----:B------:R-:W-:-:S07]  /*5040*/  @!P0 VIADD R15, R16, 0xb9800000 ;  /* 0xb9800000100f8836 */ /* 0x000fce0000000000 */
.L_x_1929:
[----:B------:R-:W-:Y:S05]  /*5050*/  BSYNC B1 ;  /* 0x0000000000017941 */ /* 0x000fea0003800000 */
.L_x_1928:
        /* <DEDUP_REMOVED lines=12> */
.L_x_1931:
[----:B------:R-:W-:Y:S05]  /*5120*/  BSYNC B1 ;  /* 0x0000000000017941 */ /* 0x000fea0003800000 */
.L_x_1930:
        /* <DEDUP_REMOVED lines=63> */
[----:B------:R-:W-:Y:S01]  /*5520*/  F2FP.F16.F32.PACK_AB R11, RZ, R11 ;  /* 0x0000000bff0b723e */ /* 0x000fe200000000ff */
[----:B------:R-:W-:Y:S01]  /*5530*/  IMAD.MOV.U32 R14, RZ, RZ, 0x7f ;  /* 0x0000007fff0e7424 */ /* 0x000fe200078e00ff */
[----:B------:R-:W-:Y:S01]  /*5540*/  F2FP.F16.F32.PACK_AB R18, RZ, R18 ;  /* 0x00000012ff12723e */ /* 0x000fe200000000ff */
[----:B------:R-:W-:Y:S01]  /*5550*/  HADD2.F32 R10, -RZ, R10.H0_H0 ;  /* 0x2000000aff0a7230 */ /* 0x000fe20000004100 */
        /* <DEDUP_REMOVED lines=8> */
[----:B------:R-:W-:Y:S02]  /*55e0*/  FMNMX.FTZ R10, R10, 448, PT ;  /* 0x43e000000a0a7809 */ /* 0x000fe40003810000 */
[----:B------:R-:W-:-:S02]  /*55f0*/  FMNMX.FTZ R11, R11, 448, PT ;  /* 0x43e000000b0b7809 */ /* 0x000fc40003810000 */
[----:B------:R-:W-:Y:S02]  /*5600*/  FMNMX.FTZ R17, R17, 448, PT ;  /* 0x43e0000011117809 */ /* 0x000fe40003810000 */
[----:B------:R-:W-:Y:S02]  /*5610*/  FMNMX.FTZ R21, R10, -448, !PT ;  /* 0xc3e000000a157809 */ /* 0x000fe40007810000 */
[----:B------:R-:W-:Y:S02]  /*5620*/  FMNMX.FTZ R23, R11, -448, !PT ;  /* 0xc3e000000b177809 */ /* 0x000fe40007810000 */
[----:B------:R-:W-:Y:S02]  /*5630*/  FMNMX.FTZ R11, R17, -448, !PT ;  /* 0xc3e00000110b7809 */ /* 0x000fe40007810000 */
[----:B------:R-:W-:Y:S02]  /*5640*/  LOP3.LUT R17, R21, 0x7fffffff, RZ, 0xc0, !PT ;  /* 0x7fffffff15117812 */ /* 0x000fe400078ec0ff */
[----:B------:R-:W-:-:S02]  /*5650*/  FMNMX.FTZ R18, R18, 448, PT ;  /* 0x43e0000012127809 */ /* 0x000fc40003810000 */
[----:B------:R-:W-:Y:S02]  /*5660*/  ISETP.GT.U32.AND P2, PT, R17, 0x43efffff, PT ;  /* 0x43efffff1100780c */ /* 0x000fe40003f44070 */
[----:B------:R-:W-:Y:S02]  /*5670*/  FMNMX.FTZ R25, R18, -448, !PT ;  /* 0xc3e0000012197809 */ /* 0x000fe40007810000 */
[----:B------:R-:W-:Y:S02]  /*5680*/  LOP3.LUT R16, R21, 0x80000000, RZ, 0xc0, !PT ;  /* 0x8000000015107812 */ /* 0x000fe400078ec0ff */
[----:B------:R-:W-:Y:S02]  /*5690*/  LOP3.LUT R22, R23, 0x7fffffff, RZ, 0xc0, !PT ;  /* 0x7fffffff17167812 */ /* 0x000fe400078ec0ff */
[----:B------:R-:W-:Y:S02]  /*56a0*/  LOP3.LUT R24, R25, 0x7fffffff, RZ, 0xc0, !PT ;  /* 0x7fffffff19187812 */ /* 0x000fe400078ec0ff */
[----:B------:R-:W-:-:S02]  /*56b0*/  LOP3.LUT R10, R11, 0x7fffffff, RZ, 0xc0, !PT ;  /* 0x7fffffff0b0a7812 */ /* 0x000fc400078ec0ff */
[----:B------:R-:W-:Y:S01]  /*56c0*/  SHF.R.U32.HI R19, RZ, 0x18, R16 ;  /* 0x00000018ff137819 */ /* 0x000fe20000011610 */
[----:B------:R-:W-:Y:S01]  /*56d0*/  HFMA2.MMA R16, -RZ, RZ, 0, 7.569789886474609375e-06 ;  /* 0x0000007fff107435 */ /* 0x000fe200000001ff */
        /* <DEDUP_REMOVED lines=12> */
.L_x_1933:
[----:B------:R-:W-:Y:S05]  /*57a0*/  BSYNC B1 ;  /* 0x0000000000017941 */ /* 0x000fea0003800000 */
.L_x_1932:
        /* <DEDUP_REMOVED lines=11> */
.L_x_1935:
[----:B------:R-:W-:Y:S05]  /*5860*/  BSYNC B1 ;  /* 0x0000000000017941 */ /* 0x000fea0003800000 */
.L_x_1934:
        /* <DEDUP_REMOVED lines=15> */
.L_x_1937:
[----:B------:R-:W-:Y:S05]  /*5960*/  BSYNC B1 ;  /* 0x0000000000017941 */ /* 0x000fea0003800000 */
.L_x_1936:
        /* <DEDUP_REMOVED lines=12> */
.L_x_1939:
[----:B------:R-:W-:Y:S05]  /*5a30*/  BSYNC B1 ;  /* 0x0000000000017941 */ /* 0x000fea0003800000 */
.L_x_1938:
        /* <DEDUP_REMOVED lines=17> */
[----:B------:R-:W-:-:S04]  /*5b50*/  IMAD.WIDE.U32 R6, R21, R13, R6 ;  /* 0x0000000d15067225 */ /* 0x000fc800078e0006 */
[----:B------:R-:W-:-:S04]  /*5b60*/  IMAD R25, R12, R21, RZ ;  /* 0x000000150c197224 */ /* 0x000fc800078e02ff */
[----:B------:R-:W-:Y:S02]  /*5b70*/  IMAD.IADD R7, R7, 0x1, R25 ;  /* 0x0000000107077824 */ /* 0x000fe400078e0219 */
[----:B--2---:R-:W-:Y:S02]  /*5b80*/  HADD2.F32 R12, -RZ, R18.H0_H0 ;  /* 0x20000012ff0c7230 */ /* 0x004fe40000004100 */
[----:B------:R-:W-:Y:S02]  /*5b90*/  HADD2.F32 R16, -RZ, R19.H0_H0 ;  /* 0x20000013ff107230 */ /* 0x000fe40000004100 */
[----:B---3--:R-:W-:Y:S02]  /*5ba0*/  HADD2.F32 R21, -RZ, R14.H0_H0 ;  /* 0x2000000eff157230 */ /* 0x008fe40000004100 */
[----:B------:R-:W-:Y:S02]  /*5bb0*/  HADD2.F32 R13, -RZ, R18.H1_H1 ;  /* 0x30000012ff0d7230 */ /* 0x000fe40000004100 */
[----:B------:R-:W-:-:S02]  /*5bc0*/  HADD2.F32 R14, -RZ, R14.H1_H1 ;  /* 0x3000000eff0e7230 */ /* 0x000fc40000004100 */
[----:B------:R-:W-:Y:S01]  /*5bd0*/  FADD.FTZ R21, R12, R21 ;  /* 0x000000150c157221 */ /* 0x000fe20000010000 */
[----:B------:R-:W-:Y:S02]  /*5be0*/  HADD2.F32 R23, -RZ, R15.H0_H0 ;  /* 0x2000000fff177230 */ /* 0x000fe40000004100 */
[----:B------:R-:W-:Y:S02]  /*5bf0*/  HADD2.F32 R19, -RZ, R19.H1_H1 ;  /* 0x30000013ff137230 */ /* 0x000fe40000004100 */
[----:B------:R-:W-:Y:S01]  /*5c00*/  FADD.FTZ R18, R13, R14 ;  /* 0x0000000e0d127221 */ /* 0x000fe20000010000 */
[----:B------:R-:W-:Y:S02]  /*5c10*/  HADD2.F32 R12, -RZ, R15.H1_H1 ;  /* 0x3000000fff0c7230 */ /* 0x000fe40000004100 */
[----:B------:R-:W-:Y:S01]  /*5c20*/  FADD.FTZ R20, R16, R23 ;  /* 0x0000001710147221 */ /* 0x000fe20000010000 */
[----:B------:R-:W-:Y:S02]  /*5c30*/  LEA R14, P0, R6, R4, 0x2 ;  /* 0x00000004060e7211 */ /* 0x000fe400078010ff */
[----:B------:R-:W-:Y:S01]  /*5c40*/  F2FP.F16.F32.PACK_AB R22, R18, R21 ;  /* 0x000000151216723e */ /* 0x000fe200000000ff */
[----:B------:R-:W-:Y:S01]  /*5c50*/  FADD.FTZ R19, R19, R12 ;  /* 0x0000000c13137221 */ /* 0x000fe20000010000 */
[----:B------:R-:W-:Y:S01]  /*5c60*/  IMAD.WIDE.U32 R12, R17, 0x8, R2 ;  /* 0x00000008110c7825 */ /* 0x000fe200078e0002 */
[----:B------:R-:W-:-:S03]  /*5c70*/  LEA.HI.X R15, R6, R5, R7, 0x2, P0 ;  /* 0x00000005060f7211 */ /* 0x000fc600000f1407 */
[----:B------:R-:W-:Y:S01]  /*5c80*/  F2FP.F16.F32.PACK_AB R23, R19, R20 ;  /* 0x000000141317723e */ /* 0x000fe200000000ff */
[----:B------:R-:W2:Y:S04]  /*5c90*/  LDG.E.64.CONSTANT R6, desc[UR16][R12.64] ;  /* 0x000000100c067981 */ /* 0x000ea8000c1e9b00 */
[----:B------:R2:W-:Y:S04]  /*5ca0*/  STG.E.64 desc[UR16][R10.64], R22 ;  /* 0x000000160a007986 */ /* 0x0005e8000c101b10 */
[----:B------:R-:W3:Y:S01]  /*5cb0*/  LDG.E R14, desc[UR16][R14.64] ;  /* 0x000000100e0e7981 */ /* 0x000ee2000c1e1900 */
        /* <DEDUP_REMOVED lines=10> */
[----:B------:R-:W-:Y:S02]  /*5d60*/  HADD2.F32 R18, -RZ, R18.H0_H0 ;  /* 0x20000012ff127230 */ /* 0x000fe40000004100 */
        /* <DEDUP_REMOVED lines=22> */
[----:B------:R-:W-:-:S02]  /*5ed0*/  FMUL.FTZ R6, R6, R7 ;  /* 0x0000000706067220 */ /* 0x000fc40000410000 */
[----:B------:R-:W-:Y:S02]  /*5ee0*/  FMNMX.FTZ R10, R10, 448, PT ;  /* 0x43e000000a0a7809 */ /* 0x000fe40003810000 */
[----:B------:R-:W-:Y:S02]  /*5ef0*/  FMNMX.FTZ R13, R13, 448, PT ;  /* 0x43e000000d0d7809 */ /* 0x000fe40003810000 */
[----:B------:R-:W-:Y:S02]  /*5f00*/  FMNMX.FTZ R10, R10, -448, !PT ;  /* 0xc3e000000a0a7809 */ /* 0x000fe40007810000 */
[----:B------:R-:W-:Y:S02]  /*5f10*/  FMNMX.FTZ R19, R13, -448, !PT ;  /* 0xc3e000000d137809 */ /* 0x000fe40007810000 */
[----:B------:R-:W-:Y:S02]  /*5f20*/  LOP3.LUT R13, R10, 0x7fffffff, RZ, 0xc0, !PT ;  /* 0x7fffffff0a0d7812 */ /* 0x000fe400078ec0ff */
[----:B------:R-:W-:-:S02]  /*5f30*/  FMNMX.FTZ R11, R11, 448, PT ;  /* 0x43e000000b0b7809 */ /* 0x000fc40003810000 */
[----:B------:R-:W-:Y:S02]  /*5f40*/  ISETP.GT.U32.AND P2, PT, R13, 0x43efffff, PT ;  /* 0x43efffff0d00780c */ /* 0x000fe40003f44070 */
[----:B------:R-:W-:Y:S02]  /*5f50*/  FMNMX.FTZ R6, R6, 448, PT ;  /* 0x43e0000006067809 */ /* 0x000fe40003810000 */
[----:B------:R-:W-:Y:S02]  /*5f60*/  FMNMX.FTZ R15, R11, -448, !PT ;  /* 0xc3e000000b0f7809 */ /* 0x000fe40007810000 */
[----:B------:R-:W-:Y:S01]  /*5f70*/  FMNMX.FTZ R21, R6, -448, !PT ;  /* 0xc3e0000006157809 */ /* 0x000fe20007810000 */
[----:B------:R-:W-:Y:S01]  /*5f80*/  IMAD.MOV.U32 R6, RZ, RZ, 0x7f ;  /* 0x0000007fff067424 */ /* 0x000fe200078e00ff */
        /* <DEDUP_REMOVED lines=18> */
.L_x_1941:
[----:B------:R-:W-:Y:S05]  /*60b0*/  BSYNC B1 ;  /* 0x0000000000017941 */ /* 0x000fea0003800000 */
.L_x_1940:
        /* <DEDUP_REMOVED lines=12> */
.L_x_1943:
[----:B------:R-:W-:Y:S05]  /*6180*/  BSYNC B1 ;  /* 0x0000000000017941 */ /* 0x000fea0003800000 */
.L_x_1942:
        /* <DEDUP_REMOVED lines=12> */
.L_x_1945:
[----:B------:R-:W-:Y:S05]  /*6250*/  BSYNC B1 ;  /* 0x0000000000017941 */ /* 0x000fea0003800000 */
.L_x_1944:
        /* <DEDUP_REMOVED lines=9> */
[----:B------:R-:W-:Y:S02]  /*62f0*/  @P0 SHF.R.U32.HI R7, RZ, 0x14, R7 ;  /* 0x00000014ff070819 */ /* 0x000fe40000011607 */
[----:B------:R-:W-:-:S07]  /*6300*/  @!P0 IADD3 R7, R6, -0x46800000, RZ ;  /* 0xb980000006078810 */ /* 0x000fce0007ffe0ff */
.L_x_1947:
[----:B------:R-:W-:Y:S05]  /*6310*/  BSYNC B1 ;  /* 0x0000000000017941 */ /* 0x000fea0003800000 */
.L_x_1946:
        /* <DEDUP_REMOVED lines=13> */
.L_x_1913:
[----:B------:R-:W-:Y:S05]  /*63f0*/  EXIT ;  /* 0x000000000000794d */ /* 0x000fea0003800000 */
        .weak           $__internal_34_$__cuda_sm20_div_s64
        .type           $__internal_34_$__cuda_sm20_div_s64,@function
        .size           $__internal_34_$__cuda_sm20_div_s64,($__internal_35_$__cuda_sm20_rem_s64 - $__internal_34_$__cuda_sm20_div_s64)
$__internal_34_$__cuda_sm20_div_s64:
        /* <DEDUP_REMOVED lines=77> */
[----:B------:R-:W-:Y:S02]  /*68d0*/  ISETP.NE.AND.EX P0, PT, R15, RZ, PT, P0 ;  /* 0x000000ff0f00720c */ /* 0x000fe40003f05300 */
[----:B------:R-:W-:-:S02]  /*68e0*/  MOV R15, 0x0 ;  /* 0x00000000000f7802 */ /* 0x000fc40000000f00 */
[----:B------:R-:W-:Y:S02]  /*68f0*/  SEL R17, R12, R17, !P1 ;  /* 0x000000110c117207 */ /* 0x000fe40004800000 */
[----:B------:R-:W-:Y:S02]  /*6900*/  SEL R16, R16, 0xffffffff, P0 ;  /* 0xffffffff10107807 */ /* 0x000fe40000000000 */
[----:B------:R-:W-:Y:S01]  /*6910*/  SEL R17, R17, 0xffffffff, P0 ;  /* 0xffffffff11117807 */ /* 0x000fe20000000000 */
[----:B------:R-:W-:Y:S06]  /*6920*/  RET.REL.NODEC R14 `(_ZN4vllm31rms_norm_per_block_quant_kernelIN3c104HalfENS1_13Float8_e4m3fnELb1ELb1ELi64EEEvPT0_PfPKT_S9_PKffiiPS7_l) ;  /* 0xffffff940eb47950 */ /* 0x000fec0003c3ffff */
        .weak           $__internal_35_$__cuda_sm20_rem_s64
        .type           $__internal_35_$__cuda_sm20_rem_s64,@function
        .size           $__internal_35_$__cuda_sm20_rem_s64,(.L_x_3332 - $__internal_35_$__cuda_sm20_rem_s64)
$__internal_35_$__cuda_sm20_rem_s64:
        /* <DEDUP_REMOVED lines=27> */
[----:B------:R-:W-:Y:S01]  /*6ae0*/  IADD3 R7, P4, RZ, -R18, RZ ;  /* 0x80000012ff077210 */ /* 0x000fe20007f9e0ff */
[----:B------:R-:W-:Y:S02]  /*6af0*/  IMAD R6, R23, UR12, R20 ;  /* 0x0000000c17067c24 */ /* 0x000fe4000f8e0214 */
        /* <DEDUP_REMOVED lines=12> */
[----:B------:R-:W-:Y:S01]  /*6bc0*/  IADD3.X R23, RZ, RZ, R23, P3, P2 ;  /* 0x000000ffff177210 */ /* 0x000fe20001fe4417 */
[----:B------:R-:W-:-:S02]  /*6bd0*/  IMAD.MOV.U32 R7, RZ, RZ, RZ ;  /* 0x000000ffff077224 */ /* 0x000fc400078e00ff */
        /* <DEDUP_REMOVED lines=33> */
[----:B------:R-:W-:Y:S06]  /*6df0*/  RET.REL.NODEC R12 `(_ZN4vllm31rms_norm_per_block_quant_kernelIN3c104HalfENS1_13Float8_e4m3fnELb1ELb1ELi64EEEvPT0_PfPKT_S9_PKffiiPS7_l) ;  /* 0xffffff900c807950 */ /* 0x000fec0003c3ffff */
.L_x_1949:
        /* <DEDUP_REMOVED lines=16> */
.L_x_3332:


//--------------------- .text._ZN4vllm31rms_norm_per_block_quant_kernelIN3c104HalfEaLb0ELb0ELi128EEEvPT0_PfPKT_S8_PKffiiPS6_l --------------------------
	.section	.text._ZN4vllm31rms_norm_per_block_quant_kernelIN3c104HalfEaLb0ELb0ELi128EEEvPT0_PfPKT_S8_PKffiiPS6_l,"ax",@progbits
	.align	128
        .global         _ZN4vllm31rms_norm_per_block_quant_kernelIN3c104HalfEaLb0ELb0ELi128EEEvPT0_PfPKT_S8_PKffiiPS6_l
        .type           _ZN4vllm31rms_norm_per_block_quant_kernelIN3c104HalfEaLb0ELb0ELi128EEEvPT0_PfPKT_S8_PKffiiPS6_l,@function
        .size           _ZN4vllm31rms_norm_per_block_quant_kernelIN3c104HalfEaLb0ELb0ELi128EEEvPT0_PfPKT_S8_PKffiiPS6_l,(.L_x_3333 - _ZN4vllm31rms_norm_per_block_quant_kernelIN3c104HalfEaLb0ELb0ELi128EEEvPT0_PfPKT_S8_PKffiiPS6_l)
        .other          _ZN4vllm31rms_norm_per_block_quant_kernelIN3c104HalfEaLb0ELb0ELi128EEEvPT0_PfPKT_S8_PKffiiPS6_l,@"STO_CUDA_ENTRY STV_DEFAULT"
_ZN4vllm31rms_norm_per_block_quant_kernelIN3c104HalfEaLb0ELb0ELi128EEEvPT0_PfPKT_S8_PKffiiPS6_l:
.text._ZN4vllm31rms_norm_per_block_quant_kernelIN3c104HalfEaLb0ELb0ELi128EEEvPT0_PfPKT_S8_PKffiiPS6_l:
        /* <DEDUP_REMOVED lines=22> */
.L_x_1952:
        /* <DEDUP_REMOVED lines=52> */
.L_x_1951:
[----:B------:R-:W-:Y:S05]  /*04a0*/  BSYNC B0 ;  /* 0x0000000000007941 */ /* 0x000fea0003800000 */
.L_x_1950:
        /* <DEDUP_REMOVED lines=109> */
.L_x_1954:
        /* <DEDUP_REMOVED lines=23> */
.L_x_1957:
[----:B------:R-:W-:Y:S05]  /*0cf0*/  BSYNC B1 ;  /* 0x0000000000017941 */ /* 0x000fea0003800000 */
.L_x_1956:
        /* <DEDUP_REMOVED lines=45> */
.L_x_1955:
[----:B------:R-:W-:Y:S05]  /*0fd0*/  BSYNC B0 ;  /* 0x0000000000007941 */ /* 0x000fea0003800000 */
.L_x_1953:
        /* <DEDUP_REMOVED lines=11> */
.L_x_1959:
[----:B------:R-:W-:Y:S05]  /*1090*/  BSYNC B0 ;  /* 0x0000000000007941 */ /* 0x000fea0003800000 */
.L_x_1958:
        /* <DEDUP_REMOVED lines=17> */
[----:B012---:R-:W-:Y:S05]  /*11b0*/  CALL.REL.NOINC `($__internal_36_$__cuda_sm20_div_s64) ;  /* 0x0000003000bc7944 */ /* 0x007fea0003c00000 */
[----:B------:R-:W-:Y:S01]  /*11c0*/  MOV R4, R14 ;  /* 0x0000000e00047202 */ /* 0x000fe20000000f00 */
[----:B------:R-:W-:Y:S01]  /*11d0*/  IMAD.MOV.U32 R5, RZ, RZ, R15 ;  /* 0x000000ffff057224 */ /* 0x000fe200078e000f */
[----:B------:R-:W-:Y:S06]  /*11e0*/  BRA `(.L_x_1961) ;  /* 0x0000000000507947 */ /* 0x000fec0003800000 */
.L_x_1960:
        /* <DEDUP_REMOVED lines=20> */
.L_x_1961:
        /* <DEDUP_REMOVED lines=9> */
[----:B0-----:R-:W-:Y:S05]  /*13c0*/  CALL.REL.NOINC `($__internal_36_$__cuda_sm20_div_s64) ;  /* 0x0000003000387944 */ /* 0x001fea0003c00000 */
        /* <DEDUP_REMOVED lines=10> */
.L_x_1963:
        /* <DEDUP_REMOVED lines=22> */
.L_x_1964:
[----:B------:R-:W-:Y:S05]  /*15d0*/  BSYNC B0 ;  /* 0x0000000000007941 */ /* 0x000fea0003800000 */
.L_x_1962:
        /* <DEDUP_REMOVED lines=20> */
.L_x_1967:
        /* <DEDUP_REMOVED lines=190> */
.L_x_1966:
[----:B------:R-:W-:Y:S05]  /*2300*/  BSYNC B0 ;  /* 0x0000000000007941 */ /* 0x000fea0003800000 */
.L_x_1965:
        /* <DEDUP_REMOVED lines=17> */
[----:B01----:R-:W-:Y:S05]  /*2420*/  CALL.REL.NOINC `($__internal_36_$__cuda_sm20_div_s64) ;  /* 0x0000002000207944 */ /* 0x003fea0003c00000 */
[----:B------:R-:W-:Y:S05]  /*2430*/  BRA `(.L_x_1969) ;  /* 0x00000000004c7947 */ /* 0x000fea0003800000 */
.L_x_1968:
        /* <DEDUP_REMOVED lines=19> */
.L_x_1969:
        /* <DEDUP_REMOVED lines=34> */
.L_x_1979:
        /* <DEDUP_REMOVED lines=82> */
.L_x_1977:
[----:B------:R-:W-:Y:S05]  /*2cb0*/  BSYNC B3 ;  /* 0x0000000000037941 */ /* 0x000fea0003800000 */
.L_x_1976:
[----:B------:R-:W-:Y:S05]  /*2cc0*/  @!P0 BRA `(.L_x_1975) ;  /* 0x00000000005c8947 */ /* 0x000fea0003800000 */
[----:B---3--:R2:W3:Y:S01]  /*2cd0*/  LDS R43, [R16] ;  /* 0x00000000102b7984 */ /* 0x0084e20000000800 */
[----:B------:R-:W-:-:S04]  /*2ce0*/  LEA R42, R40, UR4, 0x2 ;  /* 0x00000004282a7c11 */ /* 0x000fc8000f8e10ff */
[----:B------:R-:W-:-:S07]  /*2cf0*/  IADD3 R42, R42, 0x180, RZ ;  /* 0x000001802a2a7810 */ /* 0x000fce0007ffe0ff */
.L_x_1978:
        /* <DEDUP_REMOVED lines=20> */
.L_x_1975:
[----:B------:R-:W-:Y:S05]  /*2e40*/  BSYNC B2 ;  /* 0x0000000000027941 */ /* 0x000fea0003800000 */
.L_x_1974:
        /* <DEDUP_REMOVED lines=50> */
.L_x_1973:
[----:B------:R-:W-:Y:S05]  /*3170*/  BSYNC B1 ;  /* 0x0000000000017941 */ /* 0x000fea0003800000 */
.L_x_1972:
[----:B------:R-:W-:Y:S02]  /*3180*/  IADD3 R35, R35, 0x1, RZ ;  /* 0x0000000123237810 */ /* 0x000fe40007ffe0ff */
[----:B------:R-:W-:Y:S02]  /*3190*/  IADD3 R33, P1, R33, 0x1, RZ ;  /* 0x0000000121217810 */ /* 0x000fe40007f3e0ff */
[----:B------:R-:W-:-:S03]  /*31a0*/  ISETP.GT.U32.AND P0, PT, R14, R35, PT ;  /* 0x000000230e00720c */ /* 0x000fc60003f04070 */
[----:B------:R-:W-:Y:S01]  /*31b0*/  IMAD.X R28, RZ, RZ, R28, P1 ;  /* 0x000000ffff1c7224 */ /* 0x000fe200008e061c */
[----:B------:R-:W-:-:S13]  /*31c0*/  ISETP.GT.AND.EX P0, PT, R15, RZ, PT, P0 ;  /* 0x000000ff0f00720c */ /* 0x000fda0003f04300 */
[----:B------:R-:W-:Y:S05]  /*31d0*/  @P0 BRA `(.L_x_1979) ;  /* 0xfffffff4006c0947 */ /* 0x000fea000383ffff */
.L_x_1971:
[----:B------:R-:W-:Y:S05]  /*31e0*/  BSYNC B0 ;  /* 0x0000000000007941 */ /* 0x000fea0003800000 */
.L_x_1970:
        /* <DEDUP_REMOVED lines=41> */
.L_x_1981:
[----:B------:R-:W-:Y:S05]  /*3480*/  BSYNC B0 ;  /* 0x0000000000007941 */ /* 0x000fea0003800000 */
.L_x_1980:
        /* <DEDUP_REMOVED lines=17> */
.L_x_1982:
        /* <DEDUP_REMOVED lines=241> */
        .weak           $__internal_36_$__cuda_sm20_div_s64
        .type           $__internal_36_$__cuda_sm20_div_s64,@function
        .size           $__internal_36_$__cuda_sm20_div_s64,(.L_x_3333 - $__internal_36_$__cuda_sm20_div_s64)
$__internal_36_$__cuda_sm20_div_s64:
        /* <DEDUP_REMOVED lines=82> */
[----:B------:R-:W-:Y:S06]  /*49d0*/  RET.REL.NODEC R10 `(_ZN4vllm31rms_norm_per_block_quant_kernelIN3c104HalfEaLb0ELb0ELi128EEEvPT0_PfPKT_S8_PKffiiPS6_l) ;  /* 0xffffffb40a887950 */ /* 0x000fec0003c3ffff */
.L_x_1983:
        /* <DEDUP_REMOVED lines=10> */
.L_x_3333:


//--------------------- .text._ZN4vllm31rms_norm_per_block_quant_kernelIN3c104HalfENS1_13Float8_e4m3fnELb0ELb0ELi128EEEvPT0_PfPKT_S9_PKffiiPS7_l --------------------------
	.section	.text._ZN4vllm31rms_norm_per_block_quant_kernelIN3c104HalfENS1_13Float8_e4m3fnELb0ELb0ELi128EEEvPT0_PfPKT_S9_PKffiiPS7_l,"ax",@progbits
	.align	128
        .global         _ZN4vllm31rms_norm_per_block_quant_kernelIN3c104HalfENS1_13Float8_e4m3fnELb0ELb0ELi128EEEvPT0_PfPKT_S9_PKffiiPS7_l
        .type           _ZN4vllm31rms_norm_per_block_quant_kernelIN3c104HalfENS1_13Float8_e4m3fnELb0ELb0ELi128EEEvPT0_PfPKT_S9_PKffiiPS7_l,@function
        .size           _ZN4vllm31rms_norm_per_block_quant_kernelIN3c104HalfENS1_13Float8_e4m3fnELb0ELb0ELi128EEEvPT0_PfPKT_S9_PKffiiPS7_l,(.L_x_3334 - _ZN4vllm31rms_norm_per_block_quant_kernelIN3c104HalfENS1_13Float8_e4m3fnELb0ELb0ELi128EEEvPT0_PfPKT_S9_PKffiiPS7_l)
        .other          _ZN4vllm31rms_norm_per_block_quant_kernelIN3c104HalfENS1_13Float8_e4m3fnELb0ELb0ELi128EEEvPT0_PfPKT_S9_PKffiiPS7_l,@"STO_CUDA_ENTRY STV_DEFAULT"
_ZN4vllm31rms_norm_per_block_quant_kernelIN3c104HalfENS1_13Float8_e4m3fnELb0ELb0ELi128EEEvPT0_PfPKT_S9_PKffiiPS7_l:
.text._ZN4vllm31rms_norm_per_block_quant_kernelIN3c104HalfENS1_13Float8_e4m3fnELb0ELb0ELi128EEEvPT0_PfPKT_S9_PKffiiPS7_l:
        /* <DEDUP_REMOVED lines=22> */
.L_x_1986:
        /* <DEDUP_REMOVED lines=52> */
.L_x_1985:
[----:B------:R-:W-:Y:S05]  /*04a0*/  BSYNC B0 ;  /* 0x0000000000007941 */ /* 0x000fea0003800000 */
.L_x_1984:
        /* <DEDUP_REMOVED lines=109> */
.L_x_1988:
        /* <DEDUP_REMOVED lines=23> */
.L_x_1991:
[----:B------:R-:W-:Y:S05]  /*0cf0*/  BSYNC B1 ;  /* 0x0000000000017941 */ /* 0x000fea0003800000 */
.L_x_1990:
        /* <DEDUP_REMOVED lines=45> */
.L_x_1989:
[----:B------:R-:W-:Y:S05]  /*0fd0*/  BSYNC B0 ;  /* 0x0000000000007941 */ /* 0x000fea0003800000 */
.L_x_1987:
        /* <DEDUP_REMOVED lines=11> */
.L_x_1993:
[----:B------:R-:W-:Y:S05]  /*1090*/  BSYNC B0 ;  /* 0x0000000000007941 */ /* 0x000fea0003800000 */
.L_x_1992:
        /* <DEDUP_REMOVED lines=17> */
[----:B0-2---:R-:W-:Y:S05]  /*11b0*/  CALL.REL.NOINC `($__internal_37_$__cuda_sm20_div_s64) ;  /* 0x0000004400047944 */ /* 0x005fea0003c00000 */
[----:B------:R-:W-:Y:S02]  /*11c0*/  IMAD.MOV.U32 R4, RZ, RZ, R14 ;  /* 0x000000ffff047224 */ /* 0x000fe400078e000e */
[----:B------:R-:W-:Y:S01]  /*11d0*/  IMAD.MOV.U32 R5, RZ, RZ, R15 ;  /* 0x000000ffff057224 */ /* 0x000fe200078e000f */
[----:B------:R-:W-:Y:S06]  /*11e0*/  BRA `(.L_x_1995) ;  /* 0x0000000000507947 */ /* 0x000fec0003800000 */
.L_x_1994:
        /* <DEDUP_REMOVED lines=20> */
.L_x_1995:
        /* <DEDUP_REMOVED lines=9> */
[----:B0-----:R-:W-:Y:S05]  /*13c0*/  CALL.REL.NOINC `($__internal_37_$__cuda_sm20_div_s64) ;  /* 0x0000004000807944 */ /* 0x001fea0003c00000 */
        /* <DEDUP_REMOVED lines=10> */
.L_x_1997:
        /* <DEDUP_REMOVED lines=22> */
.L_x_1998:
[----:B------:R-:W-:Y:S05]  /*15d0*/  BSYNC B0 ;  /* 0x0000000000007941 */ /* 0x000fea0003800000 */
.L_x_1996:
        /* <DEDUP_REMOVED lines=20> */
.L_x_2001:
        /* <DEDUP_REMOVED lines=190> */
.L_x_2000:
[----:B------:R-:W-:Y:S05]  /*2300*/  BSYNC B0 ;  /* 0x0000000000007941 */ /* 0x000fea0003800000 */
.L_x_1999:
        /* <DEDUP_REMOVED lines=17> */
[----:B01----:R-:W-:Y:S05]  /*2420*/  CALL.REL.NOINC `($__internal_37_$__cuda_sm20_div_s64) ;  /* 0x0000003000687944 */ /* 0x003fea0003c00000 */
[----:B------:R-:W-:Y:S05]  /*2430*/  BRA `(.L_x_2003) ;  /* 0x00000000004c7947 */ /* 0x000fea0003800000 */
.L_x_2002:
        /* <DEDUP_REMOVED lines=19> */
.L_x_2003:
        /* <DEDUP_REMOVED lines=34> */
.L_x_2013:
        /* <DEDUP_REMOVED lines=82> */
.L_x_2011:
[----:B------:R-:W-:Y:S05]  /*2cb0*/  BSYNC B3 ;  /* 0x0000000000037941 */ /* 0x000fea0003800000 */
.L_x_2010:
[----:B------:R-:W-:Y:S05]  /*2cc0*/  @!P0 BRA `(.L_x_2009) ;  /* 0x00000000005c8947 */ /* 0x000fea0003800000 */
[----:B---3--:R2:W3:Y:S01]  /*2cd0*/  LDS R43, [R16] ;  /* 0x00000000102b7984 */ /* 0x0084e20000000800 */
[----:B------:R-:W-:-:S05]  /*2ce0*/  LEA R42, R40, UR4, 0x2 ;  /* 0x00000004282a7c11 */ /* 0x000fca000f8e10ff */
[----:B------:R-:W-:-:S07]  /*2cf0*/  VIADD R42, R42, 0x180 ;  /* 0x000001802a2a7836 */ /* 0x000fce0000000000 */
.L_x_2012:
        /* <DEDUP_REMOVED lines=20> */
.L_x_2009:
[----:B------:R-:W-:Y:S05]  /*2e40*/  BSYNC B2 ;  /* 0x0000000000027941 */ /* 0x000fea0003800000 */
.L_x_2008:
        /* <DEDUP_REMOVED lines=50> */
.L_x_2007:
[----:B------:R-:W-:Y:S05]  /*3170*/  BSYNC B1 ;  /* 0x0000000000017941 */ /* 0x000fea0003800000 */
.L_x_2006:
[----:B------:R-:W-:Y:S01]  /*3180*/  VIADD R35, R35, 0x1 ;  /* 0x0000000123237836 */ /* 0x000fe20000000000 */
[----:B------:R-:W-:-:S04]  /*3190*/  IADD3 R33, P1, R33, 0x1, RZ ;  /* 0x0000000121217810 */ /* 0x000fc80007f3e0ff */
[----:B------:R-:W-:Y:S01]  /*31a0*/  ISETP.GT.U32.AND P0, PT, R14, R35, PT ;  /* 0x000000230e00720c */ /* 0x000fe20003f04070 */
[----:B------:R-:W-:-:S03]  /*31b0*/  IMAD.X R28, RZ, RZ, R28, P1 ;  /* 0x000000ffff1c7224 */ /* 0x000fc600008e061c */
[----:B------:R-:W-:-:S13]  /*31c0*/  ISETP.GT.AND.EX P0, PT, R15, RZ, PT, P0 ;  /* 0x000000ff0f00720c */ /* 0x000fda0003f04300 */
[----:B------:R-:W-:Y:S05]  /*31d0*/  @P0 BRA `(.L_x_2013) ;  /* 0xfffffff4006c0947 */ /* 0x000fea000383ffff */
.L_x_2005:
[----:B------:R-:W-:Y:S05]  /*31e0*/  BSYNC B0 ;  /* 0x0000000000007941 */ /* 0x000fea0003800000 */
.L_x_2004:
        /* <DEDUP_REMOVED lines=41> */
.L_x_2015:
[----:B------:R-:W-:Y:S05]  /*3480*/  BSYNC B0 ;  /* 0x0000000000007941 */ /* 0x000fea0003800000 */
.L_x_2014:
        /* <DEDUP_REMOVED lines=15> */
.L_x_2048:
        /* <DEDUP_REMOVED lines=78> */
.L_x_2017:
[----:B------:R-:W-:Y:S05]  /*3a60*/  BSYNC B0 ;  /* 0x0000000000007941 */ /* 0x000fea0003800000 */
.L_x_2016:
        /* <DEDUP_REMOVED lines=11> */
.L_x_2019:
[----:B------:R-:W-:Y:S05]  /*3b20*/  BSYNC B0 ;  /* 0x0000000000007941 */ /* 0x000fea0003800000 */
.L_x_2018:
        /* <DEDUP_REMOVED lines=15> */
.L_x_2021:
[----:B------:R-:W-:Y:S05]  /*3c20*/  BSYNC B0 ;  /* 0x0000000000007941 */ /* 0x000fea0003800000 */
.L_x_2020:
        /* <DEDUP_REMOVED lines=12> */
.L_x_2023:
[----:B------:R-:W-:Y:S05]  /*3cf0*/  BSYNC B0 ;  /* 0x0000000000007941 */ /* 0x000fea0003800000 */
.L_x_2022:
        /* <DEDUP_REMOVED lines=87> */
.L_x_2025:
[----:B------:R-:W-:Y:S05]  /*4270*/  BSYNC B0 ;  /* 0x0000000000007941 */ /* 0x000fea0003800000 */
.L_x_2024:
        /* <DEDUP_REMOVED lines=11> */
.L_x_2027:
[----:B------:R-:W-:Y:S05]  /*4330*/  BSYNC B0 ;  /* 0x0000000000007941 */ /* 0x000fea0003800000 */
.L_x_2026:
        /* <DEDUP_REMOVED lines=15> */
.L_x_2029:
[----:B------:R-:W-:Y:S05]  /*4430*/  BSYNC B0 ;  /* 0x0000000000007941 */ /* 0x000fea0003800000 */
.L_x_2028:
        /* <DEDUP_REMOVED lines=12> */
.L_x_2031:
[----:B------:R-:W-:Y:S05]  /*4500*/  BSYNC B0 ;  /* 0x0000000000007941 */ /* 0x000fea0003800000 */
.L_x_2030:
        /* <DEDUP_REMOVED lines=87> */
.L_x_2033:
[----:B------:R-:W-:Y:S05]  /*4a80*/  BSYNC B0 ;  /* 0x0000000000007941 */ /* 0x000fea0003800000 */
.L_x_2032:
        /* <DEDUP_REMOVED lines=11> */
.L_x_2035:
[----:B------:R-:W-:Y:S05]  /*4b40*/  BSYNC B0 ;  /* 0x0000000000007941 */ /* 0x000fea0003800000 */
.L_x_2034:
        /* <DEDUP_REMOVED lines=15> */
.L_x_2037:
[----:B------:R-:W-:Y:S05]  /*4c40*/  BSYNC B0 ;  /* 0x0000000000007941 */ /* 0x000fea0003800000 */
.L_x_2036:
        /* <DEDUP_REMOVED lines=12> */
.L_x_2039:
[----:B------:R-:W-:Y:S05]  /*4d10*/  BSYNC B0 ;  /* 0x0000000000007941 */ /* 0x000fea0003800000 */
.L_x_2038:
        /* <DEDUP_REMOVED lines=87> */
.L_x_2041:
[----:B------:R-:W-:Y:S05]  /*5290*/  BSYNC B0 ;  /* 0x0000000000007941 */ /* 0x000fea0003800000 */
.L_x_2040:
        /* <DEDUP_REMOVED lines=12> */
.L_x_2043:
[----:B------:R-:W-:Y:S05]  /*5360*/  BSYNC B0 ;  /* 0x0000000000007941 */ /* 0x000fea0003800000 */
.L_x_2042:
        /* <DEDUP_REMOVED lines=12> */
.L_x_2045:
[----:B------:R-:W-:Y:S05]  /*5430*/  BSYNC B0 ;  /* 0x0000000000007941 */ /* 0x000fea0003800000 */
.L_x_2044:
        /* <DEDUP_REMOVED lines=11> */
.L_x_2047:
[----:B------:R-:W-:Y:S05]  /*54f0*/  BSYNC B0 ;  /* 0x0000000000007941 */ /* 0x000fea0003800000 */
.L_x_2046:
        /* <DEDUP_REMOVED lines=13> */
        .weak           $__internal_37_$__cuda_sm20_div_s64
        .type           $__internal_37_$__cuda_sm20_div_s64,@function
        .size           $__internal_37_$__cuda_sm20_div_s64,(.L_x_3334 - $__internal_37_$__cuda_sm20_div_s64)
$__internal_37_$__cuda_sm20_div_s64:
        /* <DEDUP_REMOVED lines=82> */
[----:B------:R-:W-:Y:S06]  /*5af0*/  RET.REL.NODEC R10 `(_ZN4vllm31rms_norm_per_block_quant_kernelIN3c104HalfENS1_13Float8_e4m3fnELb0ELb0ELi128EEEvPT0_PfPKT_S9_PKffiiPS7_l) ;  /* 0xffffffa40a407950 */ /* 0x000fec0003c3ffff */
.L_x_2049:
        /* <DEDUP_REMOVED lines=16> */
.L_x_3334:


//--------------------- .text._ZN4vllm31rms_norm_per_block_quant_kernelIN3c104HalfEaLb0ELb1ELi128EEEvPT0_PfPKT_S8_PKffiiPS6_l --------------------------
	.section	.text._ZN4vllm31rms_norm_per_block_quant_kernelIN3c104HalfEaLb0ELb1ELi128EEEvPT0_PfPKT_S8_PKffiiPS6_l,"ax",@progbits
	.align	128
        .global         _ZN4vllm31rms_norm_per_block_quant_kernelIN3c104HalfEaLb0ELb1ELi128EEEvPT0_PfPKT_S8_PKffiiPS6_l
        .type           _ZN4vllm31rms_norm_per_block_quant_kernelIN3c104HalfEaLb0ELb1ELi128EEEvPT0_PfPKT_S8_PKffiiPS6_l,@function
        .size           _ZN4vllm31rms_norm_per_block_quant_kernelIN3c104HalfEaLb0ELb1ELi128EEEvPT0_PfPKT_S8_PKffiiPS6_l,(.L_x_3336 - _ZN4vllm31rms_norm_per_block_quant_kernelIN3c104HalfEaLb0ELb1ELi128EEEvPT0_PfPKT_S8_PKffiiPS6_l)
        .other          _ZN4vllm31rms_norm_per_block_quant_kernelIN3c104HalfEaLb0ELb1ELi128EEEvPT0_PfPKT_S8_PKffiiPS6_l,@"STO_CUDA_ENTRY STV_DEFAULT"
_ZN4vllm31rms_norm_per_block_quant_kernelIN3c104HalfEaLb0ELb1ELi128EEEvPT0_PfPKT_S8_PKffiiPS6_l:
.text._ZN4vllm31rms_norm_per_block_quant_kernelIN3c104HalfEaLb0ELb1ELi128EEEvPT0_PfPKT_S8_PKffiiPS6_l:
        /* <DEDUP_REMOVED lines=22> */
.L_x_2052:
        /* <DEDUP_REMOVED lines=52> */
.L_x_2051:
[----:B------:R-:W-:Y:S05]  /*04a0*/  BSYNC B0 ;  /* 0x0000000000007941 */ /* 0x000fea0003800000 */
.L_x_2050:
        /* <DEDUP_REMOVED lines=109> */
.L_x_2054:
        /* <DEDUP_REMOVED lines=23> */
.L_x_2057:
[----:B------:R-:W-:Y:S05]  /*0cf0*/  BSYNC B1 ;  /* 0x0000000000017941 */ /* 0x000fea0003800000 */
.L_x_2056:
        /* <DEDUP_REMOVED lines=45> */
.L_x_2055:
[----:B------:R-:W-:Y:S05]  /*0fd0*/  BSYNC B0 ;  /* 0x0000000000007941 */ /* 0x000fea0003800000 */
.L_x_2053:
        /* <DEDUP_REMOVED lines=11> */
.L_x_2059:
[----:B------:R-:W-:Y:S05]  /*1090*/  BSYNC B0 ;  /* 0x0000000000007941 */ /* 0x000fea0003800000 */
.L_x_2058:
        /* <DEDUP_REMOVED lines=17> */
[----:B0-----:R-:W-:Y:S05]  /*11b0*/  CALL.REL.NOINC `($__internal_38_$__cuda_sm20_div_s64) ;  /* 0x0000003800007944 */ /* 0x001fea0003c00000 */
[----:B------:R-:W-:Y:S01]  /*11c0*/  MOV R6, R14 ;  /* 0x0000000e00067202 */ /* 0x000fe20000000f00 */
[----:B------:R-:W-:Y:S01]  /*11d0*/  IMAD.MOV.U32 R7, RZ, RZ, R15 ;  /* 0x000000ffff077224 */ /* 0x000fe200078e000f */
[----:B------:R-:W-:Y:S06]  /*11e0*/  BRA `(.L_x_2061) ;  /* 0x0000000000507947 */ /* 0x000fec0003800000 */
.L_x_2060:
        /* <DEDUP_REMOVED lines=20> */
.L_x_2061:
        /* <DEDUP_REMOVED lines=9> */
[----:B0-----:R-:W-:Y:S05]  /*13c0*/  CALL.REL.NOINC `($__internal_38_$__cuda_sm20_div_s64) ;  /* 0x00000034007c7944 */ /* 0x001fea0003c00000 */
        /* <DEDUP_REMOVED lines=11> */
.L_x_2063:
        /* <DEDUP_REMOVED lines=23> */
.L_x_2064:
[----:B------:R-:W-:Y:S05]  /*15f0*/  BSYNC B0 ;  /* 0x0000000000007941 */ /* 0x000fea0003800000 */
.L_x_2062:
        /* <DEDUP_REMOVED lines=20> */
.L_x_2067:
        /* <DEDUP_REMOVED lines=190> */
.L_x_2066:
[----:B------:R-:W-:Y:S05]  /*2320*/  BSYNC B0 ;  /* 0x0000000000007941 */ /* 0x000fea0003800000 */
.L_x_2065:
        /* <DEDUP_REMOVED lines=16> */
[----:B0-----:R-:W-:Y:S05]  /*2430*/  CALL.REL.NOINC `($__internal_38_$__cuda_sm20_div_s64) ;  /* 0x0000002400607944 */ /* 0x001fea0003c00000 */
[----:B------:R-:W-:Y:S05]  /*2440*/  BRA `(.L_x_2069) ;  /* 0x00000000004c7947 */ /* 0x000fea0003800000 */
.L_x_2068:
        /* <DEDUP_REMOVED lines=19> */
.L_x_2069:
        /* <DEDUP_REMOVED lines=34> */
.L_x_2079:
        /* <DEDUP_REMOVED lines=84> */
.L_x_2077:
[----:B------:R-:W-:Y:S05]  /*2ce0*/  BSYNC B3 ;  /* 0x0000000000037941 */ /* 0x000fea0003800000 */
.L_x_2076:
[----:B------:R-:W-:Y:S05]  /*2cf0*/  @!P0 BRA `(.L_x_2075) ;  /* 0x00000000005c8947 */ /* 0x000fea0003800000 */
[----:B---3--:R2:W3:Y:S01]  /*2d00*/  LDS R43, [R16] ;  /* 0x00000000102b7984 */ /* 0x0084e20000000800 */
[----:B------:R-:W-:-:S05]  /*2d10*/  LEA R40, R38, UR6, 0x2 ;  /* 0x0000000626287c11 */ /* 0x000fca000f8e10ff */
[----:B------:R-:W-:-:S07]  /*2d20*/  VIADD R40, R40, 0x180 ;  /* 0x0000018028287836 */ /* 0x000fce0000000000 */
.L_x_2078:
        /* <DEDUP_REMOVED lines=20> */
.L_x_2075:
[----:B------:R-:W-:Y:S05]  /*2e70*/  BSYNC B2 ;  /* 0x0000000000027941 */ /* 0x000fea0003800000 */
.L_x_2074:
        /* <DEDUP_REMOVED lines=50> */
.L_x_2073:
[----:B------:R-:W-:Y:S05]  /*31a0*/  BSYNC B1 ;  /* 0x0000000000017941 */ /* 0x000fea0003800000 */
.L_x_2072:
[----:B------:R-:W-:Y:S01]  /*31b0*/  VIADD R35, R35, 0x1 ;  /* 0x0000000123237836 */ /* 0x000fe20000000000 */
[----:B------:R-:W-:-:S04]  /*31c0*/  IADD3 R33, P1, R33, 0x1, RZ ;  /* 0x0000000121217810 */ /* 0x000fc80007f3e0ff */
[----:B------:R-:W-:Y:S02]  /*31d0*/  ISETP.GT.U32.AND P0, PT, R14, R35, PT ;  /* 0x000000230e00720c */ /* 0x000fe40003f04070 */
[----:B------:R-:W-:Y:S02]  /*31e0*/  IADD3.X R26, RZ, R26, RZ, P1, !PT ;  /* 0x0000001aff1a7210 */ /* 0x000fe40000ffe4ff */
[----:B------:R-:W-:-:S13]  /*31f0*/  ISETP.GT.AND.EX P0, PT, R15, RZ, PT, P0 ;  /* 0x000000ff0f00720c */ /* 0x000fda0003f04300 */
[----:B------:R-:W-:Y:S05]  /*3200*/  @P0 BRA `(.L_x_2079) ;  /* 0xfffffff400640947 */ /* 0x000fea000383ffff */
.L_x_2071:
[----:B------:R-:W-:Y:S05]  /*3210*/  BSYNC B0 ;  /* 0x0000000000007941 */ /* 0x000fea0003800000 */
.L_x_2070:
        /* <DEDUP_REMOVED lines=40> */
[----:B0---4-:R-:W-:Y:S05]  /*34a0*/  CALL.REL.NOINC `($__internal_39_$__cuda_sm20_rem_s64) ;  /* 0x0000001800907944 */ /* 0x011fea0003c00000 */
[----:B------:R-:W-:Y:S01]  /*34b0*/  MOV R10, R14 ;  /* 0x0000000e000a7202 */ /* 0x000fe20000000f00 */
[----:B------:R-:W-:Y:S01]  /*34c0*/  IMAD.MOV.U32 R11, RZ, RZ, R25 ;  /* 0x000000ffff0b7224 */ /* 0x000fe200078e0019 */
[----:B------:R-:W-:Y:S06]  /*34d0*/  BRA `(.L_x_2083) ;  /* 0x00000000004c7947 */ /* 0x000fec0003800000 */
.L_x_2082:
        /* <DEDUP_REMOVED lines=19> */
.L_x_2083:
        /* <DEDUP_REMOVED lines=13> */
.L_x_2081:
[----:B------:R-:W-:Y:S05]  /*36e0*/  BSYNC B0 ;  /* 0x0000000000007941 */ /* 0x000fea0003800000 */
.L_x_2080:
        /* <DEDUP_REMOVED lines=19> */
.L_x_2086:
        /* <DEDUP_REMOVED lines=15> */
[----:B0-2-45:R-:W-:Y:S05]  /*3910*/  CALL.REL.NOINC `($__internal_39_$__cuda_sm20_rem_s64) ;  /* 0x0000001400747944 */ /* 0x035fea0003c00000 */
[----:B------:R-:W-:Y:S01]  /*3920*/  IMAD.MOV.U32 R10, RZ, RZ, R14 ;  /* 0x000000ffff0a7224 */ /* 0x000fe200078e000e */
[----:B------:R-:W-:Y:S01]  /*3930*/  MOV R11, R25 ;  /* 0x00000019000b7202 */ /* 0x000fe20000000f00 */
[----:B------:R-:W-:Y:S06]  /*3940*/  BRA `(.L_x_2085) ;  /* 0x00000000004c7947 */ /* 0x000fec0003800000 */
.L_x_2084:
        /* <DEDUP_REMOVED lines=19> */
.L_x_2085:
        /* <DEDUP_REMOVED lines=244> */
        .weak           $__internal_38_$__cuda_sm20_div_s64
        .type           $__internal_38_$__cuda_sm20_div_s64,@function
        .size           $__internal_38_$__cuda_sm20_div_s64,($__internal_39_$__cuda_sm20_rem_s64 - $__internal_38_$__cuda_sm20_div_s64)
$__internal_38_$__cuda_sm20_div_s64:
        /* <DEDUP_REMOVED lines=82> */
[----:B------:R-:W-:Y:S06]  /*4ee0*/  RET.REL.NODEC R12 `(_ZN4vllm31rms_norm_per_block_quant_kernelIN3c104HalfEaLb0ELb1ELi128EEEvPT0_PfPKT_S8_PKffiiPS6_l) ;  /* 0xffffffb00c447950 */ /* 0x000fec0003c3ffff */
        .weak           $__internal_39_$__cuda_sm20_rem_s64
        .type           $__internal_39_$__cuda_sm20_rem_s64,@function
        .size           $__internal_39_$__cuda_sm20_rem_s64,(.L_x_3336 - $__internal_39_$__cuda_sm20_rem_s64)
$__internal_39_$__cuda_sm20_rem_s64:
        /* <DEDUP_REMOVED lines=76> */
[----:B------:R-:W-:Y:S06]  /*53b0*/  RET.REL.NODEC R10 `(_ZN4vllm31rms_norm_per_block_quant_kernelIN3c104HalfEaLb0ELb1ELi128EEEvPT0_PfPKT_S8_PKffiiPS6_l) ;  /* 0xffffffac0a107950 */ /* 0x000fec0003c3ffff */
.L_x_2087:
        /* <DEDUP_REMOVED lines=12> */
.L_x_3336:


//--------------------- .text._ZN4vllm31rms_norm_per_block_quant_kernelIN3c104HalfENS1_13Float8_e4m3fnELb0ELb1ELi128EEEvPT0_PfPKT_S9_PKffiiPS7_l --------------------------
	.section	.text._ZN4vllm31rms_norm_per_block_quant_kernelIN3c104HalfENS1_13Float8_e4m3fnELb0ELb1ELi128EEEvPT0_PfPKT_S9_PKffiiPS7_l,"ax",@progbits
	.align	128
        .global         _ZN4vllm31rms_norm_per_block_quant_kernelIN3c104HalfENS1_13Float8_e4m3fnELb0ELb1ELi128EEEvPT0_PfPKT_S9_PKffiiPS7_l
        .type           _ZN4vllm31rms_norm_per_block_quant_kernelIN3c104HalfENS1_13Float8_e4m3fnELb0ELb1ELi128EEEvPT0_PfPKT_S9_PKffiiPS7_l,@function
        .size           _ZN4vllm31rms_norm_per_block_quant_kernelIN3c104HalfENS1_13Float8_e4m3fnELb0ELb1ELi128EEEvPT0_PfPKT_S9_PKffiiPS7_l,(.L_x_3338 - _ZN4vllm31rms_norm_per_block_quant_kernelIN3c104HalfENS1_13Float8_e4m3fnELb0ELb1ELi128EEEvPT0_PfPKT_S9_PKffiiPS7_l)
        .other          _ZN4vllm31rms_norm_per_block_quant_kernelIN3c104HalfENS1_13Float8_e4m3fnELb0ELb1ELi128EEEvPT0_PfPKT_S9_PKffiiPS7_l,@"STO_CUDA_ENTRY STV_DEFAULT"
_ZN4vllm31rms_norm_per_block_quant_kernelIN3c104HalfENS1_13Float8_e4m3fnELb0ELb1ELi128EEEvPT0_PfPKT_S9_PKffiiPS7_l:
.text._ZN4vllm31rms_norm_per_block_quant_kernelIN3c104HalfENS1_13Float8_e4m3fnELb0ELb1ELi128EEEvPT0_PfPKT_S9_PKffiiPS7_l:
        /* <DEDUP_REMOVED lines=22> */
.L_x_2090:
        /* <DEDUP_REMOVED lines=52> */
.L_x_2089:
[----:B------:R-:W-:Y:S05]  /*04a0*/  BSYNC B0 ;  /* 0x0000000000007941 */ /* 0x000fea0003800000 */
.L_x_2088:
        /* <DEDUP_REMOVED lines=109> */
.L_x_2092:
        /* <DEDUP_REMOVED lines=23> */
.L_x_2095:
[----:B------:R-:W-:Y:S05]  /*0cf0*/  BSYNC B1 ;  /* 0x0000000000017941 */ /* 0x000fea0003800000 */
.L_x_2094:
        /* <DEDUP_REMOVED lines=45> */
.L_x_2093:
[----:B------:R-:W-:Y:S05]  /*0fd0*/  BSYNC B0 ;  /* 0x0000000000007941 */ /* 0x000fea0003800000 */
.L_x_2091:
        /* <DEDUP_REMOVED lines=11> */
.L_x_2097:
[----:B------:R-:W-:Y:S05]  /*1090*/  BSYNC B0 ;  /* 0x0000000000007941 */ /* 0x000fea0003800000 */
.L_x_2096:
        /* <DEDUP_REMOVED lines=17> */
[----:B0-----:R-:W-:Y:S05]  /*11b0*/  CALL.REL.NOINC `($__internal_40_$__cuda_sm20_div_s64) ;  /* 0x0000004800447944 */ /* 0x001fea0003c00000 */
[----:B------:R-:W-:Y:S02]  /*11c0*/  IMAD.MOV.U32 R4, RZ, RZ, R14 ;  /* 0x000000ffff047224 */ /* 0x000fe400078e000e */
[----:B------:R-:W-:Y:S01]  /*11d0*/  IMAD.MOV.U32 R5, RZ, RZ, R15 ;  /* 0x000000ffff057224 */ /* 0x000fe200078e000f */
[----:B------:R-:W-:Y:S06]  /*11e0*/  BRA `(.L_x_2099) ;  /* 0x0000000000507947 */ /* 0x000fec0003800000 */
.L_x_2098:
        /* <DEDUP_REMOVED lines=20> */
.L_x_2099:
        /* <DEDUP_REMOVED lines=9> */
[----:B0-----:R-:W-:Y:S05]  /*13c0*/  CALL.REL.NOINC `($__internal_40_$__cuda_sm20_div_s64) ;  /* 0x0000004400c07944 */ /* 0x001fea0003c00000 */
        /* <DEDUP_REMOVED lines=11> */
.L_x_2101:
        /* <DEDUP_REMOVED lines=23> */
.L_x_2102:
[----:B------:R-:W-:Y:S05]  /*15f0*/  BSYNC B0 ;  /* 0x0000000000007941 */ /* 0x000fea0003800000 */
.L_x_2100:
        /* <DEDUP_REMOVED lines=20> */
.L_x_2105:
        /* <DEDUP_REMOVED lines=190> */
.L_x_2104:
[----:B------:R-:W-:Y:S05]  /*2320*/  BSYNC B0 ;  /* 0x0000000000007941 */ /* 0x000fea0003800000 */
.L_x_2103:
        /* <DEDUP_REMOVED lines=16> */
[----:B0-----:R-:W-:Y:S05]  /*2430*/  CALL.REL.NOINC `($__internal_40_$__cuda_sm20_div_s64) ;  /* 0x0000003400a47944 */ /* 0x001fea0003c00000 */
[----:B------:R-:W-:Y:S05]  /*2440*/  BRA `(.L_x_2107) ;  /* 0x00000000004c7947 */ /* 0x000fea0003800000 */
.L_x_2106:
        /* <DEDUP_REMOVED lines=19> */
.L_x_2107:
        /* <DEDUP_REMOVED lines=34> */
.L_x_2117:
        /* <DEDUP_REMOVED lines=84> */
.L_x_2115:
[----:B------:R-:W-:Y:S05]  /*2ce0*/  BSYNC B3 ;  /* 0x0000000000037941 */ /* 0x000fea0003800000 */
.L_x_2114:
[----:B------:R-:W-:Y:S05]  /*2cf0*/  @!P0 BRA `(.L_x_2113) ;  /* 0x00000000005c8947 */ /* 0x000fea0003800000 */
[----:B---3--:R2:W3:Y:S01]  /*2d00*/  LDS R43, [R16] ;  /* 0x00000000102b7984 */ /* 0x0084e20000000800 */
[----:B------:R-:W-:-:S05]  /*2d10*/  LEA R40, R38, UR6, 0x2 ;  /* 0x0000000626287c11 */ /* 0x000fca000f8e10ff */
[----:B------:R-:W-:-:S07]  /*2d20*/  VIADD R40, R40, 0x180 ;  /* 0x0000018028287836 */ /* 0x000fce0000000000 */
.L_x_2116:
        /* <DEDUP_REMOVED lines=20> */
.L_x_2113:
[----:B------:R-:W-:Y:S05]  /*2e70*/  BSYNC B2 ;  /* 0x0000000000027941 */ /* 0x000fea0003800000 */
.L_x_2112:
        /* <DEDUP_REMOVED lines=50> */
.L_x_2111:
[----:B------:R-:W-:Y:S05]  /*31a0*/  BSYNC B1 ;  /* 0x0000000000017941 */ /* 0x000fea0003800000 */
.L_x_2110:
[----:B------:R-:W-:Y:S01]  /*31b0*/  VIADD R35, R35, 0x1 ;  /* 0x0000000123237836 */ /* 0x000fe20000000000 */
[----:B------:R-:W-:-:S04]  /*31c0*/  IADD3 R33, P1, R33, 0x1, RZ ;  /* 0x0000000121217810 */ /* 0x000fc80007f3e0ff */
[----:B------:R-:W-:Y:S01]  /*31d0*/  ISETP.GT.U32.AND P0, PT, R14, R35, PT ;  /* 0x000000230e00720c */ /* 0x000fe20003f04070 */
[----:B------:R-:W-:-:S03]  /*31e0*/  IMAD.X R26, RZ, RZ, R26, P1 ;  /* 0x000000ffff1a7224 */ /* 0x000fc600008e061a */
[----:B------:R-:W-:-:S13]  /*31f0*/  ISETP.GT.AND.EX P0, PT, R15, RZ, PT, P0 ;  /* 0x000000ff0f00720c */ /* 0x000fda0003f04300 */
[----:B------:R-:W-:Y:S05]  /*3200*/  @P0 BRA `(.L_x_2117) ;  /* 0xfffffff400640947 */ /* 0x000fea000383ffff */
.L_x_2109:
[----:B------:R-:W-:Y:S05]  /*3210*/  BSYNC B0 ;  /* 0x0000000000007941 */ /* 0x000fea0003800000 */
.L_x_2108:
        /* <DEDUP_REMOVED lines=42> */
[----:B0---4-:R-:W-:Y:S05]  /*34c0*/  CALL.REL.NOINC `($__internal_41_$__cuda_sm20_rem_s64) ;  /* 0x0000002800cc7944 */ /* 0x011fea0003c00000 */
[----:B------:R-:W-:Y:S01]  /*34d0*/  MOV R12, R14 ;  /* 0x0000000e000c7202 */ /* 0x000fe20000000f00 */
[----:B------:R-:W-:Y:S01]  /*34e0*/  IMAD.MOV.U32 R13, RZ, RZ, R15 ;  /* 0x000000ffff0d7224 */ /* 0x000fe200078e000f */
[----:B------:R-:W-:Y:S06]  /*34f0*/  BRA `(.L_x_2121) ;  /* 0x00000000004c7947 */ /* 0x000fec0003800000 */
.L_x_2120:
        /* <DEDUP_REMOVED lines=19> */
.L_x_2121:
        /* <DEDUP_REMOVED lines=13> */
.L_x_2119:
[----:B------:R-:W-:Y:S05]  /*3700*/  BSYNC B0 ;  /* 0x0000000000007941 */ /* 0x000fea0003800000 */
.L_x_2118:
        /* <DEDUP_REMOVED lines=17> */
.L_x_2156:
        /* <DEDUP_REMOVED lines=15> */
[----:B-1--45:R-:W-:Y:S05]  /*3910*/  CALL.REL.NOINC `($__internal_41_$__cuda_sm20_rem_s64) ;  /* 0x0000002400b87944 */ /* 0x032fea0003c00000 */
[----:B------:R-:W-:Y:S02]  /*3920*/  IMAD.MOV.U32 R12, RZ, RZ, R14 ;  /* 0x000000ffff0c7224 */ /* 0x000fe400078e000e */
[----:B------:R-:W-:Y:S01]  /*3930*/  IMAD.MOV.U32 R13, RZ, RZ, R15 ;  /* 0x000000ffff0d7224 */ /* 0x000fe200078e000f */
[----:B------:R-:W-:Y:S06]  /*3940*/  BRA `(.L_x_2123) ;  /* 0x00000000004c7947 */ /* 0x000fec0003800000 */
.L_x_2122:
        /* <DEDUP_REMOVED lines=19> */
.L_x_2123:
        /* <DEDUP_REMOVED lines=75> */
.L_x_2125:
[----:B------:R-:W-:Y:S05]  /*3f30*/  BSYNC B0 ;  /* 0x0000000000007941 */ /* 0x000fea0003800000 */
.L_x_2124:
        /* <DEDUP_REMOVED lines=11> */
.L_x_2127:
[----:B------:R-:W-:Y:S05]  /*3ff0*/  BSYNC B0 ;  /* 0x0000000000007941 */ /* 0x000fea0003800000 */
.L_x_2126:
        /* <DEDUP_REMOVED lines=15> */
.L_x_2129:
[----:B------:R-:W-:Y:S05]  /*40f0*/  BSYNC B0 ;  /* 0x0000000000007941 */ /* 0x000fea0003800000 */
.L_x_2128:
        /* <DEDUP_REMOVED lines=12> */
.L_x_2131:
[----:B------:R-:W-:Y:S05]  /*41c0*/  BSYNC B0 ;  /* 0x0000000000007941 */ /* 0x000fea0003800000 */
.L_x_2130:
        /* <DEDUP_REMOVED lines=88> */
.L_x_2133:
[----:B------:R-:W-:Y:S05]  /*4750*/  BSYNC B0 ;  /* 0x0000000000007941 */ /* 0x000fea0003800000 */
.L_x_2132:
        /* <DEDUP_REMOVED lines=11> */
.L_x_2135:
[----:B------:R-:W-:Y:S05]  /*4810*/  BSYNC B0 ;  /* 0x0000000000007941 */ /* 0x000fea0003800000 */
.L_x_2134:
        /* <DEDUP_REMOVED lines=15> */
.L_x_2137:
[----:B------:R-:W-:Y:S05]  /*4910*/  BSYNC B0 ;  /* 0x0000000000007941 */ /* 0x000fea0003800000 */
.L_x_2136:
        /* <DEDUP_REMOVED lines=12> */
.L_x_2139:
[----:B------:R-:W-:Y:S05]  /*49e0*/  BSYNC B0 ;  /* 0x0000000000007941 */ /* 0x000fea0003800000 */
.L_x_2138:
        /* <DEDUP_REMOVED lines=88> */
.L_x_2141:
[----:B------:R-:W-:Y:S05]  /*4f70*/  BSYNC B0 ;  /* 0x0000000000007941 */ /* 0x000fea0003800000 */
.L_x_2140:
        /* <DEDUP_REMOVED lines=11> */
.L_x_2143:
[----:B------:R-:W-:Y:S05]  /*5030*/  BSYNC B0 ;  /* 0x0000000000007941 */ /* 0x000fea0003800000 */
.L_x_2142:
        /* <DEDUP_REMOVED lines=15> */
.L_x_2145:
[----:B------:R-:W-:Y:S05]  /*5130*/  BSYNC B0 ;  /* 0x0000000000007941 */ /* 0x000fea0003800000 */
.L_x_2144:
        /* <DEDUP_REMOVED lines=12> */
.L_x_2147:
[----:B------:R-:W-:Y:S05]  /*5200*/  BSYNC B0 ;  /* 0x0000000000007941 */ /* 0x000fea0003800000 */
.L_x_2146:
        /* <DEDUP_REMOVED lines=88> */
.L_x_2149:
[----:B------:R-:W-:Y:S05]  /*5790*/  BSYNC B0 ;  /* 0x0000000000007941 */ /* 0x000fea0003800000 */
.L_x_2148:
        /* <DEDUP_REMOVED lines=12> */
.L_x_2151:
[----:B------:R-:W-:Y:S05]  /*5860*/  BSYNC B0 ;  /* 0x0000000000007941 */ /* 0x000fea0003800000 */
.L_x_2150:
        /* <DEDUP_REMOVED lines=12> */
.L_x_2153:
[----:B------:R-:W-:Y:S05]  /*5930*/  BSYNC B0 ;  /* 0x0000000000007941 */ /* 0x000fea0003800000 */
.L_x_2152:
        /* <DEDUP_REMOVED lines=11> */
.L_x_2155:
[----:B------:R-:W-:Y:S05]  /*59f0*/  BSYNC B0 ;  /* 0x0000000000007941 */ /* 0x000fea0003800000 */
.L_x_2154:
        /* <DEDUP_REMOVED lines=13> */
        .weak           $__internal_40_$__cuda_sm20_div_s64
        .type           $__internal_40_$__cuda_sm20_div_s64,@function
        .size           $__internal_40_$__cuda_sm20_div_s64,($__internal_41_$__cuda_sm20_rem_s64 - $__internal_40_$__cuda_sm20_div_s64)
$__internal_40_$__cuda_sm20_div_s64:
        /* <DEDUP_REMOVED lines=82> */
[----:B------:R-:W-:Y:S06]  /*5ff0*/  RET.REL.NODEC R12 `(_ZN4vllm31rms_norm_per_block_quant_kernelIN3c104HalfENS1_13Float8_e4m3fnELb0ELb1ELi128EEEvPT0_PfPKT_S9_PKffiiPS7_l) ;  /* 0xffffffa00c007950 */ /* 0x000fec0003c3ffff */
        .weak           $__internal_41_$__cuda_sm20_rem_s64
        .type           $__internal_41_$__cuda_sm20_rem_s64,@function
        .size           $__internal_41_$__cuda_sm20_rem_s64,(.L_x_3338 - $__internal_41_$__cuda_sm20_rem_s64)
$__internal_41_$__cuda_sm20_rem_s64:
        /* <DEDUP_REMOVED lines=76> */
[----:B------:R-:W-:Y:S06]  /*64c0*/  RET.REL.NODEC R12 `(_ZN4vllm31rms_norm_per_block_quant_kernelIN3c104HalfENS1_13Float8_e4m3fnELb0ELb1ELi128EEEvPT0_PfPKT_S9_PKffiiPS7_l) ;  /* 0xffffff980ccc7950 */ /* 0x000fec0003c3ffff */
.L_x_2157:
        /* <DEDUP_REMOVED lines=11> */
.L_x_3338:


//--------------------- .text._ZN4vllm31rms_norm_per_block_quant_kernelIN3c104HalfEaLb1ELb0ELi128EEEvPT0_PfPKT_S8_PKffiiPS6_l --------------------------
	.section	.text._ZN4vllm31rms_norm_per_block_quant_kernelIN3c104HalfEaLb1ELb0ELi128EEEvPT0_PfPKT_S8_PKffiiPS6_l,"ax",@progbits
	.align	128
        .global         _ZN4vllm31rms_norm_per_block_quant_kernelIN3c104HalfEaLb1ELb0ELi128EEEvPT0_PfPKT_S8_PKffiiPS6_l
        .type           _ZN4vllm31rms_norm_per_block_quant_kernelIN3c104HalfEaLb1ELb0ELi128EEEvPT0_PfPKT_S8_PKffiiPS6_l,@function
        .size           _ZN4vllm31rms_norm_per_block_quant_kernelIN3c104HalfEaLb1ELb0ELi128EEEvPT0_PfPKT_S8_PKffiiPS6_l,(.L_x_3339 - _ZN4vllm31rms_norm_per_block_quant_kernelIN3c104HalfEaLb1ELb0ELi128EEEvPT0_PfPKT_S8_PKffiiPS6_l)
        .other          _ZN4vllm31rms_norm_per_block_quant_kernelIN3c104HalfEaLb1ELb0ELi128EEEvPT0_PfPKT_S8_PKffiiPS6_l,@"STO_CUDA_ENTRY STV_DEFAULT"
_ZN4vllm31rms_norm_per_block_quant_kernelIN3c104HalfEaLb1ELb0ELi128EEEvPT0_PfPKT_S8_PKffiiPS6_l:
.text._ZN4vllm31rms_norm_per_block_quant_kernelIN3c104HalfEaLb1ELb0ELi128EEEvPT0_PfPKT_S8_PKffiiPS6_l:
        /* <DEDUP_REMOVED lines=27> */
.L_x_2160:
        /* <DEDUP_REMOVED lines=100> */
.L_x_2159:
[----:B------:R-:W-:Y:S05]  /*07f0*/  BSYNC B0 ;  /* 0x0000000000007941 */ /* 0x000fea0003800000 */
.L_x_2158:
        /* <DEDUP_REMOVED lines=109> */
.L_x_2162:
        /* <DEDUP_REMOVED lines=23> */
.L_x_2165:
[----:B------:R-:W-:Y:S05]  /*1040*/  BSYNC B1 ;  /* 0x0000000000017941 */ /* 0x000fea0003800000 */
.L_x_2164:
        /* <DEDUP_REMOVED lines=45> */
.L_x_2163:
[----:B------:R-:W-:Y:S05]  /*1320*/  BSYNC B0 ;  /* 0x0000000000007941 */ /* 0x000fea0003800000 */
.L_x_2161:
        /* <DEDUP_REMOVED lines=11> */
.L_x_2167:
[----:B------:R-:W-:Y:S05]  /*13e0*/  BSYNC B0 ;  /* 0x0000000000007941 */ /* 0x000fea0003800000 */
.L_x_2166:
        /* <DEDUP_REMOVED lines=18> */
[----:B------:R-:W-:Y:S05]  /*1510*/  CALL.REL.NOINC `($__internal_42_$__cuda_sm20_div_s64) ;  /* 0x00000038004c7944 */ /* 0x000fea0003c00000 */
[----:B------:R-:W-:Y:S01]  /*1520*/  IMAD.MOV.U32 R4, RZ, RZ, R16 ;  /* 0x000000ffff047224 */ /* 0x000fe200078e0010 */
[----:B------:R-:W-:Y:S01]  /*1530*/  MOV R5, R17 ;  /* 0x0000001100057202 */ /* 0x000fe20000000f00 */
[----:B------:R-:W-:Y:S06]  /*1540*/  BRA `(.L_x_2169) ;  /* 0x00000000004c7947 */ /* 0x000fec0003800000 */
.L_x_2168:
        /* <DEDUP_REMOVED lines=19> */
.L_x_2169:
        /* <DEDUP_REMOVED lines=9> */
[----:B------:R-:W-:Y:S05]  /*1710*/  CALL.REL.NOINC `($__internal_42_$__cuda_sm20_div_s64) ;  /* 0x0000003400cc7944 */ /* 0x000fea0003c00000 */
        /* <DEDUP_REMOVED lines=11> */
.L_x_2171:
        /* <DEDUP_REMOVED lines=23> */
.L_x_2172:
[----:B------:R-:W-:Y:S05]  /*1940*/  BSYNC B0 ;  /* 0x0000000000007941 */ /* 0x000fea0003800000 */
.L_x_2170:
        /* <DEDUP_REMOVED lines=20> */
.L_x_2175:
        /* <DEDUP_REMOVED lines=234> */
.L_x_2174:
[----:B------:R-:W-:Y:S05]  /*2930*/  BSYNC B0 ;  /* 0x0000000000007941 */ /* 0x000fea0003800000 */
.L_x_2173:
        /* <DEDUP_REMOVED lines=16> */
[----:B0-----:R-:W-:Y:S05]  /*2a40*/  CALL.REL.NOINC `($__internal_42_$__cuda_sm20_div_s64) ;  /* 0x0000002400007944 */ /* 0x001fea0003c00000 */
[----:B------:R-:W-:Y:S05]  /*2a50*/  BRA `(.L_x_2177) ;  /* 0x00000000004c7947 */ /* 0x000fea0003800000 */
.L_x_2176:
        /* <DEDUP_REMOVED lines=19> */
.L_x_2177:
        /* <DEDUP_REMOVED lines=29> */
.L_x_2187:
        /* <DEDUP_REMOVED lines=81> */
.L_x_2185:
[----:B------:R-:W-:Y:S05]  /*3270*/  BSYNC B3 ;  /* 0x0000000000037941 */ /* 0x000fea0003800000 */
.L_x_2184:
[----:B------:R-:W-:Y:S05]  /*3280*/  @!P0 BRA `(.L_x_2183) ;  /* 0x00000000005c8947 */ /* 0x000fea0003800000 */
[----:B01----:R0:W1:Y:S01]  /*3290*/  LDS R41, [R18] ;  /* 0x0000000012297984 */ /* 0x0030620000000800 */
[----:B------:R-:W-:-:S04]  /*32a0*/  LEA R32, R34, UR8, 0x2 ;  /* 0x0000000822207c11 */ /* 0x000fc8000f8e10ff */
[----:B------:R-:W-:-:S07]  /*32b0*/  IADD3 R32, R32, 0x180, RZ ;  /* 0x0000018020207810 */ /* 0x000fce0007ffe0ff */
.L_x_2186:
        /* <DEDUP_REMOVED lines=20> */
.L_x_2183:
[----:B------:R-:W-:Y:S05]  /*3400*/  BSYNC B2 ;  /* 0x0000000000027941 */ /* 0x000fea0003800000 */
.L_x_2182:
        /* <DEDUP_REMOVED lines=52> */
.L_x_2181:
[----:B------:R-:W-:Y:S05]  /*3750*/  BSYNC B1 ;  /* 0x0000000000017941 */ /* 0x000fea0003800000 */
.L_x_2180:
[----:B------:R-:W-:Y:S02]  /*3760*/  IADD3 R33, R33, 0x1, RZ ;  /* 0x0000000121217810 */ /* 0x000fe40007ffe0ff */
[----:B------:R-:W-:Y:S02]  /*3770*/  IADD3 R35, P1, R35, 0x1, RZ ;  /* 0x0000000123237810 */ /* 0x000fe40007f3e0ff */
[----:B------:R-:W-:Y:S02]  /*3780*/  ISETP.GT.U32.AND P0, PT, R16, R33, PT ;  /* 0x000000211000720c */ /* 0x000fe40003f04070 */
[----:B------:R-:W-:Y:S02]  /*3790*/  IADD3.X R30, RZ, R30, RZ, P1, !PT ;  /* 0x0000001eff1e7210 */ /* 0x000fe40000ffe4ff */
[----:B------:R-:W-:-:S13]  /*37a0*/  ISETP.GT.AND.EX P0, PT, R17, RZ, PT, P0 ;  /* 0x000000ff1100720c */ /* 0x000fda0003f04300 */
[----:B------:R-:W-:Y:S05]  /*37b0*/  @P0 BRA `(.L_x_2187) ;  /* 0xfffffff400680947 */ /* 0x000fea000383ffff */
.L_x_2179:
[----:B------:R-:W-:Y:S05]  /*37c0*/  BSYNC B0 ;  /* 0x0000000000007941 */ /* 0x000fea0003800000 */
.L_x_2178:
        /* <DEDUP_REMOVED lines=41> */
.L_x_2189:
[----:B------:R-:W-:Y:S05]  /*3a60*/  BSYNC B0 ;  /* 0x0000000000007941 */ /* 0x000fea0003800000 */
.L_x_2188:
        /* <DEDUP_REMOVED lines=17> */
.L_x_2190:
        /* <DEDUP_REMOVED lines=301> */
        .weak           $__internal_42_$__cuda_sm20_div_s64
        .type           $__internal_42_$__cuda_sm20_div_s64,@function
        .size           $__internal_42_$__cuda_sm20_div_s64,(.L_x_3339 - $__internal_42_$__cuda_sm20_div_s64)
$__internal_42_$__cuda_sm20_div_s64:
        /* <DEDUP_REMOVED lines=82> */
[----:B------:R-:W-:Y:S06]  /*5370*/  RET.REL.NODEC R14 `(_ZN4vllm31rms_norm_per_block_quant_kernelIN3c104HalfEaLb1ELb0ELi128EEEvPT0_PfPKT_S8_PKffiiPS6_l) ;  /* 0xffffffac0e207950 */ /* 0x000fec0003c3ffff */
.L_x_2191:
        /* <DEDUP_REMOVED lines=16> */
.L_x_3339:


//--------------------- .text._ZN4vllm31rms_norm_per_block_quant_kernelIN3c104HalfENS1_13Float8_e4m3fnELb1ELb0ELi128EEEvPT0_PfPKT_S9_PKffiiPS7_l --------------------------
	.section	.text._ZN4vllm31rms_norm_per_block_quant_kernelIN3c104HalfENS1_13Float8_e4m3fnELb1ELb0ELi128EEEvPT0_PfPKT_S9_PKffiiPS7_l,"ax",@progbits
	.align	128
        .global         _ZN4vllm31rms_norm_per_block_quant_kernelIN3c104HalfENS1_13Float8_e4m3fnELb1ELb0ELi128EEEvPT0_PfPKT_S9_PKffiiPS7_l
        .type           _ZN4vllm31rms_norm_per_block_quant_kernelIN3c104HalfENS1_13Float8_e4m3fnELb1ELb0ELi128EEEvPT0_PfPKT_S9_PKffiiPS7_l,@function
        .size           _ZN4vllm31rms_norm_per_block_quant_kernelIN3c104HalfENS1_13Float8_e4m3fnELb1ELb0ELi128EEEvPT0_PfPKT_S9_PKffiiPS7_l,(.L_x_3340 - _ZN4vllm31rms_norm_per_block_quant_kernelIN3c104HalfENS1_13Float8_e4m3fnELb1ELb0ELi128EEEvPT0_PfPKT_S9_PKffiiPS7_l)
        .other          _ZN4vllm31rms_norm_per_block_quant_kernelIN3c104HalfENS1_13Float8_e4m3fnELb1ELb0ELi128EEEvPT0_PfPKT_S9_PKffiiPS7_l,@"STO_CUDA_ENTRY STV_DEFAULT"
_ZN4vllm31rms_norm_per_block_quant_kernelIN3c104HalfENS1_13Float8_e4m3fnELb1ELb0ELi128EEEvPT0_PfPKT_S9_PKffiiPS7_l:
.text._ZN4vllm31rms_norm_per_block_quant_kernelIN3c104HalfENS1_13Float8_e4m3fnELb1ELb0ELi128EEEvPT0_PfPKT_S9_PKffiiPS7_l:
        /* <DEDUP_REMOVED lines=27> */
.L_x_2194:
        /* <DEDUP_REMOVED lines=100> */
.L_x_2193:
[----:B------:R-:W-:Y:S05]  /*07f0*/  BSYNC B0 ;  /* 0x0000000000007941 */ /* 0x000fea0003800000 */
.L_x_2192:
        /* <DEDUP_REMOVED lines=109> */
.L_x_2196:
        /* <DEDUP_REMOVED lines=23> */
.L_x_2199:
[----:B------:R-:W-:Y:S05]  /*1040*/  BSYNC B1 ;  /* 0x0000000000017941 */ /* 0x000fea0003800000 */
.L_x_2198:
        /* <DEDUP_REMOVED lines=45> */
.L_x_2197:
[----:B------:R-:W-:Y:S05]  /*1320*/  BSYNC B0 ;  /* 0x0000000000007941 */ /* 0x000fea0003800000 */
.L_x_2195:
        /* <DEDUP_REMOVED lines=11> */
.L_x_2201:
[----:B------:R-:W-:Y:S05]  /*13e0*/  BSYNC B0 ;  /* 0x0000000000007941 */ /* 0x000fea0003800000 */
.L_x_2200:
        /* <DEDUP_REMOVED lines=18> */
[----:B------:R-:W-:Y:S05]  /*1510*/  CALL.REL.NOINC `($__internal_43_$__cuda_sm20_div_s64) ;  /* 0x0000004800907944 */ /* 0x000fea0003c00000 */
[----:B------:R-:W-:Y:S02]  /*1520*/  IMAD.MOV.U32 R4, RZ, RZ, R16 ;  /* 0x000000ffff047224 */ /* 0x000fe400078e0010 */
[----:B------:R-:W-:Y:S01]  /*1530*/  IMAD.MOV.U32 R5, RZ, RZ, R17 ;  /* 0x000000ffff057224 */ /* 0x000fe200078e0011 */
[----:B------:R-:W-:Y:S06]  /*1540*/  BRA `(.L_x_2203) ;  /* 0x00000000004c7947 */ /* 0x000fec0003800000 */
.L_x_2202:
        /* <DEDUP_REMOVED lines=19> */
.L_x_2203:
        /* <DEDUP_REMOVED lines=9> */
[----:B------:R-:W-:Y:S05]  /*1710*/  CALL.REL.NOINC `($__internal_43_$__cuda_sm20_div_s64) ;  /* 0x0000004800107944 */ /* 0x000fea0003c00000 */
        /* <DEDUP_REMOVED lines=11> */
.L_x_2205:
        /* <DEDUP_REMOVED lines=23> */
.L_x_2206:
[----:B------:R-:W-:Y:S05]  /*1940*/  BSYNC B0 ;  /* 0x0000000000007941 */ /* 0x000fea0003800000 */
.L_x_2204:
        /* <DEDUP_REMOVED lines=20> */
.L_x_2209:
        /* <DEDUP_REMOVED lines=234> */
.L_x_2208:
[----:B------:R-:W-:Y:S05]  /*2930*/  BSYNC B0 ;  /* 0x0000000000007941 */ /* 0x000fea0003800000 */
.L_x_2207:
        /* <DEDUP_REMOVED lines=16> */
[----:B0-----:R-:W-:Y:S05]  /*2a40*/  CALL.REL.NOINC `($__internal_43_$__cuda_sm20_div_s64) ;  /* 0x0000003400447944 */ /* 0x001fea0003c00000 */
[----:B------:R-:W-:Y:S05]  /*2a50*/  BRA `(.L_x_2211) ;  /* 0x00000000004c7947 */ /* 0x000fea0003800000 */
.L_x_2210:
        /* <DEDUP_REMOVED lines=19> */
.L_x_2211:
        /* <DEDUP_REMOVED lines=29> */
.L_x_2221:
        /* <DEDUP_REMOVED lines=81> */
.L_x_2219:
[----:B------:R-:W-:Y:S05]  /*3270*/  BSYNC B3 ;  /* 0x0000000000037941 */ /* 0x000fea0003800000 */
.L_x_2218:
[----:B------:R-:W-:Y:S05]  /*3280*/  @!P0 BRA `(.L_x_2217) ;  /* 0x00000000005c8947 */ /* 0x000fea0003800000 */
[----:B01----:R0:W1:Y:S01]  /*3290*/  LDS R41, [R18] ;  /* 0x0000000012297984 */ /* 0x0030620000000800 */
[----:B------:R-:W-:-:S04]  /*32a0*/  LEA R32, R34, UR9, 0x2 ;  /* 0x0000000922207c11 */ /* 0x000fc8000f8e10ff */
[----:B------:R-:W-:-:S07]  /*32b0*/  IADD3 R32, R32, 0x180, RZ ;  /* 0x0000018020207810 */ /* 0x000fce0007ffe0ff */
.L_x_2220:
        /* <DEDUP_REMOVED lines=20> */
.L_x_2217:
[----:B------:R-:W-:Y:S05]  /*3400*/  BSYNC B2 ;  /* 0x0000000000027941 */ /* 0x000fea0003800000 */
.L_x_2216:
        /* <DEDUP_REMOVED lines=52> */
.L_x_2215:
[----:B------:R-:W-:Y:S05]  /*3750*/  BSYNC B1 ;  /* 0x0000000000017941 */ /* 0x000fea0003800000 */
.L_x_2214:
[----:B------:R-:W-:Y:S01]  /*3760*/  VIADD R33, R33, 0x1 ;  /* 0x0000000121217836 */ /* 0x000fe20000000000 */
[----:B------:R-:W-:-:S04]  /*3770*/  IADD3 R35, P1, R35, 0x1, RZ ;  /* 0x0000000123237810 */ /* 0x000fc80007f3e0ff */
[----:B------:R-:W-:Y:S01]  /*3780*/  ISETP.GT.U32.AND P0, PT, R16, R33, PT ;  /* 0x000000211000720c */ /* 0x000fe20003f04070 */
[----:B------:R-:W-:-:S03]  /*3790*/  IMAD.X R30, RZ, RZ, R30, P1 ;  /* 0x000000ffff1e7224 */ /* 0x000fc600008e061e */
[----:B------:R-:W-:-:S13]  /*37a0*/  ISETP.GT.AND.EX P0, PT, R17, RZ, PT, P0 ;  /* 0x000000ff1100720c */ /* 0x000fda0003f04300 */
[----:B------:R-:W-:Y:S05]  /*37b0*/  @P0 BRA `(.L_x_2221) ;  /* 0xfffffff400680947 */ /* 0x000fea000383ffff */
.L_x_2213:
[----:B------:R-:W-:Y:S05]  /*37c0*/  BSYNC B0 ;  /* 0x0000000000007941 */ /* 0x000fea0003800000 */
.L_x_2212:
        /* <DEDUP_REMOVED lines=41> */
.L_x_2223:
[----:B------:R-:W-:Y:S05]  /*3a60*/  BSYNC B0 ;  /* 0x0000000000007941 */ /* 0x000fea0003800000 */
.L_x_2222:
        /* <DEDUP_REMOVED lines=14> */
.L_x_2256:
        /* <DEDUP_REMOVED lines=93> */
.L_x_2225:
[----:B------:R-:W-:Y:S05]  /*4120*/  BSYNC B0 ;  /* 0x0000000000007941 */ /* 0x000fea0003800000 */
.L_x_2224:
        /* <DEDUP_REMOVED lines=11> */
.L_x_2227:
[----:B------:R-:W-:Y:S05]  /*41e0*/  BSYNC B0 ;  /* 0x0000000000007941 */ /* 0x000fea0003800000 */
.L_x_2226:
        /* <DEDUP_REMOVED lines=15> */
.L_x_2229:
[----:B------:R-:W-:Y:S05]  /*42e0*/  BSYNC B0 ;  /* 0x0000000000007941 */ /* 0x000fea0003800000 */
.L_x_2228:
        /* <DEDUP_REMOVED lines=12> */
.L_x_2231:
[----:B------:R-:W-:Y:S05]  /*43b0*/  BSYNC B0 ;  /* 0x0000000000007941 */ /* 0x000fea0003800000 */
.L_x_2230:
        /* <DEDUP_REMOVED lines=102> */
.L_x_2233:
[----:B------:R-:W-:Y:S05]  /*4a20*/  BSYNC B0 ;  /* 0x0000000000007941 */ /* 0x000fea0003800000 */
.L_x_2232:
        /* <DEDUP_REMOVED lines=11> */
.L_x_2235:
[----:B------:R-:W-:Y:S05]  /*4ae0*/  BSYNC B0 ;  /* 0x0000000000007941 */ /* 0x000fea0003800000 */
.L_x_2234:
        /* <DEDUP_REMOVED lines=15> */
.L_x_2237:
[----:B------:R-:W-:Y:S05]  /*4be0*/  BSYNC B0 ;  /* 0x0000000000007941 */ /* 0x000fea0003800000 */
.L_x_2236:
        /* <DEDUP_REMOVED lines=12> */
.L_x_2239:
[----:B------:R-:W-:Y:S05]  /*4cb0*/  BSYNC B0 ;  /* 0x0000000000007941 */ /* 0x000fea0003800000 */
.L_x_2238:
        /* <DEDUP_REMOVED lines=102> */
.L_x_2241:
[----:B------:R-:W-:Y:S05]  /*5320*/  BSYNC B0 ;  /* 0x0000000000007941 */ /* 0x000fea0003800000 */
.L_x_2240:
        /* <DEDUP_REMOVED lines=11> */
.L_x_2243:
[----:B------:R-:W-:Y:S05]  /*53e0*/  BSYNC B0 ;  /* 0x0000000000007941 */ /* 0x000fea0003800000 */
.L_x_2242:
        /* <DEDUP_REMOVED lines=15> */
.L_x_2245:
[----:B------:R-:W-:Y:S05]  /*54e0*/  BSYNC B0 ;  /* 0x0000000000007941 */ /* 0x000fea0003800000 */
.L_x_2244:
        /* <DEDUP_REMOVED lines=12> */
.L_x_2247:
[----:B------:R-:W-:Y:S05]  /*55b0*/  BSYNC B0 ;  /* 0x0000000000007941 */ /* 0x000fea0003800000 */
.L_x_2246:
        /* <DEDUP_REMOVED lines=102> */
.L_x_2249:
[----:B------:R-:W-:Y:S05]  /*5c20*/  BSYNC B0 ;  /* 0x0000000000007941 */ /* 0x000fea0003800000 */
.L_x_2248:
        /* <DEDUP_REMOVED lines=12> */
.L_x_2251:
[----:B------:R-:W-:Y:S05]  /*5cf0*/  BSYNC B0 ;  /* 0x0000000000007941 */ /* 0x000fea0003800000 */
.L_x_2250:
        /* <DEDUP_REMOVED lines=12> */
.L_x_2253:
[----:B------:R-:W-:Y:S05]  /*5dc0*/  BSYNC B0 ;  /* 0x0000000000007941 */ /* 0x000fea0003800000 */
.L_x_2252:
        /* <DEDUP_REMOVED lines=11> */
.L_x_2255:
[----:B------:R-:W-:Y:S05]  /*5e80*/  BSYNC B0 ;  /* 0x0000000000007941 */ /* 0x000fea0003800000 */
.L_x_2254:
        /* <DEDUP_REMOVED lines=13> */
        .weak           $__internal_43_$__cuda_sm20_div_s64
        .type           $__internal_43_$__cuda_sm20_div_s64,@function
        .size           $__internal_43_$__cuda_sm20_div_s64,(.L_x_3340 - $__internal_43_$__cuda_sm20_div_s64)
$__internal_43_$__cuda_sm20_div_s64:
        /* <DEDUP_REMOVED lines=82> */
[----:B------:R-:W-:Y:S06]  /*6480*/  RET.REL.NODEC R14 `(_ZN4vllm31rms_norm_per_block_quant_kernelIN3c104HalfENS1_13Float8_e4m3fnELb1ELb0ELi128EEEvPT0_PfPKT_S9_PKffiiPS7_l) ;  /* 0xffffff980edc7950 */ /* 0x000fec0003c3ffff */
.L_x_2257:
        /* <DEDUP_REMOVED lines=15> */
.L_x_3340:


//--------------------- .text._ZN4vllm31rms_norm_per_block_quant_kernelIN3c104HalfEaLb1ELb1ELi128EEEvPT0_PfPKT_S8_PKffiiPS6_l --------------------------
	.section	.text._ZN4vllm31rms_norm_per_block_quant_kernelIN3c104HalfEaLb1ELb1ELi128EEEvPT0_PfPKT_S8_PKffiiPS6_l,"ax",@progbits
	.align	128
        .global         _ZN4vllm31rms_norm_per_block_quant_kernelIN3c104HalfEaLb1ELb1ELi128EEEvPT0_PfPKT_S8_PKffiiPS6_l
        .type           _ZN4vllm31rms_norm_per_block_quant_kernelIN3c104HalfEaLb1ELb1ELi128EEEvPT0_PfPKT_S8_PKffiiPS6_l,@function
        .size           _ZN4vllm31rms_norm_per_block_quant_kernelIN3c104HalfEaLb1ELb1ELi128EEEvPT0_PfPKT_S8_PKffiiPS6_l,(.L_x_3342 - _ZN4vllm31rms_norm_per_block_quant_kernelIN3c104HalfEaLb1ELb1ELi128EEEvPT0_PfPKT_S8_PKffiiPS6_l)
        .other          _ZN4vllm31rms_norm_per_block_quant_kernelIN3c104HalfEaLb1ELb1ELi128EEEvPT0_PfPKT_S8_PKffiiPS6_l,@"STO_CUDA_ENTRY STV_DEFAULT"
_ZN4vllm31rms_norm_per_block_quant_kernelIN3c104HalfEaLb1ELb1ELi128EEEvPT0_PfPKT_S8_PKffiiPS6_l:
.text._ZN4vllm31rms_norm_per_block_quant_kernelIN3c104HalfEaLb1ELb1ELi128EEEvPT0_PfPKT_S8_PKffiiPS6_l:
        /* <DEDUP_REMOVED lines=27> */
.L_x_2260:
        /* <DEDUP_REMOVED lines=100> */
.L_x_2259:
[----:B------:R-:W-:Y:S05]  /*07f0*/  BSYNC B0 ;  /* 0x0000000000007941 */ /* 0x000fea0003800000 */
.L_x_2258:
        /* <DEDUP_REMOVED lines=109> */
.L_x_2262:
        /* <DEDUP_REMOVED lines=23> */
.L_x_2265:
[----:B------:R-:W-:Y:S05]  /*1040*/  BSYNC B1 ;  /* 0x0000000000017941 */ /* 0x000fea0003800000 */
.L_x_2264:
        /* <DEDUP_REMOVED lines=45> */
.L_x_2263:
[----:B------:R-:W-:Y:S05]  /*1320*/  BSYNC B0 ;  /* 0x0000000000007941 */ /* 0x000fea0003800000 */
.L_x_2261:
        /* <DEDUP_REMOVED lines=11> */
.L_x_2267:
[----:B------:R-:W-:Y:S05]  /*13e0*/  BSYNC B0 ;  /* 0x0000000000007941 */ /* 0x000fea0003800000 */
.L_x_2266:
        /* <DEDUP_REMOVED lines=18> */
[----:B------:R-:W-:Y:S05]  /*1510*/  CALL.REL.NOINC `($__internal_44_$__cuda_sm20_div_s64) ;  /* 0x0000003c008c7944 */ /* 0x000fea0003c00000 */
[----:B------:R-:W-:Y:S02]  /*1520*/  MOV R4, R16 ;  /* 0x0000001000047202 */ /* 0x000fe40000000f00 */
[----:B------:R-:W-:Y:S01]  /*1530*/  MOV R5, R17 ;  /* 0x0000001100057202 */ /* 0x000fe20000000f00 */
[----:B------:R-:W-:Y:S06]  /*1540*/  BRA `(.L_x_2269) ;  /* 0x00000000004c7947 */ /* 0x000fec0003800000 */
.L_x_2268:
        /* <DEDUP_REMOVED lines=19> */
.L_x_2269:
        /* <DEDUP_REMOVED lines=9> */
[----:B------:R-:W-:Y:S05]  /*1710*/  CALL.REL.NOINC `($__internal_44_$__cuda_sm20_div_s64) ;  /* 0x0000003c000c7944 */ /* 0x000fea0003c00000 */
        /* <DEDUP_REMOVED lines=11> */
.L_x_2271:
        /* <DEDUP_REMOVED lines=23> */
.L_x_2272:
[----:B------:R-:W-:Y:S05]  /*1940*/  BSYNC B0 ;  /* 0x0000000000007941 */ /* 0x000fea0003800000 */
.L_x_2270:
        /* <DEDUP_REMOVED lines=20> */
.L_x_2275:
        /* <DEDUP_REMOVED lines=234> */
.L_x_2274:
[----:B------:R-:W-:Y:S05]  /*2930*/  BSYNC B0 ;  /* 0x0000000000007941 */ /* 0x000fea0003800000 */
.L_x_2273:
        /* <DEDUP_REMOVED lines=16> */
[----:B0-----:R-:W-:Y:S05]  /*2a40*/  CALL.REL.NOINC `($__internal_44_$__cuda_sm20_div_s64) ;  /* 0x0000002800407944 */ /* 0x001fea0003c00000 */
[----:B------:R-:W-:Y:S05]  /*2a50*/  BRA `(.L_x_2277) ;  /* 0x00000000004c7947 */ /* 0x000fea0003800000 */
.L_x_2276:
        /* <DEDUP_REMOVED lines=19> */
.L_x_2277:
        /* <DEDUP_REMOVED lines=28> */
.L_x_2287:
        /* <DEDUP_REMOVED lines=82> */
.L_x_2285:
[----:B------:R-:W-:Y:S05]  /*3270*/  BSYNC B3 ;  /* 0x0000000000037941 */ /* 0x000fea0003800000 */
.L_x_2284:
[----:B------:R-:W-:Y:S05]  /*3280*/  @!P0 BRA `(.L_x_2283) ;  /* 0x00000000005c8947 */ /* 0x000fea0003800000 */
[----:B--2---:R1:W2:Y:S01]  /*3290*/  LDS R37, [R18] ;  /* 0x0000000012257984 */ /* 0x0042a20000000800 */
[----:B------:R-:W-:-:S04]  /*32a0*/  LEA R32, R34, UR10, 0x2 ;  /* 0x0000000a22207c11 */ /* 0x000fc8000f8e10ff */
[----:B------:R-:W-:-:S07]  /*32b0*/  IADD3 R32, R32, 0x180, RZ ;  /* 0x0000018020207810 */ /* 0x000fce0007ffe0ff */
.L_x_2286:
        /* <DEDUP_REMOVED lines=20> */
.L_x_2283:
[----:B------:R-:W-:Y:S05]  /*3400*/  BSYNC B2 ;  /* 0x0000000000027941 */ /* 0x000fea0003800000 */
.L_x_2282:
        /* <DEDUP_REMOVED lines=53> */
.L_x_2281:
[----:B------:R-:W-:Y:S05]  /*3760*/  BSYNC B1 ;  /* 0x0000000000017941 */ /* 0x000fea0003800000 */
.L_x_2280:
[----:B------:R-:W-:Y:S02]  /*3770*/  IADD3 R26, R26, 0x1, RZ ;  /* 0x000000011a1a7810 */ /* 0x000fe40007ffe0ff */
[----:B------:R-:W-:Y:S02]  /*3780*/  IADD3 R33, P1, R33, 0x1, RZ ;  /* 0x0000000121217810 */ /* 0x000fe40007f3e0ff */
[----:B------:R-:W-:Y:S02]  /*3790*/  ISETP.GT.U32.AND P0, PT, R16, R26, PT ;  /* 0x0000001a1000720c */ /* 0x000fe40003f04070 */
[----:B------:R-:W-:Y:S02]  /*37a0*/  IADD3.X R28, RZ, R28, RZ, P1, !PT ;  /* 0x0000001cff1c7210 */ /* 0x000fe40000ffe4ff */
[----:B------:R-:W-:-:S13]  /*37b0*/  ISETP.GT.AND.EX P0, PT, R17, RZ, PT, P0 ;  /* 0x000000ff1100720c */ /* 0x000fda0003f04300 */
[----:B------:R-:W-:Y:S05]  /*37c0*/  @P0 BRA `(.L_x_2287) ;  /* 0xfffffff400600947 */ /* 0x000fea000383ffff */
.L_x_2279:
[----:B------:R-:W-:Y:S05]  /*37d0*/  BSYNC B0 ;  /* 0x0000000000007941 */ /* 0x000fea0003800000 */
.L_x_2278:
        /* <DEDUP_REMOVED lines=40> */
[----:B------:R-:W-:Y:S05]  /*3a60*/  CALL.REL.NOINC `($__internal_45_$__cuda_sm20_rem_s64) ;  /* 0x0000001c00847944 */ /* 0x000fea0003c00000 */
[----:B------:R-:W-:Y:S02]  /*3a70*/  MOV R6, R13 ;  /* 0x0000000d00067202 */ /* 0x000fe40000000f00 */
[----:B------:R-:W-:Y:S01]  /*3a80*/  MOV R7, R20 ;  /* 0x0000001400077202 */ /* 0x000fe20000000f00 */
[----:B------:R-:W-:Y:S06]  /*3a90*/  BRA `(.L_x_2291) ;  /* 0x00000000004c7947 */ /* 0x000fec0003800000 */
.L_x_2290:
        /* <DEDUP_REMOVED lines=19> */
.L_x_2291:
        /* <DEDUP_REMOVED lines=13> */
.L_x_2289:
[----:B------:R-:W-:Y:S05]  /*3ca0*/  BSYNC B0 ;  /* 0x0000000000007941 */ /* 0x000fea0003800000 */
.L_x_2288:
        /* <DEDUP_REMOVED lines=21> */
.L_x_2295:
        /* <DEDUP_REMOVED lines=30> */
[----:B0---45:R-:W-:Y:S05]  /*3fe0*/  CALL.REL.NOINC `($__internal_45_$__cuda_sm20_rem_s64) ;  /* 0x0000001800247944 */ /* 0x031fea0003c00000 */
[----:B------:R-:W-:Y:S01]  /*3ff0*/  IMAD.MOV.U32 R10, RZ, RZ, R13 ;  /* 0x000000ffff0a7224 */ /* 0x000fe200078e000d */
[----:B------:R-:W-:Y:S01]  /*4000*/  MOV R11, R20 ;  /* 0x00000014000b7202 */ /* 0x000fe20000000f00 */
[----:B------:R-:W-:Y:S06]  /*4010*/  BRA `(.L_x_2294) ;  /* 0x00000000004c7947 */ /* 0x000fec0003800000 */
.L_x_2293:
        /* <DEDUP_REMOVED lines=19> */
.L_x_2294:
        /* <DEDUP_REMOVED lines=287> */
.L_x_2292:
[----:B------:R-:W-:Y:S05]  /*5340*/  EXIT ;  /* 0x000000000000794d */ /* 0x000fea0003800000 */
        .weak           $__internal_44_$__cuda_sm20_div_s64
        .type           $__internal_44_$__cuda_sm20_div_s64,@function
        .size           $__internal_44_$__cuda_sm20_div_s64,($__internal_45_$__cuda_sm20_rem_s64 - $__internal_44_$__cuda_sm20_div_s64)
$__internal_44_$__cuda_sm20_div_s64:
        /* <DEDUP_REMOVED lines=82> */
[----:B------:R-:W-:Y:S06]  /*5870*/  RET.REL.NODEC R14 `(_ZN4vllm31rms_norm_per_block_quant_kernelIN3c104HalfEaLb1ELb1ELi128EEEvPT0_PfPKT_S8_PKffiiPS6_l) ;  /* 0xffffffa40ee07950 */ /* 0x000fec0003c3ffff */
        .weak           $__internal_45_$__cuda_sm20_rem_s64
        .type           $__internal_45_$__cuda_sm20_rem_s64,@function
        .size           $__internal_45_$__cuda_sm20_rem_s64,(.L_x_3342 - $__internal_45_$__cuda_sm20_rem_s64)
$__internal_45_$__cuda_sm20_rem_s64:
        /* <DEDUP_REMOVED lines=77> */
[----:B------:R-:W-:Y:S06]  /*5d50*/  RET.REL.NODEC R10 `(_ZN4vllm31rms_norm_per_block_quant_kernelIN3c104HalfEaLb1ELb1ELi128EEEvPT0_PfPKT_S8_PKffiiPS6_l) ;  /* 0xffffffa00aa87950 */ /* 0x000fec0003c3ffff */
.L_x_2296:
        /* <DEDUP_REMOVED lines=10> */
.L_x_3342:


//--------------------- .text._ZN4vllm31rms_norm_per_block_quant_kernelIN3c104HalfENS1_13Float8_e4m3fnELb1ELb1ELi128EEEvPT0_PfPKT_S9_PKffiiPS7_l --------------------------
	.section	.text._ZN4vllm31rms_norm_per_block_quant_kernelIN3c104HalfENS1_13Float8_e4m3fnELb1ELb1ELi128EEEvPT0_PfPKT_S9_PKffiiPS7_l,"ax",@progbits
	.align	128
        .global         _ZN4vllm31rms_norm_per_block_quant_kernelIN3c104HalfENS1_13Float8_e4m3fnELb1ELb1ELi128EEEvPT0_PfPKT_S9_PKffiiPS7_l
        .type           _ZN4vllm31rms_norm_per_block_quant_kernelIN3c104HalfENS1_13Float8_e4m3fnELb1ELb1ELi128EEEvPT0_PfPKT_S9_PKffiiPS7_l,@function
        .size           _ZN4vllm31rms_norm_per_block_quant_kernelIN3c104HalfENS1_13Float8_e4m3fnELb1ELb1ELi128EEEvPT0_PfPKT_S9_PKffiiPS7_l,(.L_x_3344 - _ZN4vllm31rms_norm_per_block_quant_kernelIN3c104HalfENS1_13Float8_e4m3fnELb1ELb1ELi128EEEvPT0_PfPKT_S9_PKffiiPS7_l)
        .other          _ZN4vllm31rms_norm_per_block_quant_kernelIN3c104HalfENS1_13Float8_e4m3fnELb1ELb1ELi128EEEvPT0_PfPKT_S9_PKffiiPS7_l,@"STO_CUDA_ENTRY STV_DEFAULT"
_ZN4vllm31rms_norm_per_block_quant_kernelIN3c104HalfENS1_13Float8_e4m3fnELb1ELb1ELi128EEEvPT0_PfPKT_S9_PKffiiPS7_l:
.text._ZN4vllm31rms_norm_per_block_quant_kernelIN3c104HalfENS1_13Float8_e4m3fnELb1ELb1ELi128EEEvPT0_PfPKT_S9_PKffiiPS7_l:
        /* <DEDUP_REMOVED lines=27> */
.L_x_2299:
        /* <DEDUP_REMOVED lines=100> */
.L_x_2298:
[----:B------:R-:W-:Y:S05]  /*07f0*/  BSYNC B0 ;  /* 0x0000000000007941 */ /* 0x000fea0003800000 */
.L_x_2297:
        /* <DEDUP_REMOVED lines=109> */
.L_x_2301:
        /* <DEDUP_REMOVED lines=23> */
.L_x_2304:
[----:B------:R-:W-:Y:S05]  /*1040*/  BSYNC B1 ;  /* 0x0000000000017941 */ /* 0x000fea0003800000 */
.L_x_2303:
        /* <DEDUP_REMOVED lines=45> */
.L_x_2302:
[----:B------:R-:W-:Y:S05]  /*1320*/  BSYNC B0 ;  /* 0x0000000000007941 */ /* 0x000fea0003800000 */
.L_x_2300:
        /* <DEDUP_REMOVED lines=11> */
.L_x_2306:
[----:B------:R-:W-:Y:S05]  /*13e0*/  BSYNC B0 ;  /* 0x0000000000007941 */ /* 0x000fea0003800000 */
.L_x_2305:
        /* <DEDUP_REMOVED lines=18> */
[----:B------:R-:W-:Y:S05]  /*1510*/  CALL.REL.NOINC `($__internal_46_$__cuda_sm20_div_s64) ;  /* 0x0000004c00b87944 */ /* 0x000fea0003c00000 */
[----:B------:R-:W-:Y:S02]  /*1520*/  IMAD.MOV.U32 R4, RZ, RZ, R16 ;  /* 0x000000ffff047224 */ /* 0x000fe400078e0010 */
[----:B------:R-:W-:Y:S01]  /*1530*/  IMAD.MOV.U32 R5, RZ, RZ, R17 ;  /* 0x000000ffff057224 */ /* 0x000fe200078e0011 */
[----:B------:R-:W-:Y:S06]  /*1540*/  BRA `(.L_x_2308) ;  /* 0x00000000004c7947 */ /* 0x000fec0003800000 */
.L_x_2307:
        /* <DEDUP_REMOVED lines=19> */
.L_x_2308:
        /* <DEDUP_REMOVED lines=9> */
[----:B------:R-:W-:Y:S05]  /*1710*/  CALL.REL.NOINC `($__internal_46_$__cuda_sm20_div_s64) ;  /* 0x0000004c00387944 */ /* 0x000fea0003c00000 */
        /* <DEDUP_REMOVED lines=11> */
.L_x_2310:
        /* <DEDUP_REMOVED lines=23> */
.L_x_2311:
[----:B------:R-:W-:Y:S05]  /*1940*/  BSYNC B0 ;  /* 0x0000000000007941 */ /* 0x000fea0003800000 */
.L_x_2309:
        /* <DEDUP_REMOVED lines=20> */
.L_x_2314:
        /* <DEDUP_REMOVED lines=234> */
.L_x_2313:
[----:B------:R-:W-:Y:S05]  /*2930*/  BSYNC B0 ;  /* 0x0000000000007941 */ /* 0x000fea0003800000 */
.L_x_2312:
        /* <DEDUP_REMOVED lines=16> */
[----:B0-----:R-:W-:Y:S05]  /*2a40*/  CALL.REL.NOINC `($__internal_46_$__cuda_sm20_div_s64) ;  /* 0x00000038006c7944 */ /* 0x001fea0003c00000 */
[----:B------:R-:W-:Y:S05]  /*2a50*/  BRA `(.L_x_2316) ;  /* 0x00000000004c7947 */ /* 0x000fea0003800000 */
.L_x_2315:
        /* <DEDUP_REMOVED lines=19> */
.L_x_2316:
        /* <DEDUP_REMOVED lines=28> */
.L_x_2326:
        /* <DEDUP_REMOVED lines=82> */
.L_x_2324:
[----:B------:R-:W-:Y:S05]  /*3270*/  BSYNC B3 ;  /* 0x0000000000037941 */ /* 0x000fea0003800000 */
.L_x_2323:
[----:B------:R-:W-:Y:S05]  /*3280*/  @!P0 BRA `(.L_x_2322) ;  /* 0x00000000005c8947 */ /* 0x000fea0003800000 */
[----:B--2---:R1:W2:Y:S01]  /*3290*/  LDS R37, [R18] ;  /* 0x0000000012257984 */ /* 0x0042a20000000800 */
[----:B------:R-:W-:-:S04]  /*32a0*/  LEA R32, R34, UR11, 0x2 ;  /* 0x0000000b22207c11 */ /* 0x000fc8000f8e10ff */
[----:B------:R-:W-:-:S07]  /*32b0*/  IADD3 R32, R32, 0x180, RZ ;  /* 0x0000018020207810 */ /* 0x000fce0007ffe0ff */
.L_x_2325:
        /* <DEDUP_REMOVED lines=20> */
.L_x_2322:
[----:B------:R-:W-:Y:S05]  /*3400*/  BSYNC B2 ;  /* 0x0000000000027941 */ /* 0x000fea0003800000 */
.L_x_2321:
        /* <DEDUP_REMOVED lines=53> */
.L_x_2320:
[----:B------:R-:W-:Y:S05]  /*3760*/  BSYNC B1 ;  /* 0x0000000000017941 */ /* 0x000fea0003800000 */
.L_x_2319:
[----:B------:R-:W-:Y:S01]  /*3770*/  VIADD R26, R26, 0x1 ;  /* 0x000000011a1a7836 */ /* 0x000fe20000000000 */
[----:B------:R-:W-:-:S04]  /*3780*/  IADD3 R33, P1, R33, 0x1, RZ ;  /* 0x0000000121217810 */ /* 0x000fc80007f3e0ff */
[----:B------:R-:W-:Y:S01]  /*3790*/  ISETP.GT.U32.AND P0, PT, R16, R26, PT ;  /* 0x0000001a1000720c */ /* 0x000fe20003f04070 */
[----:B------:R-:W-:-:S03]  /*37a0*/  IMAD.X R28, RZ, RZ, R28, P1 ;  /* 0x000000ffff1c7224 */ /* 0x000fc600008e061c */
[----:B------:R-:W-:-:S13]  /*37b0*/  ISETP.GT.AND.EX P0, PT, R17, RZ, PT, P0 ;  /* 0x000000ff1100720c */ /* 0x000fda0003f04300 */
[----:B------:R-:W-:Y:S05]  /*37c0*/  @P0 BRA `(.L_x_2326) ;  /* 0xfffffff400600947 */ /* 0x000fea000383ffff */
.L_x_2318:
[----:B------:R-:W-:Y:S05]  /*37d0*/  BSYNC B0 ;  /* 0x0000000000007941 */ /* 0x000fea0003800000 */
.L_x_2317:
        /* <DEDUP_REMOVED lines=40> */
[----:B---3--:R-:W-:Y:S05]  /*3a60*/  CALL.REL.NOINC `($__internal_47_$__cuda_sm20_rem_s64) ;  /* 0x0000002c00b07944 */ /* 0x008fea0003c00000 */
[----:B------:R-:W-:Y:S05]  /*3a70*/  BRA `(.L_x_2330) ;  /* 0x00000000004c7947 */ /* 0x000fea0003800000 */
.L_x_2329:
        /* <DEDUP_REMOVED lines=19> */
.L_x_2330:
        /* <DEDUP_REMOVED lines=13> */
.L_x_2328:
[----:B------:R-:W-:Y:S05]  /*3c80*/  BSYNC B0 ;  /* 0x0000000000007941 */ /* 0x000fea0003800000 */
.L_x_2327:
        /* <DEDUP_REMOVED lines=19> */
.L_x_2366:
        /* <DEDUP_REMOVED lines=29> */
[----:B-----5:R-:W-:Y:S05]  /*3f90*/  CALL.REL.NOINC `($__internal_47_$__cuda_sm20_rem_s64) ;  /* 0x0000002800647944 */ /* 0x020fea0003c00000 */
[----:B------:R-:W-:Y:S05]  /*3fa0*/  BRA `(.L_x_2333) ;  /* 0x0000000000487947 */ /* 0x000fea0003800000 */
.L_x_2332:
        /* <DEDUP_REMOVED lines=18> */
.L_x_2333:
        /* <DEDUP_REMOVED lines=75> */
.L_x_2335:
[----:B------:R-:W-:Y:S05]  /*4580*/  BSYNC B1 ;  /* 0x0000000000017941 */ /* 0x000fea0003800000 */
.L_x_2334:
        /* <DEDUP_REMOVED lines=11> */
.L_x_2337:
[----:B------:R-:W-:Y:S05]  /*4640*/  BSYNC B1 ;  /* 0x0000000000017941 */ /* 0x000fea0003800000 */
.L_x_2336:
        /* <DEDUP_REMOVED lines=15> */
.L_x_2339:
[----:B------:R-:W-:Y:S05]  /*4740*/  BSYNC B1 ;  /* 0x0000000000017941 */ /* 0x000fea0003800000 */
.L_x_2338:
        /* <DEDUP_REMOVED lines=12> */
.L_x_2341:
[----:B------:R-:W-:Y:S05]  /*4810*/  BSYNC B1 ;  /* 0x0000000000017941 */ /* 0x000fea0003800000 */
.L_x_2340:
        /* <DEDUP_REMOVED lines=103> */
.L_x_2343:
[----:B------:R-:W-:Y:S05]  /*4e90*/  BSYNC B1 ;  /* 0x0000000000017941 */ /* 0x000fea0003800000 */
.L_x_2342:
        /* <DEDUP_REMOVED lines=11> */
.L_x_2345:
[----:B------:R-:W-:Y:S05]  /*4f50*/  BSYNC B1 ;  /* 0x0000000000017941 */ /* 0x000fea0003800000 */
.L_x_2344:
        /* <DEDUP_REMOVED lines=15> */
.L_x_2347:
[----:B------:R-:W-:Y:S05]  /*5050*/  BSYNC B1 ;  /* 0x0000000000017941 */ /* 0x000fea0003800000 */
.L_x_2346:
        /* <DEDUP_REMOVED lines=12> */
.L_x_2349:
[----:B------:R-:W-:Y:S05]  /*5120*/  BSYNC B1 ;  /* 0x0000000000017941 */ /* 0x000fea0003800000 */
.L_x_2348:
        /* <DEDUP_REMOVED lines=103> */
.L_x_2351:
[----:B------:R-:W-:Y:S05]  /*57a0*/  BSYNC B1 ;  /* 0x0000000000017941 */ /* 0x000fea0003800000 */
.L_x_2350:
        /* <DEDUP_REMOVED lines=11> */
.L_x_2353:
[----:B------:R-:W-:Y:S05]  /*5860*/  BSYNC B1 ;  /* 0x0000000000017941 */ /* 0x000fea0003800000 */
.L_x_2352:
        /* <DEDUP_REMOVED lines=15> */
.L_x_2355:
[----:B------:R-:W-:Y:S05]  /*5960*/  BSYNC B1 ;  /* 0x0000000000017941 */ /* 0x000fea0003800000 */
.L_x_2354:
        /* <DEDUP_REMOVED lines=12> */
.L_x_2357:
[----:B------:R-:W-:Y:S05]  /*5a30*/  BSYNC B1 ;  /* 0x0000000000017941 */ /* 0x000fea0003800000 */
.L_x_2356:
        /* <DEDUP_REMOVED lines=103> */
.L_x_2359:
[----:B------:R-:W-:Y:S05]  /*60b0*/  BSYNC B1 ;  /* 0x0000000000017941 */ /* 0x000fea0003800000 */
.L_x_2358:
        /* <DEDUP_REMOVED lines=12> */
.L_x_2361:
[----:B------:R-:W-:Y:S05]  /*6180*/  BSYNC B1 ;  /* 0x0000000000017941 */ /* 0x000fea0003800000 */
.L_x_2360:
        /* <DEDUP_REMOVED lines=12> */
.L_x_2363:
[----:B------:R-:W-:Y:S05]  /*6250*/  BSYNC B1 ;  /* 0x0000000000017941 */ /* 0x000fea0003800000 */
.L_x_2362:
        /* <DEDUP_REMOVED lines=11> */
.L_x_2365:
[----:B------:R-:W-:Y:S05]  /*6310*/  BSYNC B1 ;  /* 0x0000000000017941 */ /* 0x000fea0003800000 */
.L_x_2364:
        /* <DEDUP_REMOVED lines=13> */
.L_x_2331:
[----:B------:R-:W-:Y:S05]  /*63f0*/  EXIT ;  /* 0x000000000000794d */ /* 0x000fea0003800000 */
        .weak           $__internal_46_$__cuda_sm20_div_s64
        .type           $__internal_46_$__cuda_sm20_div_s64,@function
        .size           $__internal_46_$__cuda_sm20_div_s64,($__internal_47_$__cuda_sm20_rem_s64 - $__internal_46_$__cuda_sm20_div_s64)
$__internal_46_$__cuda_sm20_div_s64:
        /* <DEDUP_REMOVED lines=82> */
[----:B------:R-:W-:Y:S06]  /*6920*/  RET.REL.NODEC R14 `(_ZN4vllm31rms_norm_per_block_quant_kernelIN3c104HalfENS1_13Float8_e4m3fnELb1ELb1ELi128EEEvPT0_PfPKT_S9_PKffiiPS7_l) ;  /* 0xffffff940eb47950 */ /* 0x000fec0003c3ffff */
        .weak           $__internal_47_$__cuda_sm20_rem_s64
        .type           $__internal_47_$__cuda_sm20_rem_s64,@function
        .size           $__internal_47_$__cuda_sm20_rem_s64,(.L_x_3344 - $__internal_47_$__cuda_sm20_rem_s64)
$__internal_47_$__cuda_sm20_rem_s64:
        /* <DEDUP_REMOVED lines=76> */
[----:B------:R-:W-:Y:S06]  /*6df0*/  RET.REL.NODEC R12 `(_ZN4vllm31rms_norm_per_block_quant_kernelIN3c104HalfENS1_13Float8_e4m3fnELb1ELb1ELi128EEEvPT0_PfPKT_S9_PKffiiPS7_l) ;  /* 0xffffff900c807950 */ /* 0x000fec0003c3ffff */
.L_x_2367:
        /* <DEDUP_REMOVED lines=16> */
.L_x_3344:


//--------------------- .text._ZN4vllm31rms_norm_per_block_quant_kernelIfaLb0ELb0ELi64EEEvPT0_PfPKT_S6_PKffiiPS4_l --------------------------
	.section	.text._ZN4vllm31rms_norm_per_block_quant_kernelIfaLb0ELb0ELi64EEEvPT0_PfPKT_S6_PKffiiPS4_l,"ax",@progbits
	.align	128
        .global         _ZN4vllm31rms_norm_per_block_quant_kernelIfaLb0ELb0ELi64EEEvPT0_PfPKT_S6_PKffiiPS4_l
        .type           _ZN4vllm31rms_norm_per_block_quant_kernelIfaLb0ELb0ELi64EEEvPT0_PfPKT_S6_PKffiiPS4_l,@function
        .size           _ZN4vllm31rms_norm_per_block_quant_kernelIfaLb0ELb0ELi64EEEvPT0_PfPKT_S6_PKffiiPS4_l,(.L_x_3346 - _ZN4vllm31rms_norm_per_block_quant_kernelIfaLb0ELb0ELi64EEEvPT0_PfPKT_S6_PKffiiPS4_l)
        .other          _ZN4vllm31rms_norm_per_block_quant_kernelIfaLb0ELb0ELi64EEEvPT0_PfPKT_S6_PKffiiPS4_l,@"STO_CUDA_ENTRY STV_DEFAULT"
_ZN4vllm31rms_norm_per_block_quant_kernelIfaLb0ELb0ELi64EEEvPT0_PfPKT_S6_PKffiiPS4_l:
.text._ZN4vllm31rms_norm_per_block_quant_kernelIfaLb0ELb0ELi64EEEvPT0_PfPKT_S6_PKffiiPS4_l:
[----:B------:R-:W-:Y:S01]  /*0000*/  LDC R1, c[0x0][0x28] ;  /* 0x00000a00ff017b82 */ /* 0x000fe20000000800 */
[----:B------:R-:W0:Y:S07]  /*0010*/  S2R R0, SR_TID.X ;  /* 0x0000000000007919 */ /* 0x000e2e0000002100 */
[----:B------:R-:W1:Y:S01]  /*0020*/  S2UR UR6, SR_CTAID.X ;  /* 0x00000000000679c3 */ /* 0x000e620000002500 */
[----:B------:R-:W-:Y:S01]  /*0030*/  ULDC UR4, c[0x0][0x240] ;  /* 0x0000900000047ab9 */ /* 0x000fe20000000800 */
[----:B------:R-:W-:Y:S01]  /*0040*/  ULDC UR12, c[0x0][0x23c] ;  /* 0x00008f00000c7ab9 */ /* 0x000fe20000000800 */
[----:B------:R-:W-:Y:S01]  /*0050*/  USHF.R.S32.HI UR7, URZ, 0x1f, UR4 ;  /* 0x0000001f3f077899 */ /* 0x000fe20008011404 */
[----:B------:R-:W-:Y:S01]  /*0060*/  BSSY B0, `(.L_x_2368) ;  /* 0x0000034000007945 */ /* 0x000fe20003800000 */
[----:B------:R-:W-:Y:S01]  /*0070*/  ULDC.64 UR10, c[0x0][0x220] ;  /* 0x00008800000a7ab9 */ /* 0x000fe20000000a00 */
[----:B------:R-:W-:Y:S01]  /*0080*/  IMAD.MOV.U32 R7, RZ, RZ, RZ ;  /* 0x000000ffff077224 */ /* 0x000fe200078e00ff */
[----:B-1----:R-:W-:-:S02]  /*0090*/  UIMAD.WIDE.U32 UR4, UR6, UR4, URZ ;  /* 0x00000004060472a5 */ /* 0x002fc4000f8e003f */
[----:B------:R-:W-:Y:S02]  /*00a0*/  UIMAD UR7, UR7, UR6, URZ ;  /* 0x00000006070772a4 */ /* 0x000fe4000f8e023f */
[----:B------:R-:W-:Y:S02]  /*00b0*/  USHF.R.S32.HI UR6, URZ, 0x2, UR12 ;  /* 0x000000023f067899 */ /* 0x000fe4000801140c */
[----:B------:R-:W-:Y:S02]  /*00c0*/  ULEA UR9, UP0, UR4, UR10, 0x2 ;  /* 0x0000000a04097291 */ /* 0x000fe4000f80103f */
[----:B------:R-:W-:Y:S02]  /*00d0*/  UIADD3 UR8, UR5, UR7, URZ ;  /* 0x0000000705087290 */ /* 0x000fe4000fffe03f */
[----:B0-----:R-:W-:Y:S01]  /*00e0*/  ISETP.GE.U32.AND P0, PT, R0, UR6, PT ;  /* 0x0000000600007c0c */ /* 0x001fe2000bf06070 */
[----:B------:R-:W-:Y:S01]  /*00f0*/  ULDC.64 UR12, c[0x0][0x208] ;  /* 0x00008200000c7ab9 */ /* 0x000fe20000000a00 */
[----:B------:R-:W-:Y:S01]  /*0100*/  ULEA.HI.X UR10, UR4, UR11, UR8, 0x2, UP0 ;  /* 0x0000000b040a7291 */ /* 0x000fe200080f1408 */
[----:B------:R-:W-:-:S05]  /*0110*/  IMAD.U32 R40, RZ, RZ, UR9 ;  /* 0x00000009ff287e24 */ /* 0x000fca000f8e00ff */
[----:B------:R-:W-:-:S05]  /*0120*/  IMAD.U32 R41, RZ, RZ, UR10 ;  /* 0x0000000aff297e24 */ /* 0x000fca000f8e00ff */
[----:B------:R-:W-:Y:S05]  /*0130*/  @P0 BRA `(.L_x_2369) ;  /* 0x0000000000980947 */ /* 0x000fea0003800000 */
[----:B------:R-:W0:Y:S01]  /*0140*/  LDC R4, c[0x0][RZ] ;  /* 0x00000000ff047b82 */ /* 0x000e220000000800 */
[----:B------:R-:W-:-:S07]  /*0150*/  MOV R5, R0 ;  /* 0x0000000000057202 */ /* 0x000fce0000000f00 */
.L_x_2370:
[----:B------:R-:W-:-:S05]  /*0160*/  IMAD.WIDE.U32 R2, R5, 0x10, R40 ;  /* 0x0000001005027825 */ /* 0x000fca00078e0028 */
[----:B------:R-:W2:Y:S01]  /*0170*/  LDG.E.128.CONSTANT R8, desc[UR12][R2.64] ;  /* 0x0000000c02087981 */ /* 0x000ea2000c1e9d00 */
[----:B0-----:R-:W-:-:S05]  /*0180*/  IMAD.IADD R5, R4, 0x1, R5 ;  /* 0x0000000104057824 */ /* 0x001fca00078e0205 */
[----:B------:R-:W-:Y:S01]  /*0190*/  ISETP.GE.U32.AND P0, PT, R5, UR6, PT ;  /* 0x0000000605007c0c */ /* 0x000fe2000bf06070 */
[----:B--2---:R-:W-:-:S04]  /*01a0*/  FFMA.FTZ R8, R8, R8, R7 ;  /* 0x0000000808087223 */ /* 0x004fc80000010007 */
[----:B------:R-:W-:-:S04]  /*01b0*/  FFMA.FTZ R9, R9, R9, R8 ;  /* 0x0000000909097223 */ /* 0x000fc80000010008 */
[----:B------:R-:W-:-:S04]  /*01c0*/  FFMA.FTZ R10, R10, R10, R9 ;  /* 0x0000000a0a0a7223 */ /* 0x000fc80000010009 */
[----:B------:R-:W-:Y:S01]  /*01d0*/  FFMA.FTZ R7, R11, R11, R10 ;  /* 0x0000000b0b077223 */ /* 0x000fe2000001000a */
[----:B------:R-:W-:Y:S06]  /*01e0*/  @P0 BRA `(.L_x_2369) ;  /* 0x00000000006c0947 */ /* 0x000fec0003800000 */
[----:B------:R-:W-:-:S05]  /*01f0*/  IMAD.WIDE.U32 R2, R5, 0x10, R40 ;  /* 0x0000001005027825 */ /* 0x000fca00078e0028 */
[----:B------:R-:W2:Y:S01]  /*0200*/  LDG.E.128.CONSTANT R8, desc[UR12][R2.64] ;  /* 0x0000000c02087981 */ /* 0x000ea2000c1e9d00 */
[----:B------:R-:W-:-:S05]  /*0210*/  IMAD.IADD R5, R5, 0x1, R4 ;  /* 0x0000000105057824 */ /* 0x000fca00078e0204 */
        /* <DEDUP_REMOVED lines=17> */
[----:B------:R-:W-:-:S04]  /*0330*/  IADD3 R5, R5, R4, RZ ;  /* 0x0000000405057210 */ /* 0x000fc80007ffe0ff */
[----:B------:R-:W-:Y:S01]  /*0340*/  ISETP.GE.U32.AND P0, PT, R5, UR6, PT ;  /* 0x0000000605007c0c */ /* 0x000fe2000bf06070 */
[----:B--2---:R-:W-:-:S04]  /*0350*/  FFMA.FTZ R8, R8, R8, R7 ;  /* 0x0000000808087223 */ /* 0x004fc80000010007 */
[----:B------:R-:W-:-:S04]  /*0360*/  FFMA.FTZ R9, R9, R9, R8 ;  /* 0x0000000909097223 */ /* 0x000fc80000010008 */
[----:B------:R-:W-:-:S04]  /*0370*/  FFMA.FTZ R10, R10, R10, R9 ;  /* 0x0000000a0a0a7223 */ /* 0x000fc80000010009 */
[----:B------:R-:W-:Y:S01]  /*0380*/  FFMA.FTZ R7, R11, R11, R10 ;  /* 0x0000000b0b077223 */ /* 0x000fe2000001000a */
[----:B------:R-:W-:Y:S06]  /*0390*/  @!P0 BRA `(.L_x_2370) ;  /* 0xfffffffc00708947 */ /* 0x000fec000383ffff */
.L_x_2369:
[----:B------:R-:W-:Y:S05]  /*03a0*/  BSYNC B0 ;  /* 0x0000000000007941 */ /* 0x000fea0003800000 */
.L_x_2368:
        /* <DEDUP_REMOVED lines=109> */
.L_x_2372:
        /* <DEDUP_REMOVED lines=23> */
.L_x_2375:
[----:B------:R-:W-:Y:S05]  /*0bf0*/  BSYNC B1 ;  /* 0x0000000000017941 */ /* 0x000fea0003800000 */
.L_x_2374:
        /* <DEDUP_REMOVED lines=45> */
.L_x_2373:
[----:B------:R-:W-:Y:S05]  /*0ed0*/  BSYNC B0 ;  /* 0x0000000000007941 */ /* 0x000fea0003800000 */
.L_x_2371:
        /* <DEDUP_REMOVED lines=11> */
.L_x_2377:
[----:B------:R-:W-:Y:S05]  /*0f90*/  BSYNC B0 ;  /* 0x0000000000007941 */ /* 0x000fea0003800000 */
.L_x_2376:
[----:B------:R-:W3:Y:S01]  /*0fa0*/  LDC R7, c[0x0][0x23c] ;  /* 0x00008f00ff077b82 */ /* 0x000ee20000000800 */
[----:B------:R-:W-:-:S07]  /*0fb0*/  UMOV UR7, 0x400 ;  /* 0x0000040000077882 */ /* 0x000fce0000000000 */
[----:B------:R-:W4:Y:S01]  /*0fc0*/  S2UR UR11, SR_CgaCtaId ;  /* 0x00000000000b79c3 */ /* 0x000f220000008800 */
[----:B---3--:R-:W-:-:S04]  /*0fd0*/  SHF.R.S32.HI R0, RZ, 0x1f, R7 ;  /* 0x0000001fff007819 */ /* 0x008fc80000011407 */
[----:B------:R-:W-:-:S04]  /*0fe0*/  LEA.HI R0, R0, R7, RZ, 0x6 ;  /* 0x0000000700007211 */ /* 0x000fc800078f30ff */
[----:B012---:R-:W-:Y:S01]  /*0ff0*/  SHF.R.S32.HI R2, RZ, 0x6, R0 ;  /* 0x00000006ff027819 */ /* 0x007fe20000011400 */
[----:B----4-:R-:W-:Y:S01]  /*1000*/  ULEA UR7, UR11, UR7, 0x18 ;  /* 0x000000070b077291 */ /* 0x010fe2000f8ec03f */
        /* <DEDUP_REMOVED lines=10> */
[----:B0-----:R-:W-:Y:S05]  /*10b0*/  CALL.REL.NOINC `($__internal_48_$__cuda_sm20_div_s64) ;  /* 0x0000002800fc7944 */ /* 0x001fea0003c00000 */
[----:B------:R-:W-:Y:S01]  /*10c0*/  IMAD.MOV.U32 R38, RZ, RZ, R14 ;  /* 0x000000ffff267224 */ /* 0x000fe200078e000e */
[----:B------:R-:W-:Y:S01]  /*10d0*/  MOV R39, R15 ;  /* 0x0000000f00277202 */ /* 0x000fe20000000f00 */
[----:B------:R-:W-:Y:S06]  /*10e0*/  BRA `(.L_x_2379) ;  /* 0x00000000004c7947 */ /* 0x000fec0003800000 */
.L_x_2378:
[----:B------:R-:W1:Y:S01]  /*10f0*/  I2F.U32.RP R4, R2 ;  /* 0x0000000200047306 */ /* 0x000e620000209000 */
        /* <DEDUP_REMOVED lines=17> */
[----:B------:R-:W-:-:S07]  /*1210*/  @!P2 LOP3.LUT R38, RZ, R2, RZ, 0x33, !PT ;  /* 0x00000002ff26a212 */ /* 0x000fce00078e33ff */
.L_x_2379:
        /* <DEDUP_REMOVED lines=9> */
[----:B0-----:R-:W-:Y:S05]  /*12b0*/  CALL.REL.NOINC `($__internal_48_$__cuda_sm20_div_s64) ;  /* 0x00000028007c7944 */ /* 0x001fea0003c00000 */
[----:B------:R-:W-:Y:S01]  /*12c0*/  IADD3 R9, P0, RZ, -R14, RZ ;  /* 0x8000000eff097210 */ /* 0x000fe20007f1e0ff */
[----:B------:R-:W-:Y:S02]  /*12d0*/  IMAD.MOV.U32 R11, RZ, RZ, RZ ;  /* 0x000000ffff0b7224 */ /* 0x000fe400078e00ff */
[----:B------:R-:W-:Y:S02]  /*12e0*/  IMAD.MOV.U32 R36, RZ, RZ, R14 ;  /* 0x000000ffff247224 */ /* 0x000fe400078e000e */
[----:B------:R-:W-:Y:S02]  /*12f0*/  IMAD.X R7, RZ, RZ, ~R15, P0 ;  /* 0x000000ffff077224 */ /* 0x000fe400000e0e0f */
[----:B------:R-:W-:-:S04]  /*1300*/  IMAD.WIDE.U32 R10, R38, R9, R10 ;  /* 0x00000009260a7225 */ /* 0x000fc800078e000a */
[----:B------:R-:W-:Y:S02]  /*1310*/  IMAD R7, R7, R38, RZ ;  /* 0x0000002607077224 */ /* 0x000fe400078e02ff */
[----:B------:R-:W-:Y:S02]  /*1320*/  IMAD.MOV.U32 R4, RZ, RZ, R10 ;  /* 0x000000ffff047224 */ /* 0x000fe400078e000a */
[----:B------:R-:W-:Y:S02]  /*1330*/  IMAD R7, R39, R9, R7 ;  /* 0x0000000927077224 */ /* 0x000fe400078e0207 */
[----:B------:R-:W-:-:S03]  /*1340*/  IMAD.MOV.U32 R37, RZ, RZ, R15 ;  /* 0x000000ffff257224 */ /* 0x000fc600078e000f */
[----:B------:R-:W-:Y:S01]  /*1350*/  IADD3 R6, R11, R7, RZ ;  /* 0x000000070b067210 */ /* 0x000fe20007ffe0ff */
[----:B------:R-:W-:Y:S06]  /*1360*/  BRA `(.L_x_2382) ;  /* 0x0000000000547947 */ /* 0x000fec0003800000 */
.L_x_2381:
[----:B------:R-:W2:Y:S01]  /*1370*/  I2F.U32.RP R4, R38 ;  /* 0x0000002600047306 */ /* 0x000ea20000209000 */
[----:B------:R-:W-:Y:S01]  /*1380*/  ISETP.NE.U32.AND P2, PT, R38, RZ, PT ;  /* 0x000000ff2600720c */ /* 0x000fe20003f45070 */
[----:B------:R-:W-:-:S06]  /*1390*/  IMAD.MOV.U32 R37, RZ, RZ, RZ ;  /* 0x000000ffff257224 */ /* 0x000fcc00078e00ff */
[----:B--2---:R-:W2:Y:S02]  /*13a0*/  MUFU.RCP R4, R4 ;  /* 0x0000000400047308 */ /* 0x004ea40000001000 */
[----:B--2---:R-:W-:-:S06]  /*13b0*/  VIADD R6, R4, 0xffffffe ;  /* 0x0ffffffe04067836 */ /* 0x004fcc0000000000 */
[----:B------:R2:W3:Y:S02]  /*13c0*/  F2I.FTZ.U32.TRUNC.NTZ R7, R6 ;  /* 0x0000000600077305 */ /* 0x0004e4000021f000 */
[----:B--2---:R-:W-:Y:S01]  /*13d0*/  IMAD.MOV.U32 R6, RZ, RZ, RZ ;  /* 0x000000ffff067224 */ /* 0x004fe200078e00ff */
[----:B---3--:R-:W-:-:S05]  /*13e0*/  IADD3 R9, RZ, -R7, RZ ;  /* 0x80000007ff097210 */ /* 0x008fca0007ffe0ff */
[----:B------:R-:W-:-:S04]  /*13f0*/  IMAD R9, R9, R38, RZ ;  /* 0x0000002609097224 */ /* 0x000fc800078e02ff */
        /* <DEDUP_REMOVED lines=11> */
[----:B------:R-:W-:-:S07]  /*14b0*/  IMAD R4, R38, R7, R10 ;  /* 0x0000000726047224 */ /* 0x000fce00078e020a */
.L_x_2382:
[----:B------:R-:W-:Y:S05]  /*14c0*/  BSYNC B0 ;  /* 0x0000000000007941 */ /* 0x000fea0003800000 */
.L_x_2380:
[C---:B------:R-:W-:Y:S01]  /*14d0*/  SHF.L.U32 R13, R36.reuse, 0x4, RZ ;  /* 0x00000004240d7819 */ /* 0x040fe200000006ff */
[----:B------:R-:W-:Y:S01]  /*14e0*/  USHF.R.S32.HI UR7, URZ, 0x1f, UR6 ;  /* 0x0000001f3f077899 */ /* 0x000fe20008011406 */
[----:B------:R-:W-:Y:S01]  /*14f0*/  SHF.L.U64.HI R11, R36, 0x4, R37 ;  /* 0x00000004240b7819 */ /* 0x000fe20000010225 */
[----:B------:R-:W-:Y:S01]  /*1500*/  ULDC.64 UR16, c[0x0][0x228] ;  /* 0x00008a0000107ab9 */ /* 0x000fe20000000a00 */
[----:B------:R-:W-:Y:S01]  /*1510*/  IADD3 R7, P1, R13, 0x10, RZ ;  /* 0x000000100d077810 */ /* 0x000fe20007f3e0ff */
[----:B------:R-:W-:Y:S01]  /*1520*/  BSSY B0, `(.L_x_2383) ;  /* 0x00000bd000007945 */ /* 0x000fe20003800000 */
[----:B------:R-:W-:Y:S02]  /*1530*/  IMAD.MOV.U32 R35, RZ, RZ, RZ ;  /* 0x000000ffff237224 */ /* 0x000fe400078e00ff */
[----:B------:R-:W-:Y:S01]  /*1540*/  ISETP.LT.U32.AND P0, PT, R7, UR6, PT ;  /* 0x0000000607007c0c */ /* 0x000fe2000bf01070 */
[----:B------:R-:W-:Y:S01]  /*1550*/  IMAD.X R8, RZ, RZ, R11, P1 ;  /* 0x000000ffff087224 */ /* 0x000fe200008e060b */
[----:B------:R-:W-:-:S04]  /*1560*/  IADD3 R34, P1, R4, R13, RZ ;  /* 0x0000000d04227210 */ /* 0x000fc80007f3e0ff */
[----:B------:R-:W-:Y:S01]  /*1570*/  ISETP.LT.AND.EX P0, PT, R8, UR7, PT, P0 ;  /* 0x0000000708007c0c */ /* 0x000fe2000bf01300 */
[----:B------:R-:W-:-:S03]  /*1580*/  IMAD.X R33, R6, 0x1, R11, P1 ;  /* 0x0000000106217824 */ /* 0x000fc600008e060b */
[----:B------:R-:W-:-:S04]  /*1590*/  SEL R7, R7, UR6, P0 ;  /* 0x0000000607077c07 */ /* 0x000fc80008000000 */
[----:B------:R-:W-:Y:S02]  /*15a0*/  ISETP.GE.U32.AND P0, PT, R34, R7, PT ;  /* 0x000000072200720c */ /* 0x000fe40003f06070 */
[----:B------:R-:W-:-:S04]  /*15b0*/  SHF.R.S32.HI R32, RZ, 0x1f, R7 ;  /* 0x0000001fff207819 */ /* 0x000fc80000011407 */
[----:B------:R-:W-:-:S13]  /*15c0*/  ISETP.GE.AND.EX P0, PT, R33, R32, PT, P0 ;  /* 0x000000202100720c */ /* 0x000fda0003f06300 */
[----:B------:R-:W-:Y:S05]  /*15d0*/  @P0 BRA `(.L_x_2384) ;  /* 0x0000000800c40947 */ /* 0x000fea0003800000 */
[----:B------:R-:W-:Y:S01]  /*15e0*/  ULOP3.LUT UR11, URZ, UR6, URZ, 0x33, !UPT ;  /* 0x000000063f0b7292 */ /* 0x000fe2000f8e333f */
[----:B------:R-:W-:Y:S01]  /*15f0*/  IADD3 R10, P1, -R13, -0x11, RZ ;  /* 0xffffffef0d0a7810 */ /* 0x000fe20007f3e1ff */
[----:B------:R-:W-:Y:S01]  /*1600*/  ULOP3.LUT UR14, URZ, UR7, URZ, 0x33, !UPT ;  /* 0x000000073f0e7292 */ /* 0x000fe2000f8e333f */
[----:B------:R-:W-:Y:S01]  /*1610*/  LOP3.LUT R9, RZ, R4, RZ, 0x33, !PT ;  /* 0x00000004ff097212 */ /* 0x000fe200078e33ff */
[----:B------:R-:W-:Y:S01]  /*1620*/  BSSY B1, `(.L_x_2385) ;  /* 0x0000027000017945 */ /* 0x000fe20003800000 */
[----:B------:R-:W-:Y:S02]  /*1630*/  IADD3.X R8, ~R11, -0x1, RZ, P1, !PT ;  /* 0xffffffff0b087810 */ /* 0x000fe40000ffe5ff */
[----:B------:R-:W-:-:S04]  /*1640*/  ISETP.GT.U32.AND P0, PT, R10, UR11, PT ;  /* 0x0000000b0a007c0c */ /* 0x000fc8000bf04070 */
[----:B------:R-:W-:Y:S02]  /*1650*/  ISETP.GT.AND.EX P0, PT, R8, UR14, PT, P0 ;  /* 0x0000000e08007c0c */ /* 0x000fe4000bf04300 */
[----:B------:R-:W-:Y:S02]  /*1660*/  LOP3.LUT R8, RZ, R6, RZ, 0x33, !PT ;  /* 0x00000006ff087212 */ /* 0x000fe400078e33ff */
[----:B------:R-:W-:-:S04]  /*1670*/  SEL R10, R10, UR11, P0 ;  /* 0x0000000b0a0a7c07 */ /* 0x000fc80008000000 */
[----:B------:R-:W-:-:S04]  /*1680*/  LOP3.LUT R10, RZ, R10, RZ, 0x33, !PT ;  /* 0x0000000aff0a7212 */ /* 0x000fc800078e33ff */
[----:B------:R-:W-:Y:S02]  /*1690*/  IADD3 R9, P0, P1, -R13, R10, R9 ;  /* 0x0000000a0d097210 */ /* 0x000fe4000791e109 */
[----:B------:R-:W-:-:S04]  /*16a0*/  SHF.R.S32.HI R13, RZ, 0x1f, R10 ;  /* 0x0000001fff0d7819 */ /* 0x000fc8000001140a */
[----:B------:R-:W-:-:S04]  /*16b0*/  IADD3.X R13, ~R11, R13, R8, P0, P1 ;  /* 0x0000000d0b0d7210 */ /* 0x000fc800007e2508 */
[----:B------:R-:W-:-:S04]  /*16c0*/  LOP3.LUT R8, R13, R39, RZ, 0xfc, !PT ;  /* 0x000000270d087212 */ /* 0x000fc800078efcff */
[----:B------:R-:W-:-:S13]  /*16d0*/  ISETP.NE.U32.AND P0, PT, R8, RZ, PT ;  /* 0x000000ff0800720c */ /* 0x000fda0003f05070 */
[----:B------:R-:W-:Y:S05]  /*16e0*/  @!P0 BRA `(.L_x_2386) ;  /* 0x00000000001c8947 */ /* 0x000fea0003800000 */
[----:B------:R-:W-:Y:S01]  /*16f0*/  MOV R10, R38 ;  /* 0x00000026000a7202 */ /* 0x000fe20000000f00 */
[----:B------:R-:W-:Y:S01]  /*1700*/  IMAD.MOV.U32 R11, RZ, RZ, R39 ;  /* 0x000000ffff0b7224 */ /* 0x000fe200078e0027 */
[----:B------:R-:W-:-:S07]  /*1710*/  MOV R8, 0x1730 ;  /* 0x0000173000087802 */ /* 0x000fce0000000f00 */
[----:B0-----:R-:W-:Y:S05]  /*1720*/  CALL.REL.NOINC `($__internal_49_$__cuda_sm20_div_u64) ;  /* 0x0000002800ac7944 */ /* 0x001fea0003c00000 */
[----:B------:R-:W-:Y:S02]  /*1730*/  IMAD.MOV.U32 R8, RZ, RZ, R10 ;  /* 0x000000ffff087224 */ /* 0x000fe400078e000a */
[----:B------:R-:W-:Y:S01]  /*1740*/  IMAD.MOV.U32 R9, RZ, RZ, R11 ;  /* 0x000000ffff097224 */ /* 0x000fe200078e000b */
[----:B------:R-:W-:Y:S06]  /*1750*/  BRA `(.L_x_2387) ;  /* 0x00000000004c7947 */ /* 0x000fec0003800000 */
.L_x_2386:
[----:B------:R-:W1:Y:S01]  /*1760*/  I2F.U32.RP R12, R38 ;  /* 0x00000026000c7306 */ /* 0x000e620000209000 */
[----:B------:R-:W-:Y:S01]  /*1770*/  IMAD.MOV.U32 R10, RZ, RZ, RZ ;  /* 0x000000ffff0a7224 */ /* 0x000fe200078e00ff */
[----:B------:R-:W-:-:S06]  /*1780*/  ISETP.NE.U32.AND P2, PT, R38, RZ, PT ;  /* 0x000000ff2600720c */ /* 0x000fcc0003f45070 */
[----:B-1----:R-:W1:Y:S02]  /*1790*/  MUFU.RCP R12, R12 ;  /* 0x0000000c000c7308 */ /* 0x002e640000001000 */
[----:B-1----:R-:W-:-:S06]  /*17a0*/  IADD3 R11, R12, 0xffffffe, RZ ;  /* 0x0ffffffe0c0b7810 */ /* 0x002fcc0007ffe0ff */
[----:B------:R-:W1:Y:S02]  /*17b0*/  F2I.FTZ.U32.TRUNC.NTZ R11, R11 ;  /* 0x0000000b000b7305 */ /* 0x000e64000021f000 */
[----:B-1----:R-:W-:-:S04]  /*17c0*/  IMAD.MOV R13, RZ, RZ, -R11 ;  /* 0x000000ffff0d7224 */ /* 0x002fc800078e0a0b */
[----:B------:R-:W-:-:S04]  /*17d0*/  IMAD R13, R13, R38, RZ ;  /* 0x000000260d0d7224 */ /* 0x000fc800078e02ff */
[----:B------:R-:W-:-:S06]  /*17e0*/  IMAD.HI.U32 R8, R11, R13, R10 ;  /* 0x0000000d0b087227 */ /* 0x000fcc00078e000a */
[----:B------:R-:W-:-:S04]  /*17f0*/  IMAD.HI.U32 R8, R8, R9, RZ ;  /* 0x0000000908087227 */ /* 0x000fc800078e00ff */
[----:B------:R-:W-:-:S04]  /*1800*/  IMAD.MOV R10, RZ, RZ, -R8 ;  /* 0x000000ffff0a7224 */ /* 0x000fc800078e0a08 */
[----:B------:R-:W-:-:S05]  /*1810*/  IMAD R9, R38, R10, R9 ;  /* 0x0000000a26097224 */ /* 0x000fca00078e0209 */
[----:B------:R-:W-:-:S13]  /*1820*/  ISETP.GE.U32.AND P0, PT, R9, R38, PT ;  /* 0x000000260900720c */ /* 0x000fda0003f06070 */
[----:B------:R-:W-:Y:S01]  /*1830*/  @P0 IADD3 R9, R9, -R38, RZ ;  /* 0x8000002609090210 */ /* 0x000fe20007ffe0ff */
[----:B------:R-:W-:-:S03]  /*1840*/  @P0 VIADD R8, R8, 0x1 ;  /* 0x0000000108080836 */ /* 0x000fc60000000000 */
[----:B------:R-:W-:Y:S01]  /*1850*/  ISETP.GE.U32.AND P1, PT, R9, R38, PT ;  /* 0x000000260900720c */ /* 0x000fe20003f26070 */
[----:B------:R-:W-:-:S12]  /*1860*/  IMAD.MOV.U32 R9, RZ, RZ, RZ ;  /* 0x000000ffff097224 */ /* 0x000fd800078e00ff */
[----:B------:R-:W-:Y:S01]  /*1870*/  @P1 VIADD R8, R8, 0x1 ;  /* 0x0000000108081836 */ /* 0x000fe20000000000 */
[----:B------:R-:W-:-:S07]  /*1880*/  @!P2 LOP3.LUT R8, RZ, R38, RZ, 0x33, !PT ;  /* 0x00000026ff08a212 */ /* 0x000fce00078e33ff */
.L_x_2387:
[----:B------:R-:W-:Y:S05]  /*1890*/  BSYNC B1 ;  /* 0x0000000000017941 */ /* 0x000fea0003800000 */
.L_x_2385:
[C---:B------:R-:W-:Y:S01]  /*18a0*/  IADD3 R19, R8.reuse, 0x1, RZ ;  /* 0x0000000108137810 */ /* 0x040fe20007ffe0ff */
[----:B------:R-:W-:Y:S01]  /*18b0*/  BSSY B1, `(.L_x_2388) ;  /* 0x0000025000017945 */ /* 0x000fe20003800000 */
[----:B------:R-:W-:Y:S01]  /*18c0*/  ISETP.GE.U32.AND P0, PT, R8, 0x3, PT ;  /* 0x000000030800780c */ /* 0x000fe20003f06070 */
[----:B------:R-:W-:Y:S01]  /*18d0*/  IMAD.MOV.U32 R35, RZ, RZ, RZ ;  /* 0x000000ffff237224 */ /* 0x000fe200078e00ff */
[----:B------:R-:W-:Y:S02]  /*18e0*/  LOP3.LUT R19, R19, 0x3, RZ, 0xc0, !PT ;  /* 0x0000000313137812 */ /* 0x000fe400078ec0ff */
[----:B------:R-:W-:Y:S02]  /*18f0*/  ISETP.GE.U32.AND.EX P0, PT, R9, RZ, PT, P0 ;  /* 0x000000ff0900720c */ /* 0x000fe40003f06100 */
[----:B------:R-:W-:-:S04]  /*1900*/  ISETP.NE.U32.AND P1, PT, R19, RZ, PT ;  /* 0x000000ff1300720c */ /* 0x000fc80003f25070 */
[----:B------:R-:W-:-:S13]  /*1910*/  ISETP.NE.AND.EX P1, PT, RZ, RZ, PT, P1 ;  /* 0x000000ffff00720c */ /* 0x000fda0003f25310 */
[----:B------:R-:W-:Y:S05]  /*1920*/  @!P1 BRA `(.L_x_2389) ;  /* 0x0000000000749947 */ /* 0x000fea0003800000 */
[----:B------:R-:W-:Y:S02]  /*1930*/  IMAD.MOV.U32 R20, RZ, RZ, RZ ;  /* 0x000000ffff147224 */ /* 0x000fe400078e00ff */
[----:B------:R-:W-:-:S07]  /*1940*/  IMAD.MOV.U32 R35, RZ, RZ, RZ ;  /* 0x000000ffff237224 */ /* 0x000fce00078e00ff */
.L_x_2390:
[C---:B------:R-:W-:Y:S02]  /*1950*/  SHF.L.U32 R12, R34.reuse, 0x4, RZ ;  /* 0x00000004220c7819 */ /* 0x040fe400000006ff */
[----:B------:R-:W-:Y:S02]  /*1960*/  SHF.L.U64.HI R10, R34, 0x4, R33 ;  /* 0x00000004220a7819 */ /* 0x000fe40000010221 */
[C---:B------:R-:W-:Y:S02]  /*1970*/  IADD3 R8, P1, R12.reuse, UR9, RZ ;  /* 0x000000090c087c10 */ /* 0x040fe4000ff3e0ff */
[----:B------:R-:W-:Y:S02]  /*1980*/  IADD3 R12, P2, R12, UR16, RZ ;  /* 0x000000100c0c7c10 */ /* 0x000fe4000ff5e0ff */
[C---:B------:R-:W-:Y:S02]  /*1990*/  IADD3.X R9, R10.reuse, UR10, RZ, P1, !PT ;  /* 0x0000000a0a097c10 */ /* 0x040fe40008ffe4ff */
[----:B------:R-:W-:-:S04]  /*19a0*/  IADD3.X R13, R10, UR17, RZ, P2, !PT ;  /* 0x000000110a0d7c10 */ /* 0x000fc800097fe4ff */
[----:B------:R-:W0:Y:S04]  /*19b0*/  LDG.E.128.CONSTANT R8, desc[UR12][R8.64] ;  /* 0x0000000c08087981 */ /* 0x000e28000c1e9d00 */
[----:B------:R-:W2:Y:S01]  /*19c0*/  LDG.E.128.CONSTANT R12, desc[UR12][R12.64] ;  /* 0x0000000c0c0c7981 */ /* 0x000ea2000c1e9d00 */
[----:B------:R-:W-:Y:S02]  /*19d0*/  IADD3 R19, P1, R19, -0x1, RZ ;  /* 0xffffffff13137810 */ /* 0x000fe40007f3e0ff */
[----:B------:R-:W-:Y:S02]  /*19e0*/  IADD3 R34, P2, R38, R34, RZ ;  /* 0x0000002226227210 */ /* 0x000fe40007f5e0ff */
[----:B------:R-:W-:Y:S02]  /*19f0*/  IADD3.X R20, R20, -0x1, RZ, P1, !PT ;  /* 0xffffffff14147810 */ /* 0x000fe40000ffe4ff */
[----:B------:R-:W-:Y:S01]  /*1a00*/  ISETP.NE.U32.AND P1, PT, R19, RZ, PT ;  /* 0x000000ff1300720c */ /* 0x000fe20003f25070 */
[----:B------:R-:W-:-:S03]  /*1a10*/  IMAD.X R33, R39, 0x1, R33, P2 ;  /* 0x0000000127217824 */ /* 0x000fc600010e0621 */
[----:B------:R-:W-:Y:S01]  /*1a20*/  ISETP.NE.AND.EX P1, PT, R20, RZ, PT, P1 ;  /* 0x000000ff1400720c */ /* 0x000fe20003f25310 */
[C---:B0-----:R-:W-:Y:S01]  /*1a30*/  FMUL.FTZ R17, R3.reuse, R8 ;  /* 0x0000000803117220 */ /* 0x041fe20000410000 */
[----:B------:R-:W-:-:S03]  /*1a40*/  FMUL.FTZ R18, R3, R9 ;  /* 0x0000000903127220 */ /* 0x000fc60000410000 */
[----:B--2---:R-:W-:Y:S01]  /*1a50*/  FMUL.FTZ R16, R12, R17 ;  /* 0x000000110c107220 */ /* 0x004fe20000410000 */
[C---:B------:R-:W-:Y:S01]  /*1a60*/  FMUL.FTZ R17, R3.reuse, R10 ;  /* 0x0000000a03117220 */ /* 0x040fe20000410000 */
[----:B------:R-:W-:Y:S01]  /*1a70*/  FMUL.FTZ R10, R3, R11 ;  /* 0x0000000b030a7220 */ /* 0x000fe20000410000 */
[----:B------:R-:W-:Y:S02]  /*1a80*/  FMUL.FTZ R11, R13, R18 ;  /* 0x000000120d0b7220 */ /* 0x000fe40000410000 */
[----:B------:R-:W-:Y:S01]  /*1a90*/  FMNMX.FTZ R16, |R16|, R35, !PT ;  /* 0x0000002310107209 */ /* 0x000fe20007810200 */
[----:B------:R-:W-:Y:S01]  /*1aa0*/  FMUL.FTZ R14, R14, R17 ;  /* 0x000000110e0e7220 */ /* 0x000fe20000410000 */
[----:B------:R-:W-:Y:S02]  /*1ab0*/  FMUL.FTZ R10, R15, R10 ;  /* 0x0000000a0f0a7220 */ /* 0x000fe40000410000 */
[----:B------:R-:W-:-:S04]  /*1ac0*/  FMNMX.FTZ R11, R16, |R11|, !PT ;  /* 0x4000000b100b7209 */ /* 0x000fc80007810000 */
[----:B------:R-:W-:-:S04]  /*1ad0*/  FMNMX.FTZ R11, R11, |R14|, !PT ;  /* 0x4000000e0b0b7209 */ /* 0x000fc80007810000 */
[----:B------:R-:W-:Y:S01]  /*1ae0*/  FMNMX.FTZ R35, R11, |R10|, !PT ;  /* 0x4000000a0b237209 */ /* 0x000fe20007810000 */
[----:B------:R-:W-:Y:S06]  /*1af0*/  @P1 BRA `(.L_x_2390) ;  /* 0xfffffffc00941947 */ /* 0x000fec000383ffff */
.L_x_2389:
[----:B------:R-:W-:Y:S05]  /*1b00*/  BSYNC B1 ;  /* 0x0000000000017941 */ /* 0x000fea0003800000 */
.L_x_2388:
[----:B------:R-:W-:Y:S05]  /*1b10*/  @!P0 BRA `(.L_x_2384) ;  /* 0x0000000400748947 */ /* 0x000fea0003800000 */
[----:B------:R-:W-:Y:S01]  /*1b20*/  LEA R43, P0, R34, UR4, 0x2 ;  /* 0x00000004222b7c11 */ /* 0x000fe2000f8010ff */
[----:B------:R-:W-:Y:S01]  /*1b30*/  ULDC.64 UR14, c[0x0][0x220] ;  /* 0x00008800000e7ab9 */ /* 0x000fe20000000a00 */
[----:B------:R-:W-:Y:S01]  /*1b40*/  ULDC.64 UR18, c[0x0][0x228] ;  /* 0x00008a0000127ab9 */ /* 0x000fe20000000a00 */
[C---:B------:R-:W-:Y:S01]  /*1b50*/  SHF.L.U64.HI R47, R38.reuse, 0x4, R39 ;  /* 0x00000004262f7819 */ /* 0x040fe20000010227 */
[----:B------:R-:W-:Y:S01]  /*1b60*/  IMAD.SHL.U32 R45, R38, 0x10, RZ ;  /* 0x00000010262d7824 */ /* 0x000fe200078e00ff */
[C---:B------:R-:W-:Y:S02]  /*1b70*/  LEA.HI.X R8, R34.reuse, UR8, R33, 0x2, P0 ;  /* 0x0000000822087c11 */ /* 0x040fe400080f1421 */
[C---:B------:R-:W-:Y:S02]  /*1b80*/  LEA R42, P0, R43.reuse, UR14, 0x2 ;  /* 0x0000000e2b2a7c11 */ /* 0x040fe4000f8010ff */
[----:B------:R-:W-:Y:S02]  /*1b90*/  LEA R48, P1, R34, UR18, 0x4 ;  /* 0x0000001222307c11 */ /* 0x000fe4000f8220ff */
[----:B------:R-:W-:-:S02]  /*1ba0*/  LEA.HI.X R43, R43, UR15, R8, 0x2, P0 ;  /* 0x0000000f2b2b7c11 */ /* 0x000fc400080f1408 */
[----:B------:R-:W-:-:S09]  /*1bb0*/  LEA.HI.X R49, R34, UR19, R33, 0x4, P1 ;  /* 0x0000001322317c11 */ /* 0x000fd200088f2421 */
.L_x_2391:
[----:B------:R-:W-:Y:S01]  /*1bc0*/  IMAD.MOV.U32 R16, RZ, RZ, R42 ;  /* 0x000000ffff107224 */ /* 0x000fe200078e002a */
[----:B------:R-:W-:-:S05]  /*1bd0*/  MOV R17, R43 ;  /* 0x0000002b00117202 */ /* 0x000fca0000000f00 */
[----:B------:R1:W0:Y:S02]  /*1be0*/  LDG.E.128.CONSTANT R24, desc[UR12][R16.64] ;  /* 0x0000000c10187981 */ /* 0x000224000c1e9d00 */
[----:B-1----:R-:W-:Y:S02]  /*1bf0*/  IMAD.MOV.U32 R16, RZ, RZ, R48 ;  /* 0x000000ffff107224 */ /* 0x002fe400078e0030 */
[----:B------:R-:W-:-:S05]  /*1c00*/  IMAD.MOV.U32 R17, RZ, RZ, R49 ;  /* 0x000000ffff117224 */ /* 0x000fca00078e0031 */
[----:B------:R-:W2:Y:S01]  /*1c10*/  LDG.E.128.CONSTANT R28, desc[UR12][R16.64] ;  /* 0x0000000c101c7981 */ /* 0x000ea2000c1e9d00 */
[-C--:B------:R-:W-:Y:S02]  /*1c20*/  IADD3 R42, P0, R42, R45.reuse, RZ ;  /* 0x0000002d2a2a7210 */ /* 0x080fe40007f1e0ff */
[----:B------:R-:W-:-:S03]  /*1c30*/  IADD3 R48, P1, R48, R45, RZ ;  /* 0x0000002d30307210 */ /* 0x000fc60007f3e0ff */
[----:B------:R-:W-:Y:S01]  /*1c40*/  IMAD.X R43, R43, 0x1, R47, P0 ;  /* 0x000000012b2b7824 */ /* 0x000fe200000e062f */
[----:B------:R-:W-:-:S04]  /*1c50*/  IADD3.X R49, R49, R47, RZ, P1, !PT ;  /* 0x0000002f31317210 */ /* 0x000fc80000ffe4ff */
[----:B------:R1:W3:Y:S01]  /*1c60*/  LDG.E.128.CONSTANT R12, desc[UR12][R42.64] ;  /* 0x0000000c2a0c7981 */ /* 0x0002e2000c1e9d00 */
[----:B------:R-:W-:-:S03]  /*1c70*/  IADD3 R52, P0, R42, R45, RZ ;  /* 0x0000002d2a347210 */ /* 0x000fc60007f1e0ff */
[----:B------:R4:W5:Y:S01]  /*1c80*/  LDG.E.128.CONSTANT R8, desc[UR12][R48.64] ;  /* 0x0000000c30087981 */ /* 0x000962000c1e9d00 */
[----:B------:R-:W-:Y:S01]  /*1c90*/  IADD3 R50, P1, R48, R45, RZ ;  /* 0x0000002d30327210 */ /* 0x000fe20007f3e0ff */
[----:B------:R-:W-:-:S04]  /*1ca0*/  IMAD.X R53, R43, 0x1, R47, P0 ;  /* 0x000000012b357824 */ /* 0x000fc800000e062f */
[----:B------:R-:W-:Y:S01]  /*1cb0*/  IMAD.X R51, R49, 0x1, R47, P1 ;  /* 0x0000000131337824 */ /* 0x000fe200008e062f */
[----:B------:R2:W5:Y:S01]  /*1cc0*/  LDG.E.128.CONSTANT R16, desc[UR12][R52.64] ;  /* 0x0000000c34107981 */ /* 0x000562000c1e9d00 */
[-C--:B-1----:R-:W-:Y:S02]  /*1cd0*/  IADD3 R42, P0, R52, R45.reuse, RZ ;  /* 0x0000002d342a7210 */ /* 0x082fe40007f1e0ff */
[----:B----4-:R-:W-:-:S03]  /*1ce0*/  IADD3 R48, P1, R50, R45, RZ ;  /* 0x0000002d32307210 */ /* 0x010fc60007f3e0ff */
[----:B------:R-:W-:Y:S01]  /*1cf0*/  IMAD.X R43, R53, 0x1, R47, P0 ;  /* 0x00000001352b7824 */ /* 0x000fe200000e062f */
[----:B------:R-:W-:Y:S01]  /*1d00*/  IADD3.X R49, R51, R47, RZ, P1, !PT ;  /* 0x0000002f33317210 */ /* 0x000fe20000ffe4ff */
[C---:B0-----:R-:W-:Y:S01]  /*1d10*/  FMUL.FTZ R21, R3.reuse, R24 ;  /* 0x0000001803157220 */ /* 0x041fe20000410000 */
[C---:B------:R-:W-:Y:S01]  /*1d20*/  FMUL.FTZ R44, R3.reuse, R25 ;  /* 0x00000019032c7220 */ /* 0x040fe20000410000 */
[C---:B------:R-:W-:Y:S01]  /*1d30*/  FMUL.FTZ R25, R3.reuse, R26 ;  /* 0x0000001a03197220 */ /* 0x040fe20000410000 */
[----:B------:R-:W-:Y:S01]  /*1d40*/  FMUL.FTZ R24, R3, R27 ;  /* 0x0000001b03187220 */ /* 0x000fe20000410000 */
[----:B--2---:R-:W-:Y:S02]  /*1d50*/  FMUL.FTZ R28, R28, R21 ;  /* 0x000000151c1c7220 */ /* 0x004fe40000410000 */
[----:B------:R3:W2:Y:S01]  /*1d60*/  LDG.E.128.CONSTANT R20, desc[UR12][R50.64] ;  /* 0x0000000c32147981 */ /* 0x0006a2000c1e9d00 */
[----:B------:R-:W-:Y:S01]  /*1d70*/  FMUL.FTZ R46, R30, R25 ;  /* 0x000000191e2e7220 */ /* 0x000fe20000410000 */
[----:B------:R-:W-:-:S02]  /*1d80*/  FMUL.FTZ R52, R31, R24 ;  /* 0x000000181f347220 */ /* 0x000fc40000410000 */
[----:B------:R0:W4:Y:S01]  /*1d90*/  LDG.E.128.CONSTANT R24, desc[UR12][R42.64] ;  /* 0x0000000c2a187981 */ /* 0x000122000c1e9d00 */
[----:B------:R-:W-:Y:S01]  /*1da0*/  FMUL.FTZ R44, R29, R44 ;  /* 0x0000002c1d2c7220 */ /* 0x000fe20000410000 */
[----:B------:R-:W-:Y:S02]  /*1db0*/  FMNMX.FTZ R35, |R28|, R35, !PT ;  /* 0x000000231c237209 */ /* 0x000fe40007810200 */
[----:B------:R1:W4:Y:S02]  /*1dc0*/  LDG.E.128.CONSTANT R28, desc[UR12][R48.64] ;  /* 0x0000000c301c7981 */ /* 0x000324000c1e9d00 */
[----:B------:R-:W-:Y:S01]  /*1dd0*/  FMNMX.FTZ R35, R35, |R44|, !PT ;  /* 0x4000002c23237209 */ /* 0x000fe20007810000 */
[----:B---3--:R-:W-:-:S03]  /*1de0*/  FMUL.FTZ R51, R3, R12 ;  /* 0x0000000c03337220 */ /* 0x008fc60000410000 */
[----:B------:R-:W-:Y:S01]  /*1df0*/  FMNMX.FTZ R35, R35, |R46|, !PT ;  /* 0x4000002e23237209 */ /* 0x000fe20007810000 */
[----:B-----5:R-:W-:Y:S01]  /*1e00*/  FMUL.FTZ R8, R8, R51 ;  /* 0x0000003308087220 */ /* 0x020fe20000410000 */
[----:B------:R-:W-:Y:S02]  /*1e10*/  FMUL.FTZ R12, R3, R13 ;  /* 0x0000000d030c7220 */ /* 0x000fe40000410000 */
[----:B------:R-:W-:Y:S01]  /*1e20*/  FMNMX.FTZ R35, R35, |R52|, !PT ;  /* 0x4000003423237209 */ /* 0x000fe20007810000 */
[----:B------:R-:W-:Y:S01]  /*1e30*/  FMUL.FTZ R13, R3, R14 ;  /* 0x0000000e030d7220 */ /* 0x000fe20000410000 */
[----:B------:R-:W-:Y:S02]  /*1e40*/  FMUL.FTZ R9, R9, R12 ;  /* 0x0000000c09097220 */ /* 0x000fe40000410000 */
[----:B------:R-:W-:Y:S01]  /*1e50*/  FMNMX.FTZ R8, R35, |R8|, !PT ;  /* 0x4000000823087209 */ /* 0x000fe20007810000 */
[----:B------:R-:W-:Y:S01]  /*1e60*/  FMUL.FTZ R12, R3, R15 ;  /* 0x0000000f030c7220 */ /* 0x000fe20000410000 */
[----:B------:R-:W-:-:S02]  /*1e70*/  FMUL.FTZ R13, R10, R13 ;  /* 0x0000000d0a0d7220 */ /* 0x000fc40000410000 */
[----:B------:R-:W-:Y:S01]  /*1e80*/  FMNMX.FTZ R8, R8, |R9|, !PT ;  /* 0x4000000908087209 */ /* 0x000fe20007810000 */
[----:B------:R-:W-:Y:S01]  /*1e90*/  FMUL.FTZ R11, R11, R12 ;  /* 0x0000000c0b0b7220 */ /* 0x000fe20000410000 */
[C---:B------:R-:W-:Y:S02]  /*1ea0*/  FMUL.FTZ R9, R3.reuse, R16 ;  /* 0x0000001003097220 */ /* 0x040fe40000410000 */
[----:B------:R-:W-:Y:S01]  /*1eb0*/  FMNMX.FTZ R8, R8, |R13|, !PT ;  /* 0x4000000d08087209 */ /* 0x000fe20007810000 */
[----:B------:R-:W-:-:S03]  /*1ec0*/  FMUL.FTZ R10, R3, R17 ;  /* 0x00000011030a7220 */ /* 0x000fc60000410000 */
[----:B------:R-:W-:Y:S01]  /*1ed0*/  FMNMX.FTZ R8, R8, |R11|, !PT ;  /* 0x4000000b08087209 */ /* 0x000fe20007810000 */
[----:B------:R-:W-:Y:S01]  /*1ee0*/  FMUL.FTZ R11, R3, R18 ;  /* 0x00000012030b7220 */ /* 0x000fe20000410000 */
[----:B------:R-:W-:-:S04]  /*1ef0*/  IADD3 R13, P0, P1, R38, R34, R38 ;  /* 0x00000022260d7210 */ /* 0x000fc8000791e026 */
[----:B------:R-:W-:Y:S02]  /*1f00*/  IADD3.X R33, R39, R33, R39, P0, P1 ;  /* 0x0000002127217210 */ /* 0x000fe400007e2427 */
[----:B------:R-:W-:-:S04]  /*1f10*/  IADD3 R34, P0, P1, R38, R13, R38 ;  /* 0x0000000d26227210 */ /* 0x000fc8000791e026 */
[----:B------:R-:W-:Y:S02]  /*1f20*/  IADD3.X R33, R39, R33, R39, P0, P1 ;  /* 0x0000002127217210 */ /* 0x000fe400007e2427 */
[----:B------:R-:W-:-:S04]  /*1f30*/  ISETP.GE.U32.AND P0, PT, R34, R7, PT ;  /* 0x000000072200720c */ /* 0x000fc80003f06070 */
[----:B------:R-:W-:Y:S02]  /*1f40*/  ISETP.GE.AND.EX P0, PT, R33, R32, PT, P0 ;  /* 0x000000202100720c */ /* 0x000fe40003f06300 */
[-C--:B0-----:R-:W-:Y:S02]  /*1f50*/  IADD3 R42, P1, R42, R45.reuse, RZ ;  /* 0x0000002d2a2a7210 */ /* 0x081fe40007f3e0ff */
[----:B-1----:R-:W-:-:S03]  /*1f60*/  IADD3 R48, P2, R48, R45, RZ ;  /* 0x0000002d30307210 */ /* 0x002fc60007f5e0ff */
[--C-:B------:R-:W-:Y:S02]  /*1f70*/  IMAD.X R43, R43, 0x1, R47.reuse, P1 ;  /* 0x000000012b2b7824 */ /* 0x100fe400008e062f */
[----:B------:R-:W-:Y:S02]  /*1f80*/  IMAD.X R49, R49, 0x1, R47, P2 ;  /* 0x0000000131317824 */ /* 0x000fe400010e062f */
[----:B--2---:R-:W-:Y:S01]  /*1f90*/  FMUL.FTZ R9, R20, R9 ;  /* 0x0000000914097220 */ /* 0x004fe20000410000 */
[----:B------:R-:W-:Y:S01]  /*1fa0*/  FMUL.FTZ R21, R21, R10 ;  /* 0x0000000a15157220 */ /* 0x000fe20000410000 */
[----:B------:R-:W-:-:S03]  /*1fb0*/  FMUL.FTZ R10, R3, R19 ;  /* 0x00000013030a7220 */ /* 0x000fc60000410000 */
[----:B------:R-:W-:Y:S01]  /*1fc0*/  FMNMX.FTZ R8, R8, |R9|, !PT ;  /* 0x4000000908087209 */ /* 0x000fe20007810000 */
[----:B------:R-:W-:-:S03]  /*1fd0*/  FMUL.FTZ R11, R22, R11 ;  /* 0x0000000b160b7220 */ /* 0x000fc60000410000 */
[----:B------:R-:W-:Y:S01]  /*1fe0*/  FMNMX.FTZ R8, R8, |R21|, !PT ;  /* 0x4000001508087209 */ /* 0x000fe20007810000 */
[----:B----4-:R-:W-:Y:S01]  /*1ff0*/  FMUL.FTZ R9, R3, R24 ;  /* 0x0000001803097220 */ /* 0x010fe20000410000 */
[----:B------:R-:W-:Y:S02]  /*2000*/  FMUL.FTZ R23, R23, R10 ;  /* 0x0000000a17177220 */ /* 0x000fe40000410000 */
[----:B------:R-:W-:Y:S01]  /*2010*/  FMNMX.FTZ R8, R8, |R11|, !PT ;  /* 0x4000000b08087209 */ /* 0x000fe20007810000 */
[----:B------:R-:W-:Y:S01]  /*2020*/  FMUL.FTZ R9, R28, R9 ;  /* 0x000000091c097220 */ /* 0x000fe20000410000 */
[C---:B------:R-:W-:Y:S02]  /*2030*/  FMUL.FTZ R10, R3.reuse, R25 ;  /* 0x00000019030a7220 */ /* 0x040fe40000410000 */
[----:B------:R-:W-:Y:S01]  /*2040*/  FMNMX.FTZ R8, R8, |R23|, !PT ;  /* 0x4000001708087209 */ /* 0x000fe20007810000 */
[----:B------:R-:W-:Y:S01]  /*2050*/  FMUL.FTZ R11, R3, R26 ;  /* 0x0000001a030b7220 */ /* 0x000fe20000410000 */
[----:B------:R-:W-:-:S02]  /*2060*/  FMUL.FTZ R29, R29, R10 ;  /* 0x0000000a1d1d7220 */ /* 0x000fc40000410000 */
[----:B------:R-:W-:Y:S01]  /*2070*/  FMNMX.FTZ R8, R8, |R9|, !PT ;  /* 0x4000000908087209 */ /* 0x000fe20007810000 */
[----:B------:R-:W-:Y:S01]  /*2080*/  FMUL.FTZ R12, R3, R27 ;  /* 0x0000001b030c7220 */ /* 0x000fe20000410000 */
[----:B------:R-:W-:Y:S02]  /*2090*/  FMUL.FTZ R11, R30, R11 ;  /* 0x0000000b1e0b7220 */ /* 0x000fe40000410000 */
[----:B------:R-:W-:Y:S01]  /*20a0*/  FMNMX.FTZ R8, R8, |R29|, !PT ;  /* 0x4000001d08087209 */ /* 0x000fe20007810000 */
[----:B------:R-:W-:-:S03]  /*20b0*/  FMUL.FTZ R31, R31, R12 ;  /* 0x0000000c1f1f7220 */ /* 0x000fc60000410000 */
[----:B------:R-:W-:-:S04]  /*20c0*/  FMNMX.FTZ R8, R8, |R11|, !PT ;  /* 0x4000000b08087209 */ /* 0x000fc80007810000 */
[----:B------:R-:W-:Y:S01]  /*20d0*/  FMNMX.FTZ R35, R8, |R31|, !PT ;  /* 0x4000001f08237209 */ /* 0x000fe20007810000 */
[----:B------:R-:W-:Y:S06]  /*20e0*/  @!P0 BRA `(.L_x_2391) ;  /* 0xfffffff800b48947 */ /* 0x000fec000383ffff */
.L_x_2384:
[----:B------:R-:W-:Y:S05]  /*20f0*/  BSYNC B0 ;  /* 0x0000000000007941 */ /* 0x000fea0003800000 */
.L_x_2383:
        /* <DEDUP_REMOVED lines=14> */
[----:B------:R-:W-:Y:S01]  /*21e0*/  IMAD.MOV.U32 R13, RZ, RZ, RZ ;  /* 0x000000ffff0d7224 */ /* 0x000fe200078e00ff */
[----:B------:R-:W-:-:S07]  /*21f0*/  MOV R12, 0x2210 ;  /* 0x00002210000c7802 */ /* 0x000fce0000000f00 */
[----:B01----:R-:W-:Y:S05]  /*2200*/  CALL.REL.NOINC `($__internal_48_$__cuda_sm20_div_s64) ;  /* 0x0000001800a87944 */ /* 0x003fea0003c00000 */
[----:B------:R-:W-:Y:S05]  /*2210*/  BRA `(.L_x_2393) ;  /* 0x00000000004c7947 */ /* 0x000fea0003800000 */
.L_x_2392:
[----:B------:R-:W2:Y:S01]  /*2220*/  I2F.U32.RP R10, R7 ;  /* 0x00000007000a7306 */ /* 0x000ea20000209000 */
[----:B------:R-:W-:Y:S01]  /*2230*/  IMAD.MOV R11, RZ, RZ, -R7 ;  /* 0x000000ffff0b7224 */ /* 0x000fe200078e0a07 */
[----:B------:R-:W-:-:S06]  /*2240*/  ISETP.NE.U32.AND P2, PT, R7, RZ, PT ;  /* 0x000000ff0700720c */ /* 0x000fcc0003f45070 */
[----:B--2---:R-:W1:Y:S02]  /*2250*/  MUFU.RCP R10, R10 ;  /* 0x0000000a000a7308 */ /* 0x004e640000001000 */
[----:B-1----:R-:W-:-:S06]  /*2260*/  IADD3 R8, R10, 0xffffffe, RZ ;  /* 0x0ffffffe0a087810 */ /* 0x002fcc0007ffe0ff */
[----:B------:R1:W2:Y:S02]  /*2270*/  F2I.FTZ.U32.TRUNC.NTZ R9, R8 ;  /* 0x0000000800097305 */ /* 0x0002a4000021f000 */
[----:B-1----:R-:W-:Y:S02]  /*2280*/  IMAD.MOV.U32 R8, RZ, RZ, RZ ;  /* 0x000000ffff087224 */ /* 0x002fe400078e00ff */
[----:B--2---:R-:W-:-:S04]  /*2290*/  IMAD R11, R11, R9, RZ ;  /* 0x000000090b0b7224 */ /* 0x004fc800078e02ff */
[----:B------:R-:W-:-:S06]  /*22a0*/  IMAD.HI.U32 R9, R9, R11, R8 ;  /* 0x0000000b09097227 */ /* 0x000fcc00078e0008 */
[----:B------:R-:W-:-:S04]  /*22b0*/  IMAD.HI.U32 R14, R9, R15, RZ ;  /* 0x0000000f090e7227 */ /* 0x000fc800078e00ff */
[----:B------:R-:W-:-:S04]  /*22c0*/  IMAD.MOV R12, RZ, RZ, -R14 ;  /* 0x000000ffff0c7224 */ /* 0x000fc800078e0a0e */
[----:B------:R-:W-:Y:S02]  /*22d0*/  IMAD R12, R7, R12, R15 ;  /* 0x0000000c070c7224 */ /* 0x000fe400078e020f */
[----:B------:R-:W-:-:S03]  /*22e0*/  IMAD.MOV.U32 R15, RZ, RZ, RZ ;  /* 0x000000ffff0f7224 */ /* 0x000fc600078e00ff */
[----:B------:R-:W-:-:S13]  /*22f0*/  ISETP.GE.U32.AND P0, PT, R12, R7, PT ;  /* 0x000000070c00720c */ /* 0x000fda0003f06070 */
[----:B------:R-:W-:Y:S01]  /*2300*/  @P0 IADD3 R12, -R7, R12, RZ ;  /* 0x0000000c070c0210 */ /* 0x000fe20007ffe1ff */
[----:B------:R-:W-:-:S03]  /*2310*/  @P0 VIADD R14, R14, 0x1 ;  /* 0x000000010e0e0836 */ /* 0x000fc60000000000 */
[----:B------:R-:W-:-:S13]  /*2320*/  ISETP.GE.U32.AND P1, PT, R12, R7, PT ;  /* 0x000000070c00720c */ /* 0x000fda0003f26070 */
[----:B------:R-:W-:Y:S01]  /*2330*/  @P1 VIADD R14, R14, 0x1 ;  /* 0x000000010e0e1836 */ /* 0x000fe20000000000 */
[----:B------:R-:W-:-:S07]  /*2340*/  @!P2 LOP3.LUT R14, RZ, R7, RZ, 0x33, !PT ;  /* 0x00000007ff0ea212 */ /* 0x000fce00078e33ff */
.L_x_2393:
        /* <DEDUP_REMOVED lines=26> */
[----:B------:R-:W-:Y:S01]  /*24f0*/  IMAD.MOV.U32 R27, RZ, RZ, RZ ;  /* 0x000000ffff1b7224 */ /* 0x000fe200078e00ff */
[----:B-1----:R-:W-:Y:S01]  /*2500*/  SHF.R.S32.HI R32, RZ, 0x1f, R33 ;  /* 0x0000001fff207819 */ /* 0x002fe20000011421 */
[----:B------:R-:W-:Y:S01]  /*2510*/  IMAD.MOV.U32 R22, RZ, RZ, RZ ;  /* 0x000000ffff167224 */ /* 0x000fe200078e00ff */
[----:B------:R-:W-:Y:S01]  /*2520*/  LOP3.LUT R33, RZ, R33, RZ, 0x33, !PT ;  /* 0x00000021ff217212 */ /* 0x000fe200078e33ff */
[----:B------:R-:W-:-:S02]  /*2530*/  IMAD.IADD R24, R9, 0x1, R17 ;  /* 0x0000000109187824 */ /* 0x000fc400078e0211 */
[----:B------:R-:W-:Y:S02]  /*2540*/  IMAD.X R26, RZ, RZ, RZ, P0 ;  /* 0x000000ffff1a7224 */ /* 0x000fe400000e06ff */
[----:B------:R-:W-:Y:S02]  /*2550*/  IMAD.X R28, RZ, RZ, RZ, P1 ;  /* 0x000000ffff1c7224 */ /* 0x000fe400008e06ff */
[----:B------:R-:W-:-:S07]  /*2560*/  IMAD.X R31, RZ, RZ, RZ, P3 ;  /* 0x000000ffff1f7224 */ /* 0x000fce00018e06ff */
.L_x_2403:
        /* <DEDUP_REMOVED lines=78> */
[----:B--2---:R-:W-:Y:S02]  /*2a50*/  @P1 FMNMX.FTZ R43, R47, R35, !PT ;  /* 0x000000232f2b1209 */ /* 0x004fe40007810000 */
[----:B------:R-:W-:Y:S01]  /*2a60*/  IADD3.X R35, RZ, R45, RZ, P2, !PT ;  /* 0x0000002dff237210 */ /* 0x000fe200017fe4ff */
[----:B------:R-:W-:Y:S02]  /*2a70*/  @P1 IMAD.X R35, RZ, RZ, R45, P3 ;  /* 0x000000ffff231224 */ /* 0x000fe400018e062d */
[----:B------:R3:W-:Y:S05]  /*2a80*/  @P1 STS [R16], R43 ;  /* 0x0000002b10001388 */ /* 0x0007ea0000000800 */
.L_x_2401:
[----:B------:R-:W-:Y:S05]  /*2a90*/  BSYNC B3 ;  /* 0x0000000000037941 */ /* 0x000fea0003800000 */
.L_x_2400:
[----:B------:R-:W-:Y:S05]  /*2aa0*/  @!P0 BRA `(.L_x_2399) ;  /* 0x00000000005c8947 */ /* 0x000fea0003800000 */
[----:B---3--:R2:W3:Y:S01]  /*2ab0*/  LDS R43, [R16] ;  /* 0x00000000102b7984 */ /* 0x0084e20000000800 */
[----:B------:R-:W-:-:S05]  /*2ac0*/  LEA R42, R34, UR4, 0x2 ;  /* 0x00000004222a7c11 */ /* 0x000fca000f8e10ff */
[----:B------:R-:W-:-:S07]  /*2ad0*/  VIADD R42, R42, 0x180 ;  /* 0x000001802a2a7836 */ /* 0x000fce0000000000 */
.L_x_2402:
        /* <DEDUP_REMOVED lines=12> */
[----:B---3--:R-:W-:Y:S02]  /*2ba0*/  FMNMX.FTZ R43, R49, R46, !PT ;  /* 0x0000002e312b7209 */ /* 0x008fe40007810000 */
[C---:B------:R-:W-:Y:S02]  /*2bb0*/  IADD3 R46, R34.reuse, 0x60, RZ ;  /* 0x00000060222e7810 */ /* 0x040fe40007ffe0ff */
[----:B------:R-:W-:Y:S01]  /*2bc0*/  IADD3 R34, P0, R34, 0x80, RZ ;  /* 0x0000008022227810 */ /* 0x000fe20007f1e0ff */
[----:B------:R4:W-:Y:S04]  /*2bd0*/  STS [R16], R43 ;  /* 0x0000002b10007388 */ /* 0x0009e80000000800 */
[----:B------:R-:W-:Y:S01]  /*2be0*/  IMAD.X R35, RZ, RZ, R35, P0 ;  /* 0x000000ffff237224 */ /* 0x000fe200000e0623 */
[----:B------:R-:W-:-:S04]  /*2bf0*/  ISETP.GE.U32.AND P0, PT, R34, R21, PT ;  /* 0x000000152200720c */ /* 0x000fc80003f06070 */
[----:B------:R-:W-:-:S13]  /*2c00*/  ISETP.GE.AND.EX P0, PT, R35, R20, PT, P0 ;  /* 0x000000142300720c */ /* 0x000fda0003f06300 */
[----:B----4-:R-:W-:Y:S05]  /*2c10*/  @!P0 BRA `(.L_x_2402) ;  /* 0xfffffffc00b08947 */ /* 0x010fea000383ffff */
.L_x_2399:
[----:B------:R-:W-:Y:S05]  /*2c20*/  BSYNC B2 ;  /* 0x0000000000027941 */ /* 0x000fea0003800000 */
.L_x_2398:
        /* <DEDUP_REMOVED lines=50> */
.L_x_2397:
[----:B------:R-:W-:Y:S05]  /*2f50*/  BSYNC B1 ;  /* 0x0000000000017941 */ /* 0x000fea0003800000 */
.L_x_2396:
[----:B------:R-:W-:Y:S01]  /*2f60*/  VIADD R29, R29, 0x1 ;  /* 0x000000011d1d7836 */ /* 0x000fe20000000000 */
[----:B------:R-:W-:-:S04]  /*2f70*/  IADD3 R27, P1, R27, 0x1, RZ ;  /* 0x000000011b1b7810 */ /* 0x000fc80007f3e0ff */
[----:B------:R-:W-:Y:S01]  /*2f80*/  ISETP.GT.U32.AND P0, PT, R14, R29, PT ;  /* 0x0000001d0e00720c */ /* 0x000fe20003f04070 */
[----:B------:R-:W-:-:S03]  /*2f90*/  IMAD.X R22, RZ, RZ, R22, P1 ;  /* 0x000000ffff167224 */ /* 0x000fc600008e0616 */
[----:B------:R-:W-:-:S13]  /*2fa0*/  ISETP.GT.AND.EX P0, PT, R15, RZ, PT, P0 ;  /* 0x000000ff0f00720c */ /* 0x000fda0003f04300 */
[----:B------:R-:W-:Y:S05]  /*2fb0*/  @P0 BRA `(.L_x_2403) ;  /* 0xfffffff4006c0947 */ /* 0x000fea000383ffff */
.L_x_2395:
[----:B------:R-:W-:Y:S05]  /*2fc0*/  BSYNC B0 ;  /* 0x0000000000007941 */ /* 0x000fea0003800000 */
.L_x_2394:
        /* <DEDUP_REMOVED lines=8> */
[----:B------:R-:W-:Y:S01]  /*3050*/  IADD3.X R9, RZ, R9, RZ, P0, !PT ;  /* 0x00000009ff097210 */ /* 0x000fe200007fe4ff */
[----:B------:R-:W-:Y:S01]  /*3060*/  BSSY B0, `(.L_x_2404) ;  /* 0x0000022000007945 */ /* 0x000fe20003800000 */
[----:B------:R-:W-:-:S04]  /*3070*/  ISETP.LT.U32.AND P0, PT, R8, UR8, PT ;  /* 0x0000000808007c0c */ /* 0x000fc8000bf01070 */
[----:B------:R-:W-:Y:S02]  /*3080*/  ISETP.LT.AND.EX P1, PT, R9, UR5, PT, P0 ;  /* 0x0000000509007c0c */ /* 0x000fe4000bf21300 */
[----:B------:R-:W-:Y:S02]  /*3090*/  LEA R7, P0, R36, R4, 0x4 ;  /* 0x0000000424077211 */ /* 0x000fe400078020ff */
[----:B------:R-:W-:Y:S02]  /*30a0*/  SEL R10, R8, UR8, P1 ;  /* 0x00000008080a7c07 */ /* 0x000fe40008800000 */
[----:B------:R-:W-:Y:S02]  /*30b0*/  LEA.HI.X R8, R36, R6, R37, 0x4, P0 ;  /* 0x0000000624087211 */ /* 0x000fe400000f2425 */
        /* <DEDUP_REMOVED lines=12> */
[----:B------:R-:W-:Y:S01]  /*3180*/  IMAD.MOV.U32 R8, RZ, RZ, R36 ;  /* 0x000000ffff087224 */ /* 0x000fe200078e0024 */
[----:B------:R-:W-:-:S09]  /*3190*/  ULDC.64 UR6, c[0x0][0x218] ;  /* 0x0000860000067ab9 */ /* 0x000fd20000000a00 */
[----:B------:R-:W1:Y:S02]  /*31a0*/  @P0 LDC.64 R6, c[0x0][0x230] ;  /* 0x00008c00ff060b82 */ /* 0x000e640000000a00 */
[----:B-1----:R-:W2:Y:S01]  /*31b0*/  @P0 LDG.E R7, desc[UR12][R6.64] ;  /* 0x0000000c06070981 */ /* 0x002ea2000c1e1900 */
[----:B-----5:R-:W-:Y:S01]  /*31c0*/  LEA R10, R4, UR4, 0x2 ;  /* 0x00000004040a7c11 */ /* 0x020fe2000f8e10ff */
[----:B------:R-:W-:Y:S02]  /*31d0*/  IMAD.MOV.U32 R9, RZ, RZ, R37 ;  /* 0x000000ffff097224 */ /* 0x000fe400078e0025 */
[----:B0-----:R-:W-:Y:S02]  /*31e0*/  IMAD R11, R0, UR5, RZ ;  /* 0x00000005000b7c24 */ /* 0x001fe4000f8e02ff */
[----:B------:R-:W2:Y:S01]  /*31f0*/  LDS R4, [R10] ;  /* 0x000000000a047984 */ /* 0x000ea20000000800 */
[----:B------:R-:W-:-:S04]  /*3200*/  IMAD.WIDE.U32 R8, R2, UR5, R8 ;  /* 0x0000000502087c25 */ /* 0x000fc8000f8e0008 */
[----:B------:R-:W-:Y:S01]  /*3210*/  IMAD.IADD R9, R9, 0x1, R11 ;  /* 0x0000000109097824 */ /* 0x000fe200078e020b */
[----:B--2---:R-:W-:Y:S02]  /*3220*/  @P0 FMNMX.FTZ R4, R4, R7, PT ;  /* 0x0000000704040209 */ /* 0x004fe40003810000 */
[----:B------:R-:W-:-:S03]  /*3230*/  LEA R6, P0, R8, UR6, 0x2 ;  /* 0x0000000608067c11 */ /* 0x000fc6000f8010ff */
[----:B------:R-:W-:Y:S01]  /*3240*/  FMUL.FTZ R4, R4, 0.0078740157186985015869 ;  /* 0x3c01020404047820 */ /* 0x000fe20000410000 */
[----:B------:R-:W-:-:S04]  /*3250*/  LEA.HI.X R7, R8, UR7, R9, 0x2, P0 ;  /* 0x0000000708077c11 */ /* 0x000fc800080f1409 */
[----:B------:R-:W-:-:S05]  /*3260*/  FMNMX.FTZ R9, R4, 1.1920928955078125e-07, !PT ;  /* 0x3400000004097809 */ /* 0x000fca0007810000 */
[----:B------:R0:W-:Y:S02]  /*3270*/  STG.E desc[UR12][R6.64], R9 ;  /* 0x0000000906007986 */ /* 0x0001e4000c10190c */
.L_x_2405:
[----:B------:R-:W-:Y:S05]  /*3280*/  BSYNC B0 ;  /* 0x0000000000007941 */ /* 0x000fea0003800000 */
.L_x_2404:
        /* <DEDUP_REMOVED lines=11> */
[----:B------:R-:W-:Y:S01]  /*3340*/  IMAD.U32 R6, RZ, RZ, UR4 ;  /* 0x00000004ff067e24 */ /* 0x000fe2000f8e00ff */
[----:B------:R-:W-:Y:S01]  /*3350*/  IADD3 R0, R7, R9, RZ ;  /* 0x0000000907007210 */ /* 0x000fe20007ffe0ff */
[----:B------:R-:W-:Y:S02]  /*3360*/  IMAD.U32 R7, RZ, RZ, UR5 ;  /* 0x00000005ff077e24 */ /* 0x000fe4000f8e00ff */
[----:B------:R-:W-:-:S07]  /*3370*/  IMAD.U32 R7, RZ, RZ, UR6 ;  /* 0x00000006ff077e24 */ /* 0x000fce000f8e00ff */
.L_x_2406:
[----:B0-----:R-:W0:Y:S01]  /*3380*/  LDC.64 R10, c[0x0][0x218] ;  /* 0x00008600ff0a7b82 */ /* 0x001e220000000a00 */
[----:B------:R-:W-:-:S04]  /*3390*/  SHF.R.U32.HI R2, RZ, 0x4, R25 ;  /* 0x00000004ff027819 */ /* 0x000fc80000011619 */
[----:B------:R-:W-:-:S03]  /*33a0*/  LOP3.LUT R15, R2, 0x3ffffff, RZ, 0xc0, !PT ;  /* 0x03ffffff020f7812 */ /* 0x000fc600078ec0ff */
[----:B------:R-:W5:Y:S01]  /*33b0*/  LDC.64 R12, c[0x0][0x228] ;  /* 0x00008a00ff0c7b82 */ /* 0x000f620000000a00 */
[----:B------:R-:W-:-:S04]  /*33c0*/  IADD3 R15, P0, R15, R8, RZ ;  /* 0x000000080f0f7210 */ /* 0x000fc80007f1e0ff */
[----:B------:R-:W-:Y:S02]  /*33d0*/  IADD3.X R2, RZ, R0, RZ, P0, !PT ;  /* 0x00000000ff027210 */ /* 0x000fe400007fe4ff */
[----:B0-----:R-:W-:-:S04]  /*33e0*/  LEA R14, P0, R15, R10, 0x2 ;  /* 0x0000000a0f0e7211 */ /* 0x001fc800078010ff */
[----:B------:R-:W-:Y:S01]  /*33f0*/  LEA.HI.X R15, R15, R11, R2, 0x2, P0 ;  /* 0x0000000b0f0f7211 */ /* 0x000fe200000f1402 */
[----:B-123--:R-:W-:-:S04]  /*3400*/  IMAD.WIDE.U32 R16, R25, 0x10, R40 ;  /* 0x0000001019107825 */ /* 0x00efc800078e0028 */
[----:B------:R-:W2:Y:S01]  /*3410*/  LDG.E R14, desc[UR12][R14.64] ;  /* 0x0000000c0e0e7981 */ /* 0x000ea2000c1e1900 */
[----:B-----5:R-:W-:-:S03]  /*3420*/  IMAD.WIDE.U32 R20, R25, 0x10, R12 ;  /* 0x0000001019147825 */ /* 0x020fc600078e000c */
[----:B----4-:R-:W3:Y:S04]  /*3430*/  LDG.E.128.CONSTANT R16, desc[UR12][R16.64] ;  /* 0x0000000c10107981 */ /* 0x010ee8000c1e9d00 */
[----:B------:R-:W4:Y:S01]  /*3440*/  LDG.E.128.CONSTANT R20, desc[UR12][R20.64] ;  /* 0x0000000c14147981 */ /* 0x000f22000c1e9d00 */
[----:B--2---:R-:W0:Y:S01]  /*3450*/  MUFU.RCP R2, R14 ;  /* 0x0000000e00027308 */ /* 0x004e220000001000 */
        /* <DEDUP_REMOVED lines=8> */
[----:B------:R-:W-:-:S04]  /*34e0*/  IMAD.WIDE.U32 R16, R25, 0x4, R6 ;  /* 0x0000000419107825 */ /* 0x000fc800078e0006 */
[C---:B0-----:R-:W-:Y:S01]  /*34f0*/  FMUL.FTZ R27, R2.reuse, R27 ;  /* 0x0000001b021b7220 */ /* 0x041fe20000410000 */
[C---:B------:R-:W-:Y:S01]  /*3500*/  FMUL.FTZ R29, R2.reuse, R29 ;  /* 0x0000001d021d7220 */ /* 0x040fe20000410000 */
[C---:B------:R-:W-:Y:S01]  /*3510*/  FMUL.FTZ R14, R2.reuse, R15 ;  /* 0x0000000f020e7220 */ /* 0x040fe20000410000 */
[----:B------:R-:W-:Y:S01]  /*3520*/  FMUL.FTZ R23, R2, R23 ;  /* 0x0000001702177220 */ /* 0x000fe20000410000 */
[----:B------:R-:W-:Y:S01]  /*3530*/  IMAD.IADD R15, R5, 0x1, R25 ;  /* 0x00000001050f7824 */ /* 0x000fe200078e0219 */
[----:B------:R-:W-:Y:S04]  /*3540*/  F2I.S8.NTZ R4, R29 ;  /* 0x0000001d00047305 */ /* 0x000fe80000202100 */
[----:B------:R-:W-:-:S04]  /*3550*/  ISETP.GE.U32.AND P0, PT, R15, UR8, PT ;  /* 0x000000080f007c0c */ /* 0x000fc8000bf06070 */
        /* <DEDUP_REMOVED lines=8> */
[----:B------:R-:W-:-:S04]  /*35e0*/  SHF.R.U32.HI R2, RZ, 0x4, R15 ;  /* 0x00000004ff027819 */ /* 0x000fc8000001160f */
[----:B0-----:R-:W-:-:S04]  /*35f0*/  LOP3.LUT R17, R2, 0x3ffffff, RZ, 0xc0, !PT ;  /* 0x03ffffff02117812 */ /* 0x001fc800078ec0ff */
[----:B------:R-:W-:-:S05]  /*3600*/  IADD3 R17, P0, R17, R8, RZ ;  /* 0x0000000811117210 */ /* 0x000fca0007f1e0ff */
[----:B------:R-:W-:Y:S01]  /*3610*/  IMAD.X R2, RZ, RZ, R0, P0 ;  /* 0x000000ffff027224 */ /* 0x000fe200000e0600 */
[----:B------:R-:W-:-:S04]  /*3620*/  LEA R24, P0, R17, R10, 0x2 ;  /* 0x0000000a11187211 */ /* 0x000fc800078010ff */
[----:B------:R-:W-:Y:S01]  /*3630*/  LEA.HI.X R25, R17, R11, R2, 0x2, P0 ;  /* 0x0000000b11197211 */ /* 0x000fe200000f1402 */
[----:B------:R-:W-:-:S04]  /*3640*/  IMAD.WIDE.U32 R16, R15, 0x10, R40 ;  /* 0x000000100f107825 */ /* 0x000fc800078e0028 */
[----:B------:R-:W2:Y:S01]  /*3650*/  LDG.E R24, desc[UR12][R24.64] ;  /* 0x0000000c18187981 */ /* 0x000ea2000c1e1900 */
[----:B------:R-:W-:-:S03]  /*3660*/  IMAD.WIDE.U32 R20, R15, 0x10, R12 ;  /* 0x000000100f147825 */ /* 0x000fc600078e000c */
[----:B------:R-:W3:Y:S04]  /*3670*/  LDG.E.128.CONSTANT R16, desc[UR12][R16.64] ;  /* 0x0000000c10107981 */ /* 0x000ee8000c1e9d00 */
        /* <DEDUP_REMOVED lines=10> */
[C---:B0-----:R-:W-:Y:S01]  /*3720*/  FMUL.FTZ R27, R2.reuse, R27 ;  /* 0x0000001b021b7220 */ /* 0x041fe20000410000 */
[C---:B------:R-:W-:Y:S01]  /*3730*/  FMUL.FTZ R29, R2.reuse, R29 ;  /* 0x0000001d021d7220 */ /* 0x040fe20000410000 */
[C---:B------:R-:W-:Y:S01]  /*3740*/  FMUL.FTZ R16, R2.reuse, R25 ;  /* 0x0000001902107220 */ /* 0x040fe20000410000 */
[----:B------:R-:W-:Y:S01]  /*3750*/  FMUL.FTZ R23, R2, R23 ;  /* 0x0000001702177220 */ /* 0x000fe20000410000 */
[C---:B------:R-:W-:Y:S01]  /*3760*/  IMAD.IADD R25, R15.reuse, 0x1, R5 ;  /* 0x000000010f197824 */ /* 0x040fe200078e0205 */
[----:B------:R-:W-:Y:S01]  /*3770*/  F2I.S8.NTZ R4, R29 ;  /* 0x0000001d00047305 */ /* 0x000fe20000202100 */
[----:B------:R-:W-:-:S03]  /*3780*/  IMAD.WIDE.U32 R14, R15, 0x4, R6 ;  /* 0x000000040f0e7825 */ /* 0x000fc600078e0006 */
        /* <DEDUP_REMOVED lines=11> */
[----:B------:R-:W-:-:S04]  /*3840*/  IADD3 R15, P0, R15, R8, RZ ;  /* 0x000000080f0f7210 */ /* 0x000fc80007f1e0ff */
[----:B------:R-:W-:Y:S02]  /*3850*/  IADD3.X R2, RZ, R0, RZ, P0, !PT ;  /* 0x00000000ff027210 */ /* 0x000fe400007fe4ff */
[----:B------:R-:W-:-:S04]  /*3860*/  LEA R14, P0, R15, R10, 0x2 ;  /* 0x0000000a0f0e7211 */ /* 0x000fc800078010ff */
[----:B------:R-:W-:Y:S01]  /*3870*/  LEA.HI.X R15, R15, R11, R2, 0x2, P0 ;  /* 0x0000000b0f0f7211 */ /* 0x000fe200000f1402 */
[----:B------:R-:W-:-:S04]  /*3880*/  IMAD.WIDE.U32 R16, R25, 0x10, R40 ;  /* 0x0000001019107825 */ /* 0x000fc800078e0028 */
[----:B------:R-:W2:Y:S01]  /*3890*/  LDG.E R14, desc[UR12][R14.64] ;  /* 0x0000000c0e0e7981 */ /* 0x000ea2000c1e1900 */
[----:B------:R-:W-:-:S03]  /*38a0*/  IMAD.WIDE.U32 R20, R25, 0x10, R12 ;  /* 0x0000001019147825 */ /* 0x000fc600078e000c */
[----:B------:R-:W3:Y:S04]  /*38b0*/  LDG.E.128.CONSTANT R16, desc[UR12][R16.64] ;  /* 0x0000000c10107981 */ /* 0x000ee8000c1e9d00 */
[----:B------:R-:W4:Y:S01]  /*38c0*/  LDG.E.128.CONSTANT R20, desc[UR12][R20.64] ;  /* 0x0000000c14147981 */ /* 0x000f22000c1e9d00 */
[----:B--2---:R0:W1:Y:S01]  /*38d0*/  MUFU.RCP R2, R14 ;  /* 0x0000000e00027308 */ /* 0x0040620000001000 */
[C---:B---3--:R-:W-:Y:S01]  /*38e0*/  FMUL.FTZ R27, R3.reuse, R16 ;  /* 0x00000010031b7220 */ /* 0x048fe20000410000 */
[C---:B------:R-:W-:Y:S01]  /*38f0*/  FMUL.FTZ R4, R3.reuse, R17 ;  /* 0x0000001103047220 */ /* 0x040fe20000410000 */
[----:B------:R-:W-:Y:S02]  /*3900*/  FMUL.FTZ R15, R3, R18 ;  /* 0x00000012030f7220 */ /* 0x000fe40000410000 */
[----:B----4-:R-:W-:Y:S01]  /*3910*/  FMUL.FTZ R27, R20, R27 ;  /* 0x0000001b141b7220 */ /* 0x010fe20000410000 */
[----:B------:R-:W-:Y:S01]  /*3920*/  FMUL.FTZ R29, R21, R4 ;  /* 0x00000004151d7220 */ /* 0x000fe20000410000 */
[----:B------:R-:W-:Y:S01]  /*3930*/  FMUL.FTZ R15, R22, R15 ;  /* 0x0000000f160f7220 */ /* 0x000fe20000410000 */
[----:B0-----:R-:W-:-:S04]  /*3940*/  FMUL.FTZ R14, R3, R19 ;  /* 0x00000013030e7220 */ /* 0x001fc80000410000 */
[----:B------:R-:W-:Y:S01]  /*3950*/  FMUL.FTZ R23, R23, R14 ;  /* 0x0000000e17177220 */ /* 0x000fe20000410000 */
[C---:B-1----:R-:W-:Y:S01]  /*3960*/  FMUL.FTZ R27, R2.reuse, R27 ;  /* 0x0000001b021b7220 */ /* 0x042fe20000410000 */
[C---:B------:R-:W-:Y:S01]  /*3970*/  FMUL.FTZ R29, R2.reuse, R29 ;  /* 0x0000001d021d7220 */ /* 0x040fe20000410000 */
[C---:B------:R-:W-:Y:S01]  /*3980*/  FMUL.FTZ R16, R2.reuse, R15 ;  /* 0x0000000f02107220 */ /* 0x040fe20000410000 */
[----:B------:R-:W-:Y:S01]  /*3990*/  FMUL.FTZ R23, R2, R23 ;  /* 0x0000001702177220 */ /* 0x000fe20000410000 */
[C---:B------:R-:W-:Y:S01]  /*39a0*/  IMAD.WIDE.U32 R14, R25.reuse, 0x4, R6 ;  /* 0x00000004190e7825 */ /* 0x040fe200078e0006 */
[----:B------:R-:W-:Y:S03]  /*39b0*/  F2I.S8.NTZ R4, R29 ;  /* 0x0000001d00047305 */ /* 0x000fe60000202100 */
[----:B------:R-:W-:-:S05]  /*39c0*/  IMAD.IADD R25, R25, 0x1, R5 ;  /* 0x0000000119197824 */ /* 0x000fca00078e0205 */
[----:B------:R-:W0:Y:S01]  /*39d0*/  F2I.S8.NTZ R27, R27 ;  /* 0x0000001b001b7305 */ /* 0x000e220000202100 */
[----:B------:R-:W-:-:S07]  /*39e0*/  ISETP.GE.U32.AND P0, PT, R25, UR8, PT ;  /* 0x0000000819007c0c */ /* 0x000fce000bf06070 */
        /* <DEDUP_REMOVED lines=10> */
[----:B------:R-:W-:Y:S01]  /*3a90*/  LEA R10, P1, R15, R10, 0x2 ;  /* 0x0000000a0f0a7211 */ /* 0x000fe200078210ff */
[----:B------:R-:W-:-:S05]  /*3aa0*/  IMAD.X R2, RZ, RZ, R0, P0 ;  /* 0x000000ffff027224 */ /* 0x000fca00000e0600 */
        /* <DEDUP_REMOVED lines=30> */
[----:B------:R-:W-:Y:S05]  /*3c90*/  @!P0 BRA `(.L_x_2406) ;  /* 0xfffffff400b88947 */ /* 0x000fea000383ffff */
[----:B------:R-:W-:Y:S05]  /*3ca0*/  EXIT ;  /* 0x000000000000794d */ /* 0x000fea0003800000 */
        .weak           $__internal_48_$__cuda_sm20_div_s64
        .type           $__internal_48_$__cuda_sm20_div_s64,@function
        .size           $__internal_48_$__cuda_sm20_div_s64,($__internal_49_$__cuda_sm20_div_u64 - $__internal_48_$__cuda_sm20_div_s64)
$__internal_48_$__cuda_sm20_div_s64:
        /* <DEDUP_REMOVED lines=37> */
[----:B------:R-:W-:Y:S02]  /*3f00*/  IMAD.X R17, RZ, RZ, ~R14, P4 ;  /* 0x000000ffff117224 */ /* 0x000fe400020e0e0e */
[----:B------:R-:W-:-:S03]  /*3f10*/  IMAD.HI.U32 R16, R15, R27, RZ ;  /* 0x0000001b0f107227 */ /* 0x000fc600078e00ff */
[-C--:B------:R-:W-:Y:S01]  /*3f20*/  SEL R18, R17, R14.reuse, !P3 ;  /* 0x0000000e11127207 */ /* 0x080fe20005800000 */
[----:B------:R-:W-:Y:S01]  /*3f30*/  HFMA2.MMA R17, -RZ, RZ, 0, 0 ;  /* 0x00000000ff117435 */ /* 0x000fe200000001ff */
[----:B------:R-:W-:Y:S01]  /*3f40*/  IMAD.X R21, R20, 0x1, R21, P0 ;  /* 0x0000000114157824 */ /* 0x000fe200000e0615 */
[----:B------:R-:W-:-:S04]  /*3f50*/  LOP3.LUT R14, R13, R14, RZ, 0x3c, !PT ;  /* 0x0000000e0d0e7212 */ /* 0x000fc800078e3cff */
[----:B------:R-:W-:Y:S02]  /*3f60*/  IADD3.X R21, RZ, RZ, R21, P2, P1 ;  /* 0x000000ffff157210 */ /* 0x000fe400017e2415 */
        /* <DEDUP_REMOVED lines=38> */
[----:B------:R-:W-:Y:S06]  /*41d0*/  RET.REL.NODEC R12 `(_ZN4vllm31rms_norm_per_block_quant_kernelIfaLb0ELb0ELi64EEEvPT0_PfPKT_S6_PKffiiPS4_l) ;  /* 0xffffffbc0c887950 */ /* 0x000fec0003c3ffff */
        .weak           $__internal_49_$__cuda_sm20_div_u64
        .type           $__internal_49_$__cuda_sm20_div_u64,@function
        .size           $__internal_49_$__cuda_sm20_div_u64,(.L_x_3346 - $__internal_49_$__cuda_sm20_div_u64)
$__internal_49_$__cuda_sm20_div_u64:
        /* <DEDUP_REMOVED lines=20> */
[----:B------:R-:W-:-:S03]  /*4320*/  IADD3 R15, P0, RZ, -R14, RZ ;  /* 0x8000000eff0f7210 */ /* 0x000fc60007f1e0ff */
[----:B------:R-:W-:Y:S02]  /*4330*/  IMAD R12, R19, R10, R12 ;  /* 0x0000000a130c7224 */ /* 0x000fe400078e020c */
[----:B------:R-:W-:-:S04]  /*4340*/  IMAD.HI.U32 R16, R17, R15, RZ ;  /* 0x0000000f11107227 */ /* 0x000fc800078e00ff */
[----:B------:R-:W-:-:S04]  /*4350*/  IMAD.X R14, RZ, RZ, ~R12, P0 ;  /* 0x000000ffff0e7224 */ /* 0x000fc800000e0e0c */
[----:B------:R-:W-:-:S04]  /*4360*/  IMAD.WIDE.U32 R16, P0, R17, R14, R16 ;  /* 0x0000000e11107225 */ /* 0x000fc80007800010 */
[C---:B------:R-:W-:Y:S02]  /*4370*/  IMAD R21, R19.reuse, R14, RZ ;  /* 0x0000000e13157224 */ /* 0x040fe400078e02ff */
[----:B------:R-:W-:Y:S01]  /*4380*/  IMAD.HI.U32 R12, P1, R19, R15, R16 ;  /* 0x0000000f130c7227 */ /* 0x000fe20007820010 */
[----:B------:R-:W-:-:S03]  /*4390*/  HFMA2.MMA R15, -RZ, RZ, 0, 0 ;  /* 0x00000000ff0f7435 */ /* 0x000fc600000001ff */
[----:B------:R-:W-:Y:S01]  /*43a0*/  IMAD.HI.U32 R14, R19, R14, RZ ;  /* 0x0000000e130e7227 */ /* 0x000fe200078e00ff */
[----:B------:R-:W-:-:S03]  /*43b0*/  IADD3 R12, P2, R21, R12, RZ ;  /* 0x0000000c150c7210 */ /* 0x000fc60007f5e0ff */
[----:B------:R-:W-:Y:S02]  /*43c0*/  IMAD.X R19, R14, 0x1, R19, P0 ;  /* 0x000000010e137824 */ /* 0x000fe400000e0613 */
[----:B------:R-:W-:-:S03]  /*43d0*/  IMAD.HI.U32 R14, R12, R9, RZ ;  /* 0x000000090c0e7227 */ /* 0x000fc600078e00ff */
[----:B------:R-:W-:Y:S01]  /*43e0*/  IADD3.X R16, RZ, RZ, R19, P2, P1 ;  /* 0x000000ffff107210 */ /* 0x000fe200017e2413 */
[----:B------:R-:W-:-:S04]  /*43f0*/  IMAD.WIDE.U32 R14, R12, R13, R14 ;  /* 0x0000000d0c0e7225 */ /* 0x000fc800078e000e */
[C---:B------:R-:W-:Y:S02]  /*4400*/  IMAD R17, R16.reuse, R13, RZ ;  /* 0x0000000d10117224 */ /* 0x040fe400078e02ff */
[----:B------:R-:W-:-:S04]  /*4410*/  IMAD.HI.U32 R14, P0, R16, R9, R14 ;  /* 0x00000009100e7227 */ /* 0x000fc8000780000e */
[----:B------:R-:W-:Y:S01]  /*4420*/  IMAD.HI.U32 R12, R16, R13, RZ ;  /* 0x0000000d100c7227 */ /* 0x000fe200078e00ff */
[----:B------:R-:W-:-:S03]  /*4430*/  IADD3 R17, P1, R17, R14, RZ ;  /* 0x0000000e11117210 */ /* 0x000fc60007f3e0ff */
[----:B------:R-:W-:Y:S02]  /*4440*/  IMAD.X R12, RZ, RZ, R12, P0 ;  /* 0x000000ffff0c7224 */ /* 0x000fe400000e060c */
[----:B------:R-:W-:-:S04]  /*4450*/  IMAD.WIDE.U32 R14, R17, R10, RZ ;  /* 0x0000000a110e7225 */ /* 0x000fc800078e00ff */
[----:B------:R-:W-:Y:S02]  /*4460*/  IMAD.X R19, RZ, RZ, R12, P1 ;  /* 0x000000ffff137224 */ /* 0x000fe400008e060c */
[C---:B------:R-:W-:Y:S01]  /*4470*/  IMAD R12, R17.reuse, R11, R15 ;  /* 0x0000000b110c7224 */ /* 0x040fe200078e020f */
[----:B------:R-:W-:Y:S02]  /*4480*/  IADD3 R15, P1, -R14, R9, RZ ;  /* 0x000000090e0f7210 */ /* 0x000fe40007f3e1ff */
[----:B------:R-:W-:Y:S01]  /*4490*/  IADD3 R14, P2, R17, 0x1, RZ ;  /* 0x00000001110e7810 */ /* 0x000fe20007f5e0ff */
[-C--:B------:R-:W-:Y:S01]  /*44a0*/  IMAD R12, R19, R10.reuse, R12 ;  /* 0x0000000a130c7224 */ /* 0x080fe200078e020c */
[----:B------:R-:W-:-:S04]  /*44b0*/  ISETP.GE.U32.AND P0, PT, R15, R10, PT ;  /* 0x0000000a0f00720c */ /* 0x000fc80003f06070 */
[----:B------:R-:W-:Y:S01]  /*44c0*/  IADD3.X R18, ~R12, R13, RZ, P1, !PT ;  /* 0x0000000d0c127210 */ /* 0x000fe20000ffe5ff */
[----:B------:R-:W-:Y:S01]  /*44d0*/  IMAD.X R12, RZ, RZ, R19, P2 ;  /* 0x000000ffff0c7224 */ /* 0x000fe200010e0613 */
[----:B------:R-:W-:Y:S02]  /*44e0*/  IADD3 R9, P1, -R10, R15, RZ ;  /* 0x0000000f0a097210 */ /* 0x000fe40007f3e1ff */
[----:B------:R-:W-:-:S03]  /*44f0*/  ISETP.GE.U32.AND.EX P0, PT, R18, R11, PT, P0 ;  /* 0x0000000b1200720c */ /* 0x000fc60003f06100 */
[----:B------:R-:W-:Y:S01]  /*4500*/  IMAD.X R16, R18, 0x1, ~R11, P1 ;  /* 0x0000000112107824 */ /* 0x000fe200008e0e0b */
[----:B------:R-:W-:Y:S02]  /*4510*/  SEL R9, R9, R15, P0 ;  /* 0x0000000f09097207 */ /* 0x000fe40000000000 */
[----:B------:R-:W-:Y:S02]  /*4520*/  SEL R14, R14, R17, P0 ;  /* 0x000000110e0e7207 */ /* 0x000fe40000000000 */
[----:B------:R-:W-:Y:S02]  /*4530*/  SEL R16, R16, R18, P0 ;  /* 0x0000001210107207 */ /* 0x000fe40000000000 */
[----:B------:R-:W-:Y:S02]  /*4540*/  SEL R19, R12, R19, P0 ;  /* 0x000000130c137207 */ /* 0x000fe40000000000 */
[----:B------:R-:W-:Y:S02]  /*4550*/  ISETP.GE.U32.AND P0, PT, R9, R10, PT ;  /* 0x0000000a0900720c */ /* 0x000fe40003f06070 */
[----:B------:R-:W-:-:S02]  /*4560*/  IADD3 R9, P2, R14, 0x1, RZ ;  /* 0x000000010e097810 */ /* 0x000fc40007f5e0ff */
[----:B------:R-:W-:Y:S02]  /*4570*/  ISETP.GE.U32.AND.EX P0, PT, R16, R11, PT, P0 ;  /* 0x0000000b1000720c */ /* 0x000fe40003f06100 */
[----:B------:R-:W-:Y:S02]  /*4580*/  ISETP.NE.U32.AND P1, PT, R10, RZ, PT ;  /* 0x000000ff0a00720c */ /* 0x000fe40003f25070 */
[-C--:B------:R-:W-:Y:S02]  /*4590*/  IADD3.X R12, RZ, R19.reuse, RZ, P2, !PT ;  /* 0x00000013ff0c7210 */ /* 0x080fe400017fe4ff */
[----:B------:R-:W-:Y:S01]  /*45a0*/  SEL R10, R9, R14, P0 ;  /* 0x0000000e090a7207 */ /* 0x000fe20000000000 */
[----:B------:R-:W-:Y:S01]  /*45b0*/  IMAD.MOV.U32 R9, RZ, RZ, 0x0 ;  /* 0x00000000ff097424 */ /* 0x000fe200078e00ff */
[----:B------:R-:W-:Y:S02]  /*45c0*/  ISETP.NE.AND.EX P1, PT, R11, RZ, PT, P1 ;  /* 0x000000ff0b00720c */ /* 0x000fe40003f25310 */
[----:B------:R-:W-:-:S02]  /*45d0*/  SEL R11, R12, R19, P0 ;  /* 0x000000130c0b7207 */ /* 0x000fc40000000000 */
[----:B------:R-:W-:Y:S02]  /*45e0*/  SEL R10, R10, 0xffffffff, P1 ;  /* 0xffffffff0a0a7807 */ /* 0x000fe40000800000 */
[----:B------:R-:W-:Y:S01]  /*45f0*/  SEL R11, R11, 0xffffffff, P1 ;  /* 0xffffffff0b0b7807 */ /* 0x000fe20000800000 */
[----:B------:R-:W-:Y:S06]  /*4600*/  RET.REL.NODEC R8 `(_ZN4vllm31rms_norm_per_block_quant_kernelIfaLb0ELb0ELi64EEEvPT0_PfPKT_S6_PKffiiPS4_l) ;  /* 0xffffffb8087c7950 */ /* 0x000fec0003c3ffff */
.L_x_2407:
        /* <DEDUP_REMOVED lines=15> */
.L_x_3346:


//--------------------- .text._ZN4vllm31rms_norm_per_block_quant_kernelIfN3c1013Float8_e4m3fnELb0ELb0ELi64EEEvPT0_PfPKT_S8_PKffiiPS6_l --------------------------
	.section	.text._ZN4vllm31rms_norm_per_block_quant_kernelIfN3c1013Float8_e4m3fnELb0ELb0ELi64EEEvPT0_PfPKT_S8_PKffiiPS6_l,"ax",@progbits
	.align	128
        .global         _ZN4vllm31rms_norm_per_block_quant_kernelIfN3c1013Float8_e4m3fnELb0ELb0ELi64EEEvPT0_PfPKT_S8_PKffiiPS6_l
        .type           _ZN4vllm31rms_norm_per_block_quant_kernelIfN3c1013Float8_e4m3fnELb0ELb0ELi64EEEvPT0_PfPKT_S8_PKffiiPS6_l,@function
        .size           _ZN4vllm31rms_norm_per_block_quant_kernelIfN3c1013Float8_e4m3fnELb0ELb0ELi64EEEvPT0_PfPKT_S8_PKffiiPS6_l,(.L_x_3348 - _ZN4vllm31rms_norm_per_block_quant_kernelIfN3c1013Float8_e4m3fnELb0ELb0ELi64EEEvPT0_PfPKT_S8_PKffiiPS6_l)
        .other          _ZN4vllm31rms_norm_per_block_quant_kernelIfN3c1013Float8_e4m3fnELb0ELb0ELi64EEEvPT0_PfPKT_S8_PKffiiPS6_l,@"STO_CUDA_ENTRY STV_DEFAULT"
_ZN4vllm31rms_norm_per_block_quant_kernelIfN3c1013Float8_e4m3fnELb0ELb0ELi64EEEvPT0_PfPKT_S8_PKffiiPS6_l:
.text._ZN4vllm31rms_norm_per_block_quant_kernelIfN3c1013Float8_e4m3fnELb0ELb0ELi64EEEvPT0_PfPKT_S8_PKffiiPS6_l:
        /* <DEDUP_REMOVED lines=21> */
[----:B------:R-:W-:-:S07]  /*0150*/  IMAD.MOV.U32 R5, RZ, RZ, R0 ;  /* 0x000000ffff057224 */ /* 0x000fce00078e0000 */
.L_x_2410:
        /* <DEDUP_REMOVED lines=35> */
[----:B------:R-:W-:Y:S06]  /*0390*/  @!P0 BRA `(.L_x_2410) ;  /* 0xfffffffc00708947 */ /* 0x000fec000383ffff */
.L_x_2409:
[----:B------:R-:W-:Y:S05]  /*03a0*/  BSYNC B0 ;  /* 0x0000000000007941 */ /* 0x000fea0003800000 */
.L_x_2408:
        /* <DEDUP_REMOVED lines=109> */
.L_x_2412:
        /* <DEDUP_REMOVED lines=23> */
.L_x_2415:
[----:B------:R-:W-:Y:S05]  /*0bf0*/  BSYNC B1 ;  /* 0x0000000000017941 */ /* 0x000fea0003800000 */
.L_x_2414:
        /* <DEDUP_REMOVED lines=45> */
.L_x_2413:
[----:B------:R-:W-:Y:S05]  /*0ed0*/  BSYNC B0 ;  /* 0x0000000000007941 */ /* 0x000fea0003800000 */
.L_x_2411:
        /* <DEDUP_REMOVED lines=11> */
.L_x_2417:
[----:B------:R-:W-:Y:S05]  /*0f90*/  BSYNC B0 ;  /* 0x0000000000007941 */ /* 0x000fea0003800000 */
.L_x_2416:
        /* <DEDUP_REMOVED lines=17> */
[----:B0-----:R-:W-:Y:S05]  /*10b0*/  CALL.REL.NOINC `($__internal_50_$__cuda_sm20_div_s64) ;  /* 0x0000003c00407944 */ /* 0x001fea0003c00000 */
[----:B------:R-:W-:Y:S02]  /*10c0*/  IMAD.MOV.U32 R38, RZ, RZ, R14 ;  /* 0x000000ffff267224 */ /* 0x000fe400078e000e */
[----:B------:R-:W-:Y:S01]  /*10d0*/  IMAD.MOV.U32 R39, RZ, RZ, R15 ;  /* 0x000000ffff277224 */ /* 0x000fe200078e000f */
[----:B------:R-:W-:Y:S06]  /*10e0*/  BRA `(.L_x_2419) ;  /* 0x00000000004c7947 */ /* 0x000fec0003800000 */
.L_x_2418:
[----:B------:R-:W1:Y:S01]  /*10f0*/  I2F.U32.RP R4, R2 ;  /* 0x0000000200047306 */ /* 0x000e620000209000 */
        /* <DEDUP_REMOVED lines=18> */
.L_x_2419:
        /* <DEDUP_REMOVED lines=9> */
[----:B0-----:R-:W-:Y:S05]  /*12b0*/  CALL.REL.NOINC `($__internal_50_$__cuda_sm20_div_s64) ;  /* 0x0000003800c07944 */ /* 0x001fea0003c00000 */
        /* <DEDUP_REMOVED lines=8> */
[----:B------:R-:W-:Y:S02]  /*1340*/  IMAD.MOV.U32 R37, RZ, RZ, R15 ;  /* 0x000000ffff257224 */ /* 0x000fe400078e000f */
[----:B------:R-:W-:Y:S01]  /*1350*/  IMAD.IADD R6, R11, 0x1, R7 ;  /* 0x000000010b067824 */ /* 0x000fe200078e0207 */
[----:B------:R-:W-:Y:S06]  /*1360*/  BRA `(.L_x_2422) ;  /* 0x0000000000547947 */ /* 0x000fec0003800000 */
.L_x_2421:
        /* <DEDUP_REMOVED lines=20> */
[----:B------:R-:W-:-:S07]  /*14b0*/  IMAD R4, R38, R7, R10 ;  /* 0x0000000726047224 */ /* 0x000fce00078e020a */
.L_x_2422:
[----:B------:R-:W-:Y:S05]  /*14c0*/  BSYNC B0 ;  /* 0x0000000000007941 */ /* 0x000fea0003800000 */
.L_x_2420:
[C---:B------:R-:W-:Y:S01]  /*14d0*/  IMAD.SHL.U32 R13, R36.reuse, 0x10, RZ ;  /* 0x00000010240d7824 */ /* 0x040fe200078e00ff */
[----:B------:R-:W-:Y:S01]  /*14e0*/  SHF.L.U64.HI R11, R36, 0x4, R37 ;  /* 0x00000004240b7819 */ /* 0x000fe20000010225 */
[----:B------:R-:W-:Y:S01]  /*14f0*/  USHF.R.S32.HI UR7, URZ, 0x1f, UR6 ;  /* 0x0000001f3f077899 */ /* 0x000fe20008011406 */
[----:B------:R-:W-:Y:S01]  /*1500*/  BSSY B0, `(.L_x_2423) ;  /* 0x00000bf000007945 */ /* 0x000fe20003800000 */
[----:B------:R-:W-:Y:S01]  /*1510*/  ULDC.64 UR16, c[0x0][0x228] ;  /* 0x00008a0000107ab9 */ /* 0x000fe20000000a00 */
[----:B------:R-:W-:Y:S01]  /*1520*/  IADD3 R7, P1, R13, 0x10, RZ ;  /* 0x000000100d077810 */ /* 0x000fe20007f3e0ff */
[----:B------:R-:W-:-:S03]  /*1530*/  IMAD.MOV.U32 R35, RZ, RZ, RZ ;  /* 0x000000ffff237224 */ /* 0x000fc600078e00ff */
        /* <DEDUP_REMOVED lines=27> */
[----:B------:R-:W-:Y:S01]  /*16f0*/  IMAD.MOV.U32 R10, RZ, RZ, R38 ;  /* 0x000000ffff0a7224 */ /* 0x000fe200078e0026 */
[----:B------:R-:W-:Y:S01]  /*1700*/  MOV R8, 0x1730 ;  /* 0x0000173000087802 */ /* 0x000fe20000000f00 */
[----:B------:R-:W-:-:S07]  /*1710*/  IMAD.MOV.U32 R11, RZ, RZ, R39 ;  /* 0x000000ffff0b7224 */ /* 0x000fce00078e0027 */
[----:B0-----:R-:W-:Y:S05]  /*1720*/  CALL.REL.NOINC `($__internal_51_$__cuda_sm20_div_u64) ;  /* 0x0000003800f07944 */ /* 0x001fea0003c00000 */
[----:B------:R-:W-:Y:S02]  /*1730*/  IMAD.MOV.U32 R8, RZ, RZ, R10 ;  /* 0x000000ffff087224 */ /* 0x000fe400078e000a */
[----:B------:R-:W-:Y:S01]  /*1740*/  IMAD.MOV.U32 R9, RZ, RZ, R11 ;  /* 0x000000ffff097224 */ /* 0x000fe200078e000b */
[----:B------:R-:W-:Y:S06]  /*1750*/  BRA `(.L_x_2427) ;  /* 0x00000000004c7947 */ /* 0x000fec0003800000 */
.L_x_2426:
[----:B------:R-:W1:Y:S01]  /*1760*/  I2F.U32.RP R12, R38 ;  /* 0x00000026000c7306 */ /* 0x000e620000209000 */
[----:B------:R-:W-:Y:S01]  /*1770*/  IMAD.MOV.U32 R10, RZ, RZ, RZ ;  /* 0x000000ffff0a7224 */ /* 0x000fe200078e00ff */
[----:B------:R-:W-:-:S06]  /*1780*/  ISETP.NE.U32.AND P2, PT, R38, RZ, PT ;  /* 0x000000ff2600720c */ /* 0x000fcc0003f45070 */
[----:B-1----:R-:W1:Y:S02]  /*1790*/  MUFU.RCP R12, R12 ;  /* 0x0000000c000c7308 */ /* 0x002e640000001000 */
[----:B-1----:R-:W-:-:S06]  /*17a0*/  VIADD R11, R12, 0xffffffe ;  /* 0x0ffffffe0c0b7836 */ /* 0x002fcc0000000000 */
        /* <DEDUP_REMOVED lines=8> */
[----:B------:R-:W-:Y:S02]  /*1830*/  @P0 IMAD.IADD R9, R9, 0x1, -R38 ;  /* 0x0000000109090824 */ /* 0x000fe400078e0a26 */
[----:B------:R-:W-:-:S03]  /*1840*/  @P0 VIADD R8, R8, 0x1 ;  /* 0x0000000108080836 */ /* 0x000fc60000000000 */
[----:B------:R-:W-:Y:S01]  /*1850*/  ISETP.GE.U32.AND P1, PT, R9, R38, PT ;  /* 0x000000260900720c */ /* 0x000fe20003f26070 */
[----:B------:R-:W-:-:S12]  /*1860*/  IMAD.MOV.U32 R9, RZ, RZ, RZ ;  /* 0x000000ffff097224 */ /* 0x000fd800078e00ff */
[----:B------:R-:W-:Y:S01]  /*1870*/  @P1 VIADD R8, R8, 0x1 ;  /* 0x0000000108081836 */ /* 0x000fe20000000000 */
[----:B------:R-:W-:-:S07]  /*1880*/  @!P2 LOP3.LUT R8, RZ, R38, RZ, 0x33, !PT ;  /* 0x00000026ff08a212 */ /* 0x000fce00078e33ff */
.L_x_2427:
[----:B------:R-:W-:Y:S05]  /*1890*/  BSYNC B1 ;  /* 0x0000000000017941 */ /* 0x000fea0003800000 */
.L_x_2425:
[C---:B------:R-:W-:Y:S01]  /*18a0*/  VIADD R19, R8.reuse, 0x1 ;  /* 0x0000000108137836 */ /* 0x040fe20000000000 */
[----:B------:R-:W-:Y:S01]  /*18b0*/  ISETP.GE.U32.AND P0, PT, R8, 0x3, PT ;  /* 0x000000030800780c */ /* 0x000fe20003f06070 */
[----:B------:R-:W-:Y:S01]  /*18c0*/  BSSY B1, `(.L_x_2428) ;  /* 0x0000024000017945 */ /* 0x000fe20003800000 */
[----:B------:R-:W-:Y:S02]  /*18d0*/  IMAD.MOV.U32 R35, RZ, RZ, RZ ;  /* 0x000000ffff237224 */ /* 0x000fe400078e00ff */
[----:B------:R-:W-:Y:S02]  /*18e0*/  LOP3.LUT R19, R19, 0x3, RZ, 0xc0, !PT ;  /* 0x0000000313137812 */ /* 0x000fe400078ec0ff */
[----:B------:R-:W-:Y:S02]  /*18f0*/  ISETP.GE.U32.AND.EX P0, PT, R9, RZ, PT, P0 ;  /* 0x000000ff0900720c */ /* 0x000fe40003f06100 */
[----:B------:R-:W-:-:S04]  /*1900*/  ISETP.NE.U32.AND P1, PT, R19, RZ, PT ;  /* 0x000000ff1300720c */ /* 0x000fc80003f25070 */
[----:B------:R-:W-:-:S13]  /*1910*/  ISETP.NE.AND.EX P1, PT, RZ, RZ, PT, P1 ;  /* 0x000000ffff00720c */ /* 0x000fda0003f25310 */
[----:B------:R-:W-:Y:S05]  /*1920*/  @!P1 BRA `(.L_x_2429) ;  /* 0x0000000000749947 */ /* 0x000fea0003800000 */
[----:B------:R-:W-:Y:S02]  /*1930*/  IMAD.MOV.U32 R20, RZ, RZ, RZ ;  /* 0x000000ffff147224 */ /* 0x000fe400078e00ff */
[----:B------:R-:W-:-:S07]  /*1940*/  IMAD.MOV.U32 R35, RZ, RZ, RZ ;  /* 0x000000ffff237224 */ /* 0x000fce00078e00ff */
.L_x_2430:
[C---:B------:R-:W-:Y:S01]  /*1950*/  IMAD.SHL.U32 R12, R34.reuse, 0x10, RZ ;  /* 0x00000010220c7824 */ /* 0x040fe200078e00ff */
[----:B------:R-:W-:-:S04]  /*1960*/  SHF.L.U64.HI R10, R34, 0x4, R33 ;  /* 0x00000004220a7819 */ /* 0x000fc80000010221 */
        /* <DEDUP_REMOVED lines=25> */
.L_x_2429:
[----:B------:R-:W-:Y:S05]  /*1b00*/  BSYNC B1 ;  /* 0x0000000000017941 */ /* 0x000fea0003800000 */
.L_x_2428:
        /* <DEDUP_REMOVED lines=11> */
.L_x_2431:
[----:B------:R-:W-:Y:S02]  /*1bc0*/  IMAD.MOV.U32 R16, RZ, RZ, R42 ;  /* 0x000000ffff107224 */ /* 0x000fe400078e002a */
[----:B------:R-:W-:-:S05]  /*1bd0*/  IMAD.MOV.U32 R17, RZ, RZ, R43 ;  /* 0x000000ffff117224 */ /* 0x000fca00078e002b */
[----:B------:R1:W0:Y:S02]  /*1be0*/  LDG.E.128.CONSTANT R24, desc[UR12][R16.64] ;  /* 0x0000000c10187981 */ /* 0x000224000c1e9d00 */
[----:B-1----:R-:W-:Y:S02]  /*1bf0*/  IMAD.MOV.U32 R16, RZ, RZ, R48 ;  /* 0x000000ffff107224 */ /* 0x002fe400078e0030 */
[----:B------:R-:W-:-:S05]  /*1c00*/  IMAD.MOV.U32 R17, RZ, RZ, R49 ;  /* 0x000000ffff117224 */ /* 0x000fca00078e0031 */
[----:B------:R-:W2:Y:S01]  /*1c10*/  LDG.E.128.CONSTANT R28, desc[UR12][R16.64] ;  /* 0x0000000c101c7981 */ /* 0x000ea2000c1e9d00 */
[-C--:B------:R-:W-:Y:S02]  /*1c20*/  IADD3 R42, P0, R42, R45.reuse, RZ ;  /* 0x0000002d2a2a7210 */ /* 0x080fe40007f1e0ff */
[----:B------:R-:W-:-:S03]  /*1c30*/  IADD3 R48, P1, R48, R45, RZ ;  /* 0x0000002d30307210 */ /* 0x000fc60007f3e0ff */
[--C-:B------:R-:W-:Y:S02]  /*1c40*/  IMAD.X R43, R43, 0x1, R47.reuse, P0 ;  /* 0x000000012b2b7824 */ /* 0x100fe400000e062f */
[----:B------:R-:W-:-:S03]  /*1c50*/  IMAD.X R49, R49, 0x1, R47, P1 ;  /* 0x0000000131317824 */ /* 0x000fc600008e062f */
        /* <DEDUP_REMOVED lines=9> */
[--C-:B------:R-:W-:Y:S02]  /*1cf0*/  IMAD.X R43, R53, 0x1, R47.reuse, P0 ;  /* 0x00000001352b7824 */ /* 0x100fe400000e062f */
[----:B------:R-:W-:Y:S02]  /*1d00*/  IMAD.X R49, R51, 0x1, R47, P1 ;  /* 0x0000000133317824 */ /* 0x000fe400008e062f */
        /* <DEDUP_REMOVED lines=62> */
.L_x_2424:
[----:B------:R-:W-:Y:S05]  /*20f0*/  BSYNC B0 ;  /* 0x0000000000007941 */ /* 0x000fea0003800000 */
.L_x_2423:
        /* <DEDUP_REMOVED lines=16> */
[----:B01----:R-:W-:Y:S05]  /*2200*/  CALL.REL.NOINC `($__internal_50_$__cuda_sm20_div_s64) ;  /* 0x0000002800ec7944 */ /* 0x003fea0003c00000 */
[----:B------:R-:W-:Y:S05]  /*2210*/  BRA `(.L_x_2433) ;  /* 0x00000000004c7947 */ /* 0x000fea0003800000 */
.L_x_2432:
[----:B------:R-:W2:Y:S01]  /*2220*/  I2F.U32.RP R10, R7 ;  /* 0x00000007000a7306 */ /* 0x000ea20000209000 */
[----:B------:R-:W-:Y:S01]  /*2230*/  IMAD.MOV R11, RZ, RZ, -R7 ;  /* 0x000000ffff0b7224 */ /* 0x000fe200078e0a07 */
[----:B------:R-:W-:-:S06]  /*2240*/  ISETP.NE.U32.AND P2, PT, R7, RZ, PT ;  /* 0x000000ff0700720c */ /* 0x000fcc0003f45070 */
        /* <DEDUP_REMOVED lines=11> */
[----:B------:R-:W-:Y:S02]  /*2300*/  @P0 IMAD.IADD R12, R12, 0x1, -R7 ;  /* 0x000000010c0c0824 */ /* 0x000fe400078e0a07 */
[----:B------:R-:W-:-:S03]  /*2310*/  @P0 VIADD R14, R14, 0x1 ;  /* 0x000000010e0e0836 */ /* 0x000fc60000000000 */
[----:B------:R-:W-:-:S13]  /*2320*/  ISETP.GE.U32.AND P1, PT, R12, R7, PT ;  /* 0x000000070c00720c */ /* 0x000fda0003f26070 */
[----:B------:R-:W-:Y:S01]  /*2330*/  @P1 VIADD R14, R14, 0x1 ;  /* 0x000000010e0e1836 */ /* 0x000fe20000000000 */
[----:B------:R-:W-:-:S07]  /*2340*/  @!P2 LOP3.LUT R14, RZ, R7, RZ, 0x33, !PT ;  /* 0x00000007ff0ea212 */ /* 0x000fce00078e33ff */
.L_x_2433:
        /* <DEDUP_REMOVED lines=34> */
.L_x_2443:
        /* <DEDUP_REMOVED lines=82> */
.L_x_2441:
[----:B------:R-:W-:Y:S05]  /*2a90*/  BSYNC B3 ;  /* 0x0000000000037941 */ /* 0x000fea0003800000 */
.L_x_2440:
[----:B------:R-:W-:Y:S05]  /*2aa0*/  @!P0 BRA `(.L_x_2439) ;  /* 0x00000000005c8947 */ /* 0x000fea0003800000 */
[----:B---3--:R2:W3:Y:S01]  /*2ab0*/  LDS R43, [R16] ;  /* 0x00000000102b7984 */ /* 0x0084e20000000800 */
[----:B------:R-:W-:-:S05]  /*2ac0*/  LEA R42, R34, UR4, 0x2 ;  /* 0x00000004222a7c11 */ /* 0x000fca000f8e10ff */
[----:B------:R-:W-:-:S07]  /*2ad0*/  VIADD R42, R42, 0x180 ;  /* 0x000001802a2a7836 */ /* 0x000fce0000000000 */
.L_x_2442:
        /* <DEDUP_REMOVED lines=20> */
.L_x_2439:
[----:B------:R-:W-:Y:S05]  /*2c20*/  BSYNC B2 ;  /* 0x0000000000027941 */ /* 0x000fea0003800000 */
.L_x_2438:
        /* <DEDUP_REMOVED lines=50> */
.L_x_2437:
[----:B------:R-:W-:Y:S05]  /*2f50*/  BSYNC B1 ;  /* 0x0000000000017941 */ /* 0x000fea0003800000 */
.L_x_2436:
[----:B------:R-:W-:Y:S01]  /*2f60*/  VIADD R29, R29, 0x1 ;  /* 0x000000011d1d7836 */ /* 0x000fe20000000000 */
[----:B------:R-:W-:-:S04]  /*2f70*/  IADD3 R27, P1, R27, 0x1, RZ ;  /* 0x000000011b1b7810 */ /* 0x000fc80007f3e0ff */
[----:B------:R-:W-:Y:S01]  /*2f80*/  ISETP.GT.U32.AND P0, PT, R14, R29, PT ;  /* 0x0000001d0e00720c */ /* 0x000fe20003f04070 */
[----:B------:R-:W-:-:S03]  /*2f90*/  IMAD.X R22, RZ, RZ, R22, P1 ;  /* 0x000000ffff167224 */ /* 0x000fc600008e0616 */
[----:B------:R-:W-:-:S13]  /*2fa0*/  ISETP.GT.AND.EX P0, PT, R15, RZ, PT, P0 ;  /* 0x000000ff0f00720c */ /* 0x000fda0003f04300 */
[----:B------:R-:W-:Y:S05]  /*2fb0*/  @P0 BRA `(.L_x_2443) ;  /* 0xfffffff4006c0947 */ /* 0x000fea000383ffff */
.L_x_2435:
[----:B------:R-:W-:Y:S05]  /*2fc0*/  BSYNC B0 ;  /* 0x0000000000007941 */ /* 0x000fea0003800000 */
.L_x_2434:
[C---:B------:R-:W-:Y:S01]  /*2fd0*/  IMAD.SHL.U32 R8, R36.reuse, 0x10, RZ ;  /* 0x0000001024087824 */ /* 0x040fe200078e00ff */
[----:B------:R-:W-:Y:S01]  /*2fe0*/  ULDC UR5, c[0x0][0x23c] ;  /* 0x00008f0000057ab9 */ /* 0x000fe20000000800 */
[----:B------:R-:W-:Y:S01]  /*2ff0*/  SHF.L.U64.HI R9, R36, 0x4, R37 ;  /* 0x0000000424097819 */ /* 0x000fe20000010225 */
[----:B------:R-:W-:Y:S01]  /*3000*/  USHF.R.S32.HI UR8, URZ, 0x2, UR5 ;  /* 0x000000023f087899 */ /* 0x000fe20008011405 */
[----:B------:R-:W5:Y:S01]  /*3010*/  S2R R21, SR_TID.X ;  /* 0x0000000000157919 */ /* 0x000f620000002100 */
[----:B------:R-:W-:Y:S01]  /*3020*/  BAR.SYNC.DEFER_BLOCKING 0x0 ;  /* 0x0000000000007b1d */ /* 0x000fe20000010000 */
[----:B------:R-:W-:Y:S01]  /*3030*/  IADD3 R8, P0, R8, 0x10, RZ ;  /* 0x0000001008087810 */ /* 0x000fe20007f1e0ff */
[----:B------:R-:W-:-:S04]  /*3040*/  USHF.R.S32.HI UR5, URZ, 0x1f, UR8 ;  /* 0x0000001f3f057899 */ /* 0x000fc80008011408 */
[----:B------:R-:W-:Y:S01]  /*3050*/  IMAD.X R9, RZ, RZ, R9, P0 ;  /* 0x000000ffff097224 */ /* 0x000fe200000e0609 */
[----:B------:R-:W-:Y:S01]  /*3060*/  ISETP.LT.U32.AND P0, PT, R8, UR8, PT ;  /* 0x0000000808007c0c */ /* 0x000fe2000bf01070 */
[----:B------:R-:W-:Y:S03]  /*3070*/  BSSY B0, `(.L_x_2444) ;  /* 0x0000021000007945 */ /* 0x000fe60003800000 */
[----:B------:R-:W-:Y:S02]  /*3080*/  ISETP.LT.AND.EX P1, PT, R9, UR5, PT, P0 ;  /* 0x0000000509007c0c */ /* 0x000fe4000bf21300 */
[----:B------:R-:W-:Y:S02]  /*3090*/  LEA R7, P0, R36, R4, 0x4 ;  /* 0x0000000424077211 */ /* 0x000fe400078020ff */
[----:B------:R-:W-:Y:S02]  /*30a0*/  SEL R10, R8, UR8, P1 ;  /* 0x00000008080a7c07 */ /* 0x000fe40008800000 */
[----:B------:R-:W-:-:S02]  /*30b0*/  LEA.HI.X R8, R36, R6, R37, 0x4, P0 ;  /* 0x0000000624087211 */ /* 0x000fc400000f2425 */
        /* <DEDUP_REMOVED lines=24> */
[----:B------:R-:W-:Y:S01]  /*3240*/  FMUL.FTZ R4, R4, 0.0022321429569274187088 ;  /* 0x3b12492504047820 */ /* 0x000fe20000410000 */
[----:B------:R-:W-:-:S04]  /*3250*/  LEA.HI.X R7, R8, UR7, R9, 0x2, P0 ;  /* 0x0000000708077c11 */ /* 0x000fc800080f1409 */
[----:B------:R-:W-:-:S05]  /*3260*/  FMNMX.FTZ R9, R4, 4.3596542127488646656e-06, !PT ;  /* 0x3692492504097809 */ /* 0x000fca0007810000 */
[----:B------:R0:W-:Y:S02]  /*3270*/  STG.E desc[UR12][R6.64], R9 ;  /* 0x0000000906007986 */ /* 0x0001e4000c10190c */
.L_x_2445:
[----:B------:R-:W-:Y:S05]  /*3280*/  BSYNC B0 ;  /* 0x0000000000007941 */ /* 0x000fea0003800000 */
.L_x_2444:
        /* <DEDUP_REMOVED lines=14> */
.L_x_2478:
[----:B------:R-:W-:-:S04]  /*3370*/  SHF.R.U32.HI R2, RZ, 0x4, R21 ;  /* 0x00000004ff027819 */ /* 0x000fc80000011615 */
[----:B0-----:R-:W-:-:S04]  /*3380*/  LOP3.LUT R13, R2, 0x3ffffff, RZ, 0xc0, !PT ;  /* 0x03ffffff020d7812 */ /* 0x001fc800078ec0ff */
[----:B------:R-:W-:-:S05]  /*3390*/  IADD3 R13, P0, R13, R10, RZ ;  /* 0x0000000a0d0d7210 */ /* 0x000fca0007f1e0ff */
[----:B------:R-:W-:Y:S01]  /*33a0*/  IMAD.X R2, RZ, RZ, R0, P0 ;  /* 0x000000ffff027224 */ /* 0x000fe200000e0600 */
[----:B0-----:R-:W-:-:S04]  /*33b0*/  LEA R22, P0, R13, R8, 0x2 ;  /* 0x000000080d167211 */ /* 0x001fc800078010ff */
[----:B------:R-:W-:Y:S01]  /*33c0*/  LEA.HI.X R23, R13, R9, R2, 0x2, P0 ;  /* 0x000000090d177211 */ /* 0x000fe200000f1402 */
[----:B-123--:R-:W-:-:S04]  /*33d0*/  IMAD.WIDE.U32 R16, R21, 0x10, R40 ;  /* 0x0000001015107825 */ /* 0x00efc800078e0028 */
[----:B------:R-:W2:Y:S01]  /*33e0*/  LDG.E R22, desc[UR12][R22.64] ;  /* 0x0000000c16167981 */ /* 0x000ea2000c1e1900 */
[----:B------:R-:W-:-:S03]  /*33f0*/  IMAD.WIDE.U32 R12, R21, 0x10, R6 ;  /* 0x00000010150c7825 */ /* 0x000fc600078e0006 */
[----:B----4-:R-:W3:Y:S04]  /*3400*/  LDG.E.128.CONSTANT R16, desc[UR12][R16.64] ;  /* 0x0000000c10107981 */ /* 0x010ee8000c1e9d00 */
[----:B------:R-:W4:Y:S01]  /*3410*/  LDG.E.128.CONSTANT R12, desc[UR12][R12.64] ;  /* 0x0000000c0c0c7981 */ /* 0x000f22000c1e9d00 */
[----:B------:R-:W-:Y:S01]  /*3420*/  BSSY B0, `(.L_x_2446) ;  /* 0x000002b000007945 */ /* 0x000fe20003800000 */
        /* <DEDUP_REMOVED lines=20> */
[----:B------:R-:W-:Y:S01]  /*3570*/  FMNMX.FTZ R17, R2, -448, !PT ;  /* 0xc3e0000002117809 */ /* 0x000fe20007810000 */
[----:B------:R-:W-:Y:S01]  /*3580*/  IMAD.MOV.U32 R2, RZ, RZ, 0x7f ;  /* 0x0000007fff027424 */ /* 0x000fe200078e00ff */
        /* <DEDUP_REMOVED lines=20> */
.L_x_2447:
[----:B------:R-:W-:Y:S05]  /*36d0*/  BSYNC B0 ;  /* 0x0000000000007941 */ /* 0x000fea0003800000 */
.L_x_2446:
        /* <DEDUP_REMOVED lines=11> */
.L_x_2449:
[----:B------:R-:W-:Y:S05]  /*3790*/  BSYNC B0 ;  /* 0x0000000000007941 */ /* 0x000fea0003800000 */
.L_x_2448:
        /* <DEDUP_REMOVED lines=15> */
.L_x_2451:
[----:B------:R-:W-:Y:S05]  /*3890*/  BSYNC B0 ;  /* 0x0000000000007941 */ /* 0x000fea0003800000 */
.L_x_2450:
        /* <DEDUP_REMOVED lines=12> */
.L_x_2453:
[----:B------:R-:W-:Y:S05]  /*3960*/  BSYNC B0 ;  /* 0x0000000000007941 */ /* 0x000fea0003800000 */
.L_x_2452:
[----:B------:R-:W-:Y:S01]  /*3970*/  PRMT R15, R15, 0x7054, R12 ;  /* 0x000070540f0f7816 */ /* 0x000fe2000000000c */
[----:B------:R-:W-:Y:S01]  /*3980*/  IMAD.IADD R23, R5, 0x1, R21 ;  /* 0x0000000105177824 */ /* 0x000fe200078e0215 */
[C---:B------:R-:W-:Y:S02]  /*3990*/  LEA R12, P0, R21.reuse, UR4, 0x2 ;  /* 0x00000004150c7c11 */ /* 0x040fe4000f8010ff */
[----:B------:R-:W-:Y:S02]  /*39a0*/  LOP3.LUT R2, R2, R13, RZ, 0xfc, !PT ;  /* 0x0000000d02027212 */ /* 0x000fe400078efcff */
[----:B------:R-:W-:Y:S02]  /*39b0*/  LEA.HI.X R13, R21, UR6, RZ, 0x2, P0 ;  /* 0x00000006150d7c11 */ /* 0x000fe400080f14ff */
[----:B------:R-:W-:Y:S02]  /*39c0*/  ISETP.GE.U32.AND P0, PT, R23, UR8, PT ;  /* 0x0000000817007c0c */ /* 0x000fe4000bf06070 */
[----:B------:R-:W-:-:S05]  /*39d0*/  PRMT R15, R2, 0x654, R15 ;  /* 0x00000654020f7816 */ /* 0x000fca000000000f */
[----:B------:R0:W-:Y:S06]  /*39e0*/  STG.E desc[UR12][R12.64], R15 ;  /* 0x0000000f0c007986 */ /* 0x0001ec000c10190c */
        /* <DEDUP_REMOVED lines=55> */
.L_x_2455:
[----:B------:R-:W-:Y:S05]  /*3d60*/  BSYNC B0 ;  /* 0x0000000000007941 */ /* 0x000fea0003800000 */
.L_x_2454:
        /* <DEDUP_REMOVED lines=11> */
.L_x_2457:
[----:B------:R-:W-:Y:S05]  /*3e20*/  BSYNC B0 ;  /* 0x0000000000007941 */ /* 0x000fea0003800000 */
.L_x_2456:
        /* <DEDUP_REMOVED lines=15> */
.L_x_2459:
[----:B------:R-:W-:Y:S05]  /*3f20*/  BSYNC B0 ;  /* 0x0000000000007941 */ /* 0x000fea0003800000 */
.L_x_2458:
        /* <DEDUP_REMOVED lines=12> */
.L_x_2461:
[----:B------:R-:W-:Y:S05]  /*3ff0*/  BSYNC B0 ;  /* 0x0000000000007941 */ /* 0x000fea0003800000 */
.L_x_2460:
        /* <DEDUP_REMOVED lines=63> */
.L_x_2463:
[----:B------:R-:W-:Y:S05]  /*43f0*/  BSYNC B0 ;  /* 0x0000000000007941 */ /* 0x000fea0003800000 */
.L_x_2462:
        /* <DEDUP_REMOVED lines=11> */
.L_x_2465:
[----:B------:R-:W-:Y:S05]  /*44b0*/  BSYNC B0 ;  /* 0x0000000000007941 */ /* 0x000fea0003800000 */
.L_x_2464:
        /* <DEDUP_REMOVED lines=15> */
.L_x_2467:
[----:B------:R-:W-:Y:S05]  /*45b0*/  BSYNC B0 ;  /* 0x0000000000007941 */ /* 0x000fea0003800000 */
.L_x_2466:
        /* <DEDUP_REMOVED lines=12> */
.L_x_2469:
[----:B------:R-:W-:Y:S05]  /*4680*/  BSYNC B0 ;  /* 0x0000000000007941 */ /* 0x000fea0003800000 */
.L_x_2468:
        /* <DEDUP_REMOVED lines=63> */
.L_x_2471:
[----:B------:R-:W-:Y:S05]  /*4a80*/  BSYNC B0 ;  /* 0x0000000000007941 */ /* 0x000fea0003800000 */
.L_x_2470:
        /* <DEDUP_REMOVED lines=12> */
.L_x_2473:
[----:B------:R-:W-:Y:S05]  /*4b50*/  BSYNC B0 ;  /* 0x0000000000007941 */ /* 0x000fea0003800000 */
.L_x_2472:
        /* <DEDUP_REMOVED lines=12> */
.L_x_2475:
[----:B------:R-:W-:Y:S05]  /*4c20*/  BSYNC B0 ;  /* 0x0000000000007941 */ /* 0x000fea0003800000 */
.L_x_2474:
        /* <DEDUP_REMOVED lines=11> */
.L_x_2477:
[----:B------:R-:W-:Y:S05]  /*4ce0*/  BSYNC B0 ;  /* 0x0000000000007941 */ /* 0x000fea0003800000 */
.L_x_2476:
[----:B------:R-:W-:Y:S01]  /*4cf0*/  LOP3.LUT R4, R21, 0x80000000, RZ, 0xc0, !PT ;  /* 0x8000000015047812 */ /* 0x000fe200078ec0ff */
[C---:B------:R-:W-:Y:S01]  /*4d00*/  IMAD.IADD R21, R23.reuse, 0x1, R5 ;  /* 0x0000000117157824 */ /* 0x040fe200078e0205 */
[----:B------:R-:W-:Y:S02]  /*4d10*/  PRMT R14, R14, 0x7604, R15 ;  /* 0x000076040e0e7816 */ /* 0x000fe4000000000f */
[----:B------:R-:W-:Y:S02]  /*4d20*/  SHF.R.U32.HI R13, RZ, 0x18, R4 ;  /* 0x00000018ff0d7819 */ /* 0x000fe40000011604 */
[----:B------:R-:W-:Y:S02]  /*4d30*/  LEA R12, P0, R23, UR4, 0x2 ;  /* 0x00000004170c7c11 */ /* 0x000fe4000f8010ff */
[----:B------:R-:W-:Y:S02]  /*4d40*/  PRMT R15, R17, 0x7054, R14 ;  /* 0x00007054110f7816 */ /* 0x000fe4000000000e */
[----:B------:R-:W-:-:S02]  /*4d50*/  LOP3.LUT R2, R2, R13, RZ, 0xfc, !PT ;  /* 0x0000000d02027212 */ /* 0x000fc400078efcff */
[----:B------:R-:W-:Y:S02]  /*4d60*/  LEA.HI.X R13, R23, UR6, RZ, 0x2, P0 ;  /* 0x00000006170d7c11 */ /* 0x000fe400080f14ff */
[----:B------:R-:W-:Y:S02]  /*4d70*/  PRMT R15, R2, 0x654, R15 ;  /* 0x00000654020f7816 */ /* 0x000fe4000000000f */
[----:B------:R-:W-:-:S03]  /*4d80*/  ISETP.GE.U32.AND P0, PT, R21, UR8, PT ;  /* 0x0000000815007c0c */ /* 0x000fc6000bf06070 */
[----:B------:R0:W-:Y:S10]  /*4d90*/  STG.E desc[UR12][R12.64], R15 ;  /* 0x0000000f0c007986 */ /* 0x0001f4000c10190c */
[----:B------:R-:W-:Y:S05]  /*4da0*/  @!P0 BRA `(.L_x_2478) ;  /* 0xffffffe400708947 */ /* 0x000fea000383ffff */
[----:B------:R-:W-:Y:S05]  /*4db0*/  EXIT ;  /* 0x000000000000794d */ /* 0x000fea0003800000 */
        .weak           $__internal_50_$__cuda_sm20_div_s64
        .type           $__internal_50_$__cuda_sm20_div_s64,@function
        .size           $__internal_50_$__cuda_sm20_div_s64,($__internal_51_$__cuda_sm20_div_u64 - $__internal_50_$__cuda_sm20_div_s64)
$__internal_50_$__cuda_sm20_div_s64:
        /* <DEDUP_REMOVED lines=40> */
[----:B------:R-:W-:Y:S01]  /*5040*/  IMAD.X R21, R20, 0x1, R21, P0 ;  /* 0x0000000114157824 */ /* 0x000fe200000e0615 */
[----:B------:R-:W-:Y:S01]  /*5050*/  LOP3.LUT R14, R13, R14, RZ, 0x3c, !PT ;  /* 0x0000000e0d0e7212 */ /* 0x000fe200078e3cff */
[----:B------:R-:W-:-:S03]  /*5060*/  IMAD.MOV.U32 R17, RZ, RZ, RZ ;  /* 0x000000ffff117224 */ /* 0x000fc600078e00ff */
        /* <DEDUP_REMOVED lines=39> */
[----:B------:R-:W-:Y:S06]  /*52e0*/  RET.REL.NODEC R12 `(_ZN4vllm31rms_norm_per_block_quant_kernelIfN3c1013Float8_e4m3fnELb0ELb0ELi64EEEvPT0_PfPKT_S8_PKffiiPS6_l) ;  /* 0xffffffac0c447950 */ /* 0x000fec0003c3ffff */
        .weak           $__internal_51_$__cuda_sm20_div_u64
        .type           $__internal_51_$__cuda_sm20_div_u64,@function
        .size           $__internal_51_$__cuda_sm20_div_u64,(.L_x_3348 - $__internal_51_$__cuda_sm20_div_u64)
$__internal_51_$__cuda_sm20_div_u64:
        /* <DEDUP_REMOVED lines=45> */
[----:B------:R-:W-:-:S03]  /*55c0*/  ISETP.GE.U32.AND P0, PT, R15, R10, PT ;  /* 0x0000000a0f00720c */ /* 0x000fc60003f06070 */
[----:B------:R-:W-:Y:S01]  /*55d0*/  IMAD.X R18, R13, 0x1, ~R12, P1 ;  /* 0x000000010d127824 */ /* 0x000fe200008e0e0c */
[----:B------:R-:W-:Y:S01]  /*55e0*/  IADD3 R9, P1, -R10, R15, RZ ;  /* 0x0000000f0a097210 */ /* 0x000fe20007f3e1ff */
[----:B------:R-:W-:-:S03]  /*55f0*/  IMAD.X R12, RZ, RZ, R19, P2 ;  /* 0x000000ffff0c7224 */ /* 0x000fc600010e0613 */
[C---:B------:R-:W-:Y:S01]  /*5600*/  ISETP.GE.U32.AND.EX P0, PT, R18.reuse, R11, PT, P0 ;  /* 0x0000000b1200720c */ /* 0x040fe20003f06100 */
[----:B------:R-:W-:Y:S01]  /*5610*/  IMAD.X R16, R18, 0x1, ~R11, P1 ;  /* 0x0000000112107824 */ /* 0x000fe200008e0e0b */
[----:B------:R-:W-:Y:S02]  /*5620*/  ISETP.NE.U32.AND P1, PT, R10, RZ, PT ;  /* 0x000000ff0a00720c */ /* 0x000fe40003f25070 */
[----:B------:R-:W-:Y:S02]  /*5630*/  SEL R9, R9, R15, P0 ;  /* 0x0000000f09097207 */ /* 0x000fe40000000000 */
[----:B------:R-:W-:Y:S02]  /*5640*/  SEL R14, R14, R17, P0 ;  /* 0x000000110e0e7207 */ /* 0x000fe40000000000 */
[----:B------:R-:W-:Y:S02]  /*5650*/  SEL R16, R16, R18, P0 ;  /* 0x0000001210107207 */ /* 0x000fe40000000000 */
[----:B------:R-:W-:-:S02]  /*5660*/  SEL R19, R12, R19, P0 ;  /* 0x000000130c137207 */ /* 0x000fc40000000000 */
[----:B------:R-:W-:Y:S02]  /*5670*/  ISETP.GE.U32.AND P0, PT, R9, R10, PT ;  /* 0x0000000a0900720c */ /* 0x000fe40003f06070 */
[----:B------:R-:W-:Y:S02]  /*5680*/  IADD3 R9, P2, R14, 0x1, RZ ;  /* 0x000000010e097810 */ /* 0x000fe40007f5e0ff */
[----:B------:R-:W-:Y:S02]  /*5690*/  ISETP.GE.U32.AND.EX P0, PT, R16, R11, PT, P0 ;  /* 0x0000000b1000720c */ /* 0x000fe40003f06100 */
[----:B------:R-:W-:Y:S01]  /*56a0*/  ISETP.NE.AND.EX P1, PT, R11, RZ, PT, P1 ;  /* 0x000000ff0b00720c */ /* 0x000fe20003f25310 */
[----:B------:R-:W-:Y:S01]  /*56b0*/  IMAD.X R12, RZ, RZ, R19, P2 ;  /* 0x000000ffff0c7224 */ /* 0x000fe200010e0613 */
[----:B------:R-:W-:Y:S01]  /*56c0*/  SEL R10, R9, R14, P0 ;  /* 0x0000000e090a7207 */ /* 0x000fe20000000000 */
[----:B------:R-:W-:-:S03]  /*56d0*/  IMAD.MOV.U32 R9, RZ, RZ, 0x0 ;  /* 0x00000000ff097424 */ /* 0x000fc600078e00ff */
[----:B------:R-:W-:Y:S02]  /*56e0*/  SEL R11, R12, R19, P0 ;  /* 0x000000130c0b7207 */ /* 0x000fe40000000000 */
[----:B------:R-:W-:Y:S02]  /*56f0*/  SEL R10, R10, 0xffffffff, P1 ;  /* 0xffffffff0a0a7807 */ /* 0x000fe40000800000 */
[----:B------:R-:W-:Y:S01]  /*5700*/  SEL R11, R11, 0xffffffff, P1 ;  /* 0xffffffff0b0b7807 */ /* 0x000fe20000800000 */
[----:B------:R-:W-:Y:S06]  /*5710*/  RET.REL.NODEC R8 `(_ZN4vllm31rms_norm_per_block_quant_kernelIfN3c1013Float8_e4m3fnELb0ELb0ELi64EEEvPT0_PfPKT_S8_PKffiiPS6_l) ;  /* 0xffffffa808387950 */ /* 0x000fec0003c3ffff */
.L_x_2479:
        /* <DEDUP_REMOVED lines=14> */
.L_x_3348:


//--------------------- .text._ZN4vllm31rms_norm_per_block_quant_kernelIfaLb0ELb1ELi64EEEvPT0_PfPKT_S6_PKffiiPS4_l --------------------------
	.section	.text._ZN4vllm31rms_norm_per_block_quant_kernelIfaLb0ELb1ELi64EEEvPT0_PfPKT_S6_PKffiiPS4_l,"ax",@progbits
	.align	128
        .global         _ZN4vllm31rms_norm_per_block_quant_kernelIfaLb0ELb1ELi64EEEvPT0_PfPKT_S6_PKffiiPS4_l
        .type           _ZN4vllm31rms_norm_per_block_quant_kernelIfaLb0ELb1ELi64EEEvPT0_PfPKT_S6_PKffiiPS4_l,@function
        .size           _ZN4vllm31rms_norm_per_block_quant_kernelIfaLb0ELb1ELi64EEEvPT0_PfPKT_S6_PKffiiPS4_l,(.L_x_3351 - _ZN4vllm31rms_norm_per_block_quant_kernelIfaLb0ELb1ELi64EEEvPT0_PfPKT_S6_PKffiiPS4_l)
        .other          _ZN4vllm31rms_norm_per_block_quant_kernelIfaLb0ELb1ELi64EEEvPT0_PfPKT_S6_PKffiiPS4_l,@"STO_CUDA_ENTRY STV_DEFAULT"
_ZN4vllm31rms_norm_per_block_quant_kernelIfaLb0ELb1ELi64EEEvPT0_PfPKT_S6_PKffiiPS4_l:
.text._ZN4vllm31rms_norm_per_block_quant_kernelIfaLb0ELb1ELi64EEEvPT0_PfPKT_S6_PKffiiPS4_l:
        /* <DEDUP_REMOVED lines=22> */
.L_x_2482:
        /* <DEDUP_REMOVED lines=36> */
.L_x_2481:
[----:B------:R-:W-:Y:S05]  /*03a0*/  BSYNC B0 ;  /* 0x0000000000007941 */ /* 0x000fea0003800000 */
.L_x_2480:
        /* <DEDUP_REMOVED lines=109> */
.L_x_2484:
        /* <DEDUP_REMOVED lines=23> */
.L_x_2487:
[----:B------:R-:W-:Y:S05]  /*0bf0*/  BSYNC B1 ;  /* 0x0000000000017941 */ /* 0x000fea0003800000 */
.L_x_2486:
        /* <DEDUP_REMOVED lines=45> */
.L_x_2485:
[----:B------:R-:W-:Y:S05]  /*0ed0*/  BSYNC B0 ;  /* 0x0000000000007941 */ /* 0x000fea0003800000 */
.L_x_2483:
        /* <DEDUP_REMOVED lines=11> */
.L_x_2489:
[----:B------:R-:W-:Y:S05]  /*0f90*/  BSYNC B0 ;  /* 0x0000000000007941 */ /* 0x000fea0003800000 */
.L_x_2488:
        /* <DEDUP_REMOVED lines=17> */
[----:B0-----:R-:W-:Y:S05]  /*10b0*/  CALL.REL.NOINC `($__internal_52_$__cuda_sm20_div_s64) ;  /* 0x00000030002c7944 */ /* 0x001fea0003c00000 */
[----:B------:R-:W-:Y:S01]  /*10c0*/  IMAD.MOV.U32 R38, RZ, RZ, R14 ;  /* 0x000000ffff267224 */ /* 0x000fe200078e000e */
[----:B------:R-:W-:Y:S01]  /*10d0*/  MOV R39, R15 ;  /* 0x0000000f00277202 */ /* 0x000fe20000000f00 */
[----:B------:R-:W-:Y:S06]  /*10e0*/  BRA `(.L_x_2491) ;  /* 0x00000000004c7947 */ /* 0x000fec0003800000 */
.L_x_2490:
        /* <DEDUP_REMOVED lines=19> */
.L_x_2491:
        /* <DEDUP_REMOVED lines=9> */
[----:B0-----:R-:W-:Y:S05]  /*12b0*/  CALL.REL.NOINC `($__internal_52_$__cuda_sm20_div_s64) ;  /* 0x0000002c00ac7944 */ /* 0x001fea0003c00000 */
        /* <DEDUP_REMOVED lines=11> */
.L_x_2493:
        /* <DEDUP_REMOVED lines=21> */
.L_x_2494:
[----:B------:R-:W-:Y:S05]  /*14c0*/  BSYNC B0 ;  /* 0x0000000000007941 */ /* 0x000fea0003800000 */
.L_x_2492:
        /* <DEDUP_REMOVED lines=37> */
[----:B0-----:R-:W-:Y:S05]  /*1720*/  CALL.REL.NOINC `($__internal_53_$__cuda_sm20_div_u64) ;  /* 0x0000002c00dc7944 */ /* 0x001fea0003c00000 */
[----:B------:R-:W-:Y:S02]  /*1730*/  IMAD.MOV.U32 R8, RZ, RZ, R10 ;  /* 0x000000ffff087224 */ /* 0x000fe400078e000a */
[----:B------:R-:W-:Y:S01]  /*1740*/  IMAD.MOV.U32 R9, RZ, RZ, R11 ;  /* 0x000000ffff097224 */ /* 0x000fe200078e000b */
[----:B------:R-:W-:Y:S06]  /*1750*/  BRA `(.L_x_2499) ;  /* 0x00000000004c7947 */ /* 0x000fec0003800000 */
.L_x_2498:
        /* <DEDUP_REMOVED lines=19> */
.L_x_2499:
[----:B------:R-:W-:Y:S05]  /*1890*/  BSYNC B1 ;  /* 0x0000000000017941 */ /* 0x000fea0003800000 */
.L_x_2497:
        /* <DEDUP_REMOVED lines=11> */
.L_x_2502:
        /* <DEDUP_REMOVED lines=27> */
.L_x_2501:
[----:B------:R-:W-:Y:S05]  /*1b00*/  BSYNC B1 ;  /* 0x0000000000017941 */ /* 0x000fea0003800000 */
.L_x_2500:
        /* <DEDUP_REMOVED lines=11> */
.L_x_2503:
        /* <DEDUP_REMOVED lines=83> */
.L_x_2496:
[----:B------:R-:W-:Y:S05]  /*20f0*/  BSYNC B0 ;  /* 0x0000000000007941 */ /* 0x000fea0003800000 */
.L_x_2495:
        /* <DEDUP_REMOVED lines=16> */
[----:B01----:R-:W-:Y:S05]  /*2200*/  CALL.REL.NOINC `($__internal_52_$__cuda_sm20_div_s64) ;  /* 0x0000001c00d87944 */ /* 0x003fea0003c00000 */
[----:B------:R-:W-:Y:S05]  /*2210*/  BRA `(.L_x_2505) ;  /* 0x00000000004c7947 */ /* 0x000fea0003800000 */
.L_x_2504:
        /* <DEDUP_REMOVED lines=19> */
.L_x_2505:
        /* <DEDUP_REMOVED lines=17> */
[----:B------:R-:W-:-:S02]  /*2460*/  IADD3.X R30, RZ, RZ, RZ, P2, !PT ;  /* 0x000000ffff1e7210 */ /* 0x000fc400017fe4ff */
        /* <DEDUP_REMOVED lines=10> */
[----:B------:R-:W-:Y:S01]  /*2510*/  IMAD.MOV.U32 R0, RZ, RZ, RZ ;  /* 0x000000ffff007224 */ /* 0x000fe200078e00ff */
[----:B------:R-:W-:Y:S01]  /*2520*/  LOP3.LUT R32, RZ, R26, RZ, 0x33, !PT ;  /* 0x0000001aff207212 */ /* 0x000fe200078e33ff */
[----:B------:R-:W-:-:S02]  /*2530*/  IMAD.IADD R22, R9, 0x1, R17 ;  /* 0x0000000109167824 */ /* 0x000fc400078e0211 */
[----:B------:R-:W-:Y:S02]  /*2540*/  IMAD.X R24, RZ, RZ, RZ, P0 ;  /* 0x000000ffff187224 */ /* 0x000fe400000e06ff */
[----:B------:R-:W-:-:S07]  /*2550*/  IMAD.X R28, RZ, RZ, RZ, P1 ;  /* 0x000000ffff1c7224 */ /* 0x000fce00008e06ff */
.L_x_2515:
[----:B------:R-:W-:Y:S01]  /*2560*/  IADD3 R21, P0, RZ, -R8, RZ ;  /* 0x80000008ff157210 */ /* 0x000fe20007f1e0ff */
[----:B------:R-:W-:Y:S05]  /*2570*/  YIELD ;  /* 0x0000000000007946 */ /* 0x000fea0003800000 */
[----:B------:R-:W-:Y:S01]  /*2580*/  IMAD.X R35, RZ, RZ, ~R22, P0 ;  /* 0x000000ffff237224 */ /* 0x000fe200000e0e16 */
[----:B------:R-:W-:Y:S01]  /*2590*/  SHF.R.S32.HI R20, RZ, 0x1f, R29 ;  /* 0x0000001fff147819 */ /* 0x000fe2000001141d */
[-C--:B-123--:R-:W-:Y:S01]  /*25a0*/  IMAD R16, R0, R21.reuse, RZ ;  /* 0x0000001500107224 */ /* 0x08efe200078e02ff */
[----:B------:R-:W-:Y:S01]  /*25b0*/  MOV R17, RZ ;  /* 0x000000ff00117202 */ /* 0x000fe20000000f00 */
[C---:B----4-:R-:W-:Y:S01]  /*25c0*/  IMAD.WIDE.U32 R18, R27.reuse, R21, R10 ;  /* 0x000000151b127225 */ /* 0x050fe200078e000a */
[----:B------:R-:W-:Y:S03]  /*25d0*/  BSSY B1, `(.L_x_2508) ;  /* 0x0000099000017945 */ /* 0x000fe60003800000 */
        /* <DEDUP_REMOVED lines=61> */
[----:B------:R-:W2:Y:S01]  /*29b0*/  LDS R33, [R16+0x100] ;  /* 0x0001000010217984 */ /* 0x000ea20000000800 */
[----:B------:R-:W-:Y:S01]  /*29c0*/  IADD3 R42, P2, R35, 0x60, RZ ;  /* 0x00000060232a7810 */ /* 0x000fe20007f5e0ff */
[----:B------:R-:W-:Y:S01]  /*29d0*/  IMAD.MOV.U32 R44, RZ, RZ, R47 ;  /* 0x000000ffff2c7224 */ /* 0x000fe200078e002f */
[----:B------:R-:W-:-:S13]  /*29e0*/  ISETP.NE.AND.EX P1, PT, RZ, RZ, PT, P1 ;  /* 0x000000ffff00720c */ /* 0x000fda0003f25310 */
[----:B------:R-:W3:Y:S01]  /*29f0*/  @P1 LDS R34, [R16+0x180] ;  /* 0x0001800010221984 */ /* 0x000ee20000000800 */
[----:B------:R-:W-:Y:S02]  /*2a00*/  @P1 MOV R44, R42 ;  /* 0x0000002a002c1202 */ /* 0x000fe40000000f00 */
[----:B--2---:R-:W-:Y:S01]  /*2a10*/  FMNMX.FTZ R49, R46, R33, !PT ;  /* 0x000000212e317209 */ /* 0x004fe20007810000 */
[----:B------:R-:W-:-:S04]  /*2a20*/  IMAD.X R33, RZ, RZ, R45, P2 ;  /* 0x000000ffff217224 */ /* 0x000fc800010e062d */
[----:B------:R2:W-:Y:S01]  /*2a30*/  STS [R16], R49 ;  /* 0x0000003110007388 */ /* 0x0005e20000000800 */
[----:B---3--:R-:W-:Y:S01]  /*2a40*/  @P1 FMNMX.FTZ R43, R49, R34, !PT ;  /* 0x00000022312b1209 */ /* 0x008fe20007810000 */
[----:B------:R-:W-:Y:S01]  /*2a50*/  IMAD.MOV.U32 R34, RZ, RZ, R42 ;  /* 0x000000ffff227224 */ /* 0x000fe200078e002a */
[----:B------:R-:W-:-:S03]  /*2a60*/  @P1 IADD3 R34, P3, R35, 0x80, RZ ;  /* 0x0000008023221810 */ /* 0x000fc60007f7e0ff */
[----:B------:R2:W-:Y:S02]  /*2a70*/  @P1 STS [R16], R43 ;  /* 0x0000002b10001388 */ /* 0x0005e40000000800 */
[----:B------:R-:W-:-:S08]  /*2a80*/  @P1 IMAD.X R33, RZ, RZ, R45, P3 ;  /* 0x000000ffff211224 */ /* 0x000fd000018e062d */
.L_x_2513:
[----:B------:R-:W-:Y:S05]  /*2a90*/  BSYNC B3 ;  /* 0x0000000000037941 */ /* 0x000fea0003800000 */
.L_x_2512:
[----:B------:R-:W-:Y:S05]  /*2aa0*/  @!P0 BRA `(.L_x_2511) ;  /* 0x00000000005c8947 */ /* 0x000fea0003800000 */
[----:B--2---:R2:W3:Y:S01]  /*2ab0*/  LDS R43, [R16] ;  /* 0x00000000102b7984 */ /* 0x0044e20000000800 */
[----:B------:R-:W-:-:S05]  /*2ac0*/  LEA R35, R34, UR6, 0x2 ;  /* 0x0000000622237c11 */ /* 0x000fca000f8e10ff */
[----:B------:R-:W-:-:S07]  /*2ad0*/  VIADD R35, R35, 0x180 ;  /* 0x0000018023237836 */ /* 0x000fce0000000000 */
.L_x_2514:
[----:B------:R-:W-:-:S06]  /*2ae0*/  LEA R42, R44, UR6, 0x2 ;  /* 0x000000062c2a7c11 */ /* 0x000fcc000f8e10ff */
[----:B------:R-:W3:Y:S02]  /*2af0*/  LDS R42, [R42+0x80] ;  /* 0x000080002a2a7984 */ /* 0x000ee40000000800 */
[----:B---3--:R-:W-:-:S05]  /*2b00*/  FMNMX.FTZ R45, R42, R43, !PT ;  /* 0x0000002b2a2d7209 */ /* 0x008fca0007810000 */
[----:B------:R-:W-:Y:S04]  /*2b10*/  STS [R16], R45 ;  /* 0x0000002d10007388 */ /* 0x000fe80000000800 */
[----:B------:R-:W3:Y:S02]  /*2b20*/  LDS R44, [R35+-0x100] ;  /* 0xffff0000232c7984 */ /* 0x000ee40000000800 */
[----:B---3--:R-:W-:-:S05]  /*2b30*/  FMNMX.FTZ R47, R45, R44, !PT ;  /* 0x0000002c2d2f7209 */ /* 0x008fca0007810000 */
[----:B------:R-:W-:Y:S04]  /*2b40*/  STS [R16], R47 ;  /* 0x0000002f10007388 */ /* 0x000fe80000000800 */
[----:B------:R-:W3:Y:S02]  /*2b50*/  LDS R44, [R35+-0x80] ;  /* 0xffff8000232c7984 */ /* 0x000ee40000000800 */
[----:B---3--:R-:W-:-:S05]  /*2b60*/  FMNMX.FTZ R49, R47, R44, !PT ;  /* 0x0000002c2f317209 */ /* 0x008fca0007810000 */
[----:B------:R-:W-:Y:S04]  /*2b70*/  STS [R16], R49 ;  /* 0x0000003110007388 */ /* 0x000fe80000000800 */
[----:B------:R3:W4:Y:S02]  /*2b80*/  LDS R44, [R35] ;  /* 0x00000000232c7984 */ /* 0x0007240000000800 */
[----:B---3--:R-:W-:Y:S01]  /*2b90*/  VIADD R35, R35, 0x200 ;  /* 0x0000020023237836 */ /* 0x008fe20000000000 */
[----:B----4-:R-:W-:Y:S01]  /*2ba0*/  FMNMX.FTZ R43, R49, R44, !PT ;  /* 0x0000002c312b7209 */ /* 0x010fe20007810000 */
[C---:B------:R-:W-:Y:S01]  /*2bb0*/  VIADD R44, R34.reuse, 0x60 ;  /* 0x00000060222c7836 */ /* 0x040fe20000000000 */
[----:B------:R-:W-:-:S03]  /*2bc0*/  IADD3 R34, P0, R34, 0x80, RZ ;  /* 0x0000008022227810 */ /* 0x000fc60007f1e0ff */
[----:B------:R4:W-:Y:S01]  /*2bd0*/  STS [R16], R43 ;  /* 0x0000002b10007388 */ /* 0x0009e20000000800 */
[----:B------:R-:W-:Y:S02]  /*2be0*/  IADD3.X R33, RZ, R33, RZ, P0, !PT ;  /* 0x00000021ff217210 */ /* 0x000fe400007fe4ff */
[----:B------:R-:W-:-:S04]  /*2bf0*/  ISETP.GE.U32.AND P0, PT, R34, R21, PT ;  /* 0x000000152200720c */ /* 0x000fc80003f06070 */
[----:B------:R-:W-:-:S13]  /*2c00*/  ISETP.GE.AND.EX P0, PT, R33, R20, PT, P0 ;  /* 0x000000142100720c */ /* 0x000fda0003f06300 */
[----:B----4-:R-:W-:Y:S05]  /*2c10*/  @!P0 BRA `(.L_x_2514) ;  /* 0xfffffffc00b08947 */ /* 0x010fea000383ffff */
.L_x_2511:
[----:B------:R-:W-:Y:S05]  /*2c20*/  BSYNC B2 ;  /* 0x0000000000027941 */ /* 0x000fea0003800000 */
.L_x_2510:
        /* <DEDUP_REMOVED lines=21> */
[----:B------:R-:W3:Y:S01]  /*2d80*/  @!P1 LDS R33, [R16+0x40] ;  /* 0x0000400010219984 */ /* 0x000ee20000000800 */
[----:B------:R-:W-:Y:S02]  /*2d90*/  VIADD R20, R25, 0x4 ;  /* 0x0000000419147836 */ /* 0x000fe40000000000 */
        /* <DEDUP_REMOVED lines=28> */
.L_x_2509:
[----:B------:R-:W-:Y:S05]  /*2f60*/  BSYNC B1 ;  /* 0x0000000000017941 */ /* 0x000fea0003800000 */
.L_x_2508:
[----:B------:R-:W-:Y:S02]  /*2f70*/  IADD3 R29, R29, 0x1, RZ ;  /* 0x000000011d1d7810 */ /* 0x000fe40007ffe0ff */
[----:B------:R-:W-:Y:S02]  /*2f80*/  IADD3 R27, P1, R27, 0x1, RZ ;  /* 0x000000011b1b7810 */ /* 0x000fe40007f3e0ff */
[----:B------:R-:W-:-:S03]  /*2f90*/  ISETP.GT.U32.AND P0, PT, R14, R29, PT ;  /* 0x0000001d0e00720c */ /* 0x000fc60003f04070 */
[----:B------:R-:W-:Y:S01]  /*2fa0*/  IMAD.X R0, RZ, RZ, R0, P1 ;  /* 0x000000ffff007224 */ /* 0x000fe200008e0600 */
[----:B------:R-:W-:-:S13]  /*2fb0*/  ISETP.GT.AND.EX P0, PT, R15, RZ, PT, P0 ;  /* 0x000000ff0f00720c */ /* 0x000fda0003f04300 */
[----:B------:R-:W-:Y:S05]  /*2fc0*/  @P0 BRA `(.L_x_2515) ;  /* 0xfffffff400640947 */ /* 0x000fea000383ffff */
.L_x_2507:
[----:B------:R-:W-:Y:S05]  /*2fd0*/  BSYNC B0 ;  /* 0x0000000000007941 */ /* 0x000fea0003800000 */
.L_x_2506:
[----:B------:R-:W5:Y:S01]  /*2fe0*/  LDC R0, c[0x0][0x23c] ;  /* 0x00008f00ff007b82 */ /* 0x000f620000000800 */
[C---:B------:R-:W-:Y:S01]  /*2ff0*/  IMAD.SHL.U32 R9, R36.reuse, 0x10, RZ ;  /* 0x0000001024097824 */ /* 0x040fe200078e00ff */
[C---:B------:R-:W-:Y:S01]  /*3000*/  SHF.L.U64.HI R11, R36.reuse, 0x4, R37 ;  /* 0x00000004240b7819 */ /* 0x040fe20000010225 */
[----:B------:R-:W-:Y:S05]  /*3010*/  WARPSYNC.ALL ;  /* 0x0000000000007948 */ /* 0x000fea0003800000 */
[----:B------:R-:W-:Y:S02]  /*3020*/  IADD3 R9, P0, R9, 0x10, RZ ;  /* 0x0000001009097810 */ /* 0x000fe40007f1e0ff */
[----:B------:R-:W-:-:S03]  /*3030*/  LEA R2, P1, R36, R4, 0x4 ;  /* 0x0000000424027211 */ /* 0x000fc600078220ff */
[----:B------:R-:W-:Y:S01]  /*3040*/  IMAD.X R11, RZ, RZ, R11, P0 ;  /* 0x000000ffff0b7224 */ /* 0x000fe200000e060b */
[----:B------:R-:W-:Y:S02]  /*3050*/  LEA.HI.X R7, R36, R6, R37, 0x4, P1 ;  /* 0x0000000624077211 */ /* 0x000fe400008f2425 */
        /* <DEDUP_REMOVED lines=17> */
[----:B------:R-:W0:Y:S03]  /*3170*/  LDC.64 R12, c[0x0][0x250] ;  /* 0x00009400ff0c7b82 */ /* 0x000e260000000a00 */
[----:B------:R-:W-:-:S13]  /*3180*/  ISETP.NE.AND.EX P0, PT, RZ, UR9, PT, P0 ;  /* 0x00000009ff007c0c */ /* 0x000fda000bf05300 */
[----:B------:R-:W1:Y:S02]  /*3190*/  @P0 LDC.64 R8, c[0x0][0x230] ;  /* 0x00008c00ff080b82 */ /* 0x000e640000000a00 */
[----:B-1----:R-:W2:Y:S01]  /*31a0*/  @P0 LDG.E R9, desc[UR14][R8.64] ;  /* 0x0000000e08090981 */ /* 0x002ea2000c1e1900 */
[----:B-----5:R-:W-:Y:S01]  /*31b0*/  LEA R10, R2, UR6, 0x2 ;  /* 0x00000006020a7c11 */ /* 0x020fe2000f8e10ff */
[----:B------:R-:W-:Y:S02]  /*31c0*/  ULDC UR5, c[0x0][0xc] ;  /* 0x0000030000057ab9 */ /* 0x000fe40000000800 */
[----:B0-----:R-:W-:Y:S02]  /*31d0*/  IADD3 R7, P1, R12, UR5, RZ ;  /* 0x000000050c077c10 */ /* 0x001fe4000ff3e0ff */
[----:B------:R-:W2:Y:S02]  /*31e0*/  LDS R2, [R10] ;  /* 0x000000000a027984 */ /* 0x000ea40000000800 */
[----:B------:R-:W-:-:S04]  /*31f0*/  IADD3 R7, P2, R7, -0x1, RZ ;  /* 0xffffffff07077810 */ /* 0x000fc80007f5e0ff */
[----:B------:R-:W-:-:S04]  /*3200*/  IADD3.X R4, RZ, -0x1, R13, P2, P1 ;  /* 0xffffffffff047810 */ /* 0x000fc800017e240d */
[----:B------:R-:W-:-:S04]  /*3210*/  LOP3.LUT R6, R4, R13, RZ, 0xfc, !PT ;  /* 0x0000000d04067212 */ /* 0x000fc800078efcff */
[----:B------:R-:W-:Y:S02]  /*3220*/  ISETP.NE.U32.AND P1, PT, R6, RZ, PT ;  /* 0x000000ff0600720c */ /* 0x000fe40003f25070 */
[----:B--2---:R-:W-:-:S11]  /*3230*/  @P0 FMNMX.FTZ R2, R2, R9, PT ;  /* 0x0000000902020209 */ /* 0x004fd60003810000 */
[----:B------:R-:W-:Y:S05]  /*3240*/  @!P1 BRA `(.L_x_2518) ;  /* 0x0000000000189947 */ /* 0x000fea0003800000 */
[----:B---3--:R-:W-:Y:S02]  /*3250*/  MOV R17, R7 ;  /* 0x0000000700117202 */ /* 0x008fe40000000f00 */
[----:B------:R-:W-:-:S07]  /*3260*/  MOV R16, 0x3280 ;  /* 0x0000328000107802 */ /* 0x000fce0000000f00 */
[----:B----4-:R-:W-:Y:S05]  /*3270*/  CALL.REL.NOINC `($__internal_54_$__cuda_sm20_rem_s64) ;  /* 0x0000001800147944 */ /* 0x010fea0003c00000 */
[----:B------:R-:W-:Y:S02]  /*3280*/  IMAD.MOV.U32 R8, RZ, RZ, R18 ;  /* 0x000000ffff087224 */ /* 0x000fe400078e0012 */
[----:B------:R-:W-:Y:S01]  /*3290*/  IMAD.MOV.U32 R9, RZ, RZ, R19 ;  /* 0x000000ffff097224 */ /* 0x000fe200078e0013 */
[----:B------:R-:W-:Y:S06]  /*32a0*/  BRA `(.L_x_2519) ;  /* 0x00000000004c7947 */ /* 0x000fec0003800000 */
.L_x_2518:
[----:B------:R-:W0:Y:S01]  /*32b0*/  I2F.U32.RP R6, R12 ;  /* 0x0000000c00067306 */ /* 0x000e220000209000 */
[----:B------:R-:W-:-:S07]  /*32c0*/  ISETP.NE.U32.AND P1, PT, R12, RZ, PT ;  /* 0x000000ff0c00720c */ /* 0x000fce0003f25070 */
[----:B0-----:R-:W0:Y:S02]  /*32d0*/  MUFU.RCP R6, R6 ;  /* 0x0000000600067308 */ /* 0x001e240000001000 */
[----:B0-----:R-:W-:-:S06]  /*32e0*/  VIADD R8, R6, 0xffffffe ;  /* 0x0ffffffe06087836 */ /* 0x001fcc0000000000 */
[----:B------:R0:W1:Y:S02]  /*32f0*/  F2I.FTZ.U32.TRUNC.NTZ R9, R8 ;  /* 0x0000000800097305 */ /* 0x000064000021f000 */
[----:B0-----:R-:W-:Y:S01]  /*3300*/  IMAD.MOV.U32 R8, RZ, RZ, RZ ;  /* 0x000000ffff087224 */ /* 0x001fe200078e00ff */
[----:B-1----:R-:W-:-:S05]  /*3310*/  IADD3 R11, RZ, -R9, RZ ;  /* 0x80000009ff0b7210 */ /* 0x002fca0007ffe0ff */
        /* <DEDUP_REMOVED lines=9> */
[-C--:B------:R-:W-:Y:S02]  /*33b0*/  @P0 IADD3 R11, R11, -R12.reuse, RZ ;  /* 0x8000000c0b0b0210 */ /* 0x080fe40007ffe0ff */
[----:B------:R-:W-:-:S05]  /*33c0*/  @!P1 LOP3.LUT R11, RZ, R12, RZ, 0x33, !PT ;  /* 0x0000000cff0b9212 */ /* 0x000fca00078e33ff */
[----:B------:R-:W-:-:S07]  /*33d0*/  IMAD.MOV.U32 R8, RZ, RZ, R11 ;  /* 0x000000ffff087224 */ /* 0x000fce00078e000b */
.L_x_2519:
[----:B------:R-:W-:Y:S01]  /*33e0*/  IADD3 R11, P0, -R8, R7, RZ ;  /* 0x00000007080b7210 */ /* 0x000fe20007f1e1ff */
[----:B------:R-:W-:Y:S01]  /*33f0*/  UMOV UR5, URZ ;  /* 0x0000003f00057c82 */ /* 0x000fe20008000000 */
[----:B------:R-:W-:Y:S01]  /*3400*/  ULDC.64 UR8, c[0x0][0x218] ;  /* 0x0000860000087ab9 */ /* 0x000fe20000000a00 */
[----:B------:R-:W-:Y:S02]  /*3410*/  FMUL.FTZ R2, R2, 0.0078740157186985015869 ;  /* 0x3c01020402027820 */ /* 0x000fe40000410000 */
[----:B------:R-:W-:Y:S02]  /*3420*/  IMAD.X R9, R4, 0x1, ~R9, P0 ;  /* 0x0000000104097824 */ /* 0x000fe400000e0e09 */
[----:B------:R-:W-:-:S04]  /*3430*/  IMAD.WIDE.U32 R6, R36, R11, UR4 ;  /* 0x0000000424067e25 */ /* 0x000fc8000f8e000b */
[----:B------:R-:W-:Y:S01]  /*3440*/  IMAD R9, R9, R36, RZ ;  /* 0x0000002409097224 */ /* 0x000fe200078e02ff */
[----:B------:R-:W-:-:S03]  /*3450*/  LEA R8, P0, R6, UR8, 0x2 ;  /* 0x0000000806087c11 */ /* 0x000fc6000f8010ff */
[----:B------:R-:W-:-:S05]  /*3460*/  IMAD R9, R37, R11, R9 ;  /* 0x0000000b25097224 */ /* 0x000fca00078e0209 */
[----:B------:R-:W-:-:S04]  /*3470*/  IADD3 R7, R7, R9, RZ ;  /* 0x0000000907077210 */ /* 0x000fc80007ffe0ff */
[----:B------:R-:W-:Y:S02]  /*3480*/  LEA.HI.X R9, R6, UR9, R7, 0x2, P0 ;  /* 0x0000000906097c11 */ /* 0x000fe400080f1407 */
[----:B------:R-:W-:-:S05]  /*3490*/  FMNMX.FTZ R7, R2, 1.1920928955078125e-07, !PT ;  /* 0x3400000002077809 */ /* 0x000fca0007810000 */
[----:B------:R0:W-:Y:S02]  /*34a0*/  STG.E desc[UR14][R8.64], R7 ;  /* 0x0000000708007986 */ /* 0x0001e4000c10190e */
.L_x_2517:
[----:B------:R-:W-:Y:S05]  /*34b0*/  BSYNC B0 ;  /* 0x0000000000007941 */ /* 0x000fea0003800000 */
.L_x_2516:
        /* <DEDUP_REMOVED lines=12> */
[----:B0-----:R-:W-:Y:S01]  /*3580*/  IMAD.U32 R7, RZ, RZ, UR7 ;  /* 0x00000007ff077e24 */ /* 0x001fe2000f8e00ff */
[----:B------:R-:W-:Y:S01]  /*3590*/  UIADD3 UR5, UP0, UR5, UR12, URZ ;  /* 0x0000000c05057290 */ /* 0x000fe2000ff1e03f */
[----:B------:R-:W-:Y:S02]  /*35a0*/  IMAD.U32 R6, RZ, RZ, UR6 ;  /* 0x00000006ff067e24 */ /* 0x000fe4000f8e00ff */
[----:B------:R-:W-:Y:S01]  /*35b0*/  ULDC UR12, c[0x0][0x254] ;  /* 0x00009500000c7ab9 */ /* 0x000fe20000000800 */
[----:B------:R-:W-:Y:S01]  /*35c0*/  UIADD3 UR5, UP1, UR5, -0x1, URZ ;  /* 0xffffffff05057890 */ /* 0x000fe2000ff3e03f */
[----:B------:R-:W-:-:S03]  /*35d0*/  IMAD.U32 R7, RZ, RZ, UR11 ;  /* 0x0000000bff077e24 */ /* 0x000fc6000f8e00ff */
[----:B------:R-:W-:-:S12]  /*35e0*/  UIADD3.X UR10, URZ, -0x1, UR13, UP1, UP0 ;  /* 0xffffffff3f0a7890 */ /* 0x000fd80008fe040d */
.L_x_2522:
[----:B0-----:R-:W0:Y:S01]  /*35f0*/  LDC.64 R12, c[0x0][0x228] ;  /* 0x00008a00ff0c7b82 */ /* 0x001e220000000a00 */
[----:B------:R-:W-:-:S06]  /*3600*/  IMAD.WIDE.U32 R8, R23, 0x10, R40 ;  /* 0x0000001017087825 */ /* 0x000fcc00078e0028 */
[----:B------:R-:W5:Y:S01]  /*3610*/  LDG.E.128.CONSTANT R8, desc[UR14][R8.64] ;  /* 0x0000000e08087981 */ /* 0x000f62000c1e9d00 */
[----:B0-----:R-:W-:-:S06]  /*3620*/  IMAD.WIDE.U32 R12, R23, 0x10, R12 ;  /* 0x00000010170c7825 */ /* 0x001fcc00078e000c */
[----:B------:R-:W5:Y:S01]  /*3630*/  LDG.E.128.CONSTANT R12, desc[UR14][R12.64] ;  /* 0x0000000e0c0c7981 */ /* 0x000f62000c1e9d00 */
[----:B------:R-:W-:-:S06]  /*3640*/  ULOP3.LUT UR8, UR10, UR12, URZ, 0xfc, !UPT ;  /* 0x0000000c0a087292 */ /* 0x000fcc000f8efc3f */
[----:B------:R-:W-:-:S13]  /*3650*/  ISETP.NE.U32.AND P0, PT, RZ, UR8, PT ;  /* 0x00000008ff007c0c */ /* 0x000fda000bf05070 */
[----:B------:R-:W-:Y:S05]  /*3660*/  @!P0 BRA `(.L_x_2520) ;  /* 0x0000000000148947 */ /* 0x000fea0003800000 */
[----:B---3--:R-:W-:Y:S01]  /*3670*/  MOV R17, UR5 ;  /* 0x0000000500117c02 */ /* 0x008fe20008000f00 */
[----:B------:R-:W-:Y:S01]  /*3680*/  IMAD.U32 R4, RZ, RZ, UR10 ;  /* 0x0000000aff047e24 */ /* 0x000fe2000f8e00ff */
[----:B-12---:R-:W-:-:S07]  /*3690*/  MOV R16, 0x36b0 ;  /* 0x000036b000107802 */ /* 0x006fce0000000f00 */
[----:B----45:R-:W-:Y:S05]  /*36a0*/  CALL.REL.NOINC `($__internal_54_$__cuda_sm20_rem_s64) ;  /* 0x0000001400087944 */ /* 0x030fea0003c00000 */
[----:B------:R-:W-:Y:S05]  /*36b0*/  BRA `(.L_x_2521) ;  /* 0x00000000004c7947 */ /* 0x000fea0003800000 */
.L_x_2520:
[----:B------:R-:W0:Y:S02]  /*36c0*/  LDC R19, c[0x0][0x250] ;  /* 0x00009400ff137b82 */ /* 0x000e240000000800 */
[----:B0-----:R-:W0:Y:S01]  /*36d0*/  I2F.U32.RP R4, R19 ;  /* 0x0000001300047306 */ /* 0x001e220000209000 */
[----:B------:R-:W-:-:S07]  /*36e0*/  ISETP.NE.U32.AND P1, PT, R19, RZ, PT ;  /* 0x000000ff1300720c */ /* 0x000fce0003f25070 */
[----:B0-----:R-:W1:Y:S02]  /*36f0*/  MUFU.RCP R4, R4 ;  /* 0x0000000400047308 */ /* 0x001e640000001000 */
[----:B-123--:R-:W-:-:S06]  /*3700*/  VIADD R16, R4, 0xffffffe ;  /* 0x0ffffffe04107836 */ /* 0x00efcc0000000000 */
[----:B------:R0:W1:Y:S02]  /*3710*/  F2I.FTZ.U32.TRUNC.NTZ R17, R16 ;  /* 0x0000001000117305 */ /* 0x000064000021f000 */
[----:B0-----:R-:W-:Y:S01]  /*3720*/  HFMA2.MMA R16, -RZ, RZ, 0, 0 ;  /* 0x00000000ff107435 */ /* 0x001fe200000001ff */
[----:B-1----:R-:W-:-:S04]  /*3730*/  IMAD.MOV R2, RZ, RZ, -R17 ;  /* 0x000000ffff027224 */ /* 0x002fc800078e0a11 */
[----:B------:R-:W-:-:S05]  /*3740*/  IMAD R21, R2, R19, RZ ;  /* 0x0000001302157224 */ /* 0x000fca00078e02ff */
[----:B------:R-:W-:-:S06]  /*3750*/  IMAD.HI.U32 R2, R17, R21, R16 ;  /* 0x0000001511027227 */ /* 0x000fcc00078e0010 */
[----:B------:R-:W-:-:S04]  /*3760*/  IMAD.HI.U32 R2, R2, UR5, RZ ;  /* 0x0000000502027c27 */ /* 0x000fc8000f8e00ff */
[----:B------:R-:W-:-:S04]  /*3770*/  IMAD.MOV R2, RZ, RZ, -R2 ;  /* 0x000000ffff027224 */ /* 0x000fc800078e0a02 */
[----:B----4-:R-:W-:-:S05]  /*3780*/  IMAD R18, R19, R2, UR5 ;  /* 0x0000000513127e24 */ /* 0x010fca000f8e0202 */
[----:B------:R-:W-:-:S13]  /*3790*/  ISETP.GE.U32.AND P0, PT, R18, R19, PT ;  /* 0x000000131200720c */ /* 0x000fda0003f06070 */
[----:B------:R-:W-:-:S05]  /*37a0*/  @P0 IMAD.IADD R18, R18, 0x1, -R19 ;  /* 0x0000000112120824 */ /* 0x000fca00078e0a13 */
[----:B------:R-:W-:-:S13]  /*37b0*/  ISETP.GE.U32.AND P0, PT, R18, R19, PT ;  /* 0x000000131200720c */ /* 0x000fda0003f06070 */
[----:B------:R-:W-:Y:S01]  /*37c0*/  @P0 IMAD.IADD R18, R18, 0x1, -R19 ;  /* 0x0000000112120824 */ /* 0x000fe200078e0a13 */
[----:B------:R-:W-:Y:S02]  /*37d0*/  @!P1 LOP3.LUT R18, RZ, R19, RZ, 0x33, !PT ;  /* 0x00000013ff129212 */ /* 0x000fe400078e33ff */
[----:B------:R-:W-:-:S07]  /*37e0*/  MOV R19, RZ ;  /* 0x000000ff00137202 */ /* 0x000fce0000000f00 */
.L_x_2521:
[----:B------:R-:W0:Y:S01]  /*37f0*/  LDC.64 R16, c[0x0][0x218] ;  /* 0x00008600ff107b82 */ /* 0x000e220000000a00 */
[----:B------:R-:W-:Y:S01]  /*3800*/  IADD3 R21, P0, -R18, UR5, RZ ;  /* 0x0000000512157c10 */ /* 0x000fe2000ff1e1ff */
[----:B------:R-:W-:Y:S01]  /*3810*/  IMAD.U32 R18, RZ, RZ, UR4 ;  /* 0x00000004ff127e24 */ /* 0x000fe2000f8e00ff */
[----:B------:R-:W-:Y:S02]  /*3820*/  SHF.R.U32.HI R4, RZ, 0x4, R23 ;  /* 0x00000004ff047819 */ /* 0x000fe40000011617 */
[----:B------:R-:W-:Y:S01]  /*3830*/  IADD3.X R2, ~R19, UR10, RZ, P0, !PT ;  /* 0x0000000a13027c10 */ /* 0x000fe200087fe5ff */
[----:B------:R-:W-:Y:S01]  /*3840*/  IMAD.MOV.U32 R19, RZ, RZ, RZ ;  /* 0x000000ffff137224 */ /* 0x000fe200078e00ff */
[----:B------:R-:W-:-:S05]  /*3850*/  LOP3.LUT R25, R4, 0x3ffffff, RZ, 0xc0, !PT ;  /* 0x03ffffff04197812 */ /* 0x000fca00078ec0ff */
[----:B------:R-:W-:Y:S02]  /*3860*/  IMAD R27, R2, R25, RZ ;  /* 0x00000019021b7224 */ /* 0x000fe400078e02ff */
[----:B------:R-:W-:-:S04]  /*3870*/  IMAD.WIDE.U32 R24, R25, R21, R18 ;  /* 0x0000001519187225 */ /* 0x000fc800078e0012 */
[----:B------:R-:W-:Y:S01]  /*3880*/  IMAD.IADD R4, R25, 0x1, R27 ;  /* 0x0000000119047824 */ /* 0x000fe200078e021b */
[----:B0-----:R-:W-:-:S04]  /*3890*/  LEA R26, P0, R24, R16, 0x2 ;  /* 0x00000010181a7211 */ /* 0x001fc800078010ff */
[----:B------:R-:W-:-:S05]  /*38a0*/  LEA.HI.X R27, R24, R17, R4, 0x2, P0 ;  /* 0x00000011181b7211 */ /* 0x000fca00000f1404 */
[----:B------:R-:W2:Y:S01]  /*38b0*/  LDG.E R26, desc[UR14][R26.64] ;  /* 0x0000000e1a1a7981 */ /* 0x000ea2000c1e1900 */
[C---:B-----5:R-:W-:Y:S01]  /*38c0*/  FMUL.FTZ R25, R3.reuse, R8 ;  /* 0x0000000803197220 */ /* 0x060fe20000410000 */
[C---:B------:R-:W-:Y:S01]  /*38d0*/  FMUL.FTZ R8, R3.reuse, R9 ;  /* 0x0000000903087220 */ /* 0x040fe20000410000 */
[----:B------:R-:W-:Y:S02]  /*38e0*/  FMUL.FTZ R9, R3, R10 ;  /* 0x0000000a03097220 */ /* 0x000fe40000410000 */
[----:B------:R-:W-:Y:S01]  /*38f0*/  FMUL.FTZ R25, R12, R25 ;  /* 0x000000190c197220 */ /* 0x000fe20000410000 */
[----:B------:R-:W-:Y:S01]  /*3900*/  FMUL.FTZ R13, R13, R8 ;  /* 0x000000080d0d7220 */ /* 0x000fe20000410000 */
[----:B------:R-:W-:Y:S01]  /*3910*/  FMUL.FTZ R9, R14, R9 ;  /* 0x000000090e097220 */ /* 0x000fe20000410000 */
[----:B------:R-:W-:-:S04]  /*3920*/  FMUL.FTZ R12, R3, R11 ;  /* 0x0000000b030c7220 */ /* 0x000fc80000410000 */
[----:B------:R-:W-:Y:S01]  /*3930*/  FMUL.FTZ R15, R15, R12 ;  /* 0x0000000c0f0f7220 */ /* 0x000fe20000410000 */
[----:B--2---:R-:W0:Y:S02]  /*3940*/  MUFU.RCP R4, R26 ;  /* 0x0000001a00047308 */ /* 0x004e240000001000 */
[C---:B0-----:R-:W-:Y:S01]  /*3950*/  FMUL.FTZ R25, R4.reuse, R25 ;  /* 0x0000001904197220 */ /* 0x041fe20000410000 */
[C---:B------:R-:W-:Y:S01]  /*3960*/  FMUL.FTZ R13, R4.reuse, R13 ;  /* 0x0000000d040d7220 */ /* 0x040fe20000410000 */
[C---:B------:R-:W-:Y:S01]  /*3970*/  FMUL.FTZ R10, R4.reuse, R9 ;  /* 0x00000009040a7220 */ /* 0x040fe20000410000 */
[----:B------:R-:W-:-:S03]  /*3980*/  FMUL.FTZ R15, R4, R15 ;  /* 0x0000000f040f7220 */ /* 0x000fc60000410000 */
[----:B------:R-:W-:Y:S08]  /*3990*/  F2I.S8.NTZ R8, R13 ;  /* 0x0000000d00087305 */ /* 0x000ff00000202100 */
[----:B------:R-:W0:Y:S08]  /*39a0*/  F2I.S8.NTZ R25, R25 ;  /* 0x0000001900197305 */ /* 0x000e300000202100 */
[----:B------:R-:W1:Y:S01]  /*39b0*/  F2I.S8.NTZ R10, R10 ;  /* 0x0000000a000a7305 */ /* 0x000e620000202100 */
[----:B0-----:R-:W-:-:S07]  /*39c0*/  PRMT R25, R8, 0x7604, R25 ;  /* 0x0000760408197816 */ /* 0x001fce0000000019 */
[----:B------:R-:W0:Y:S01]  /*39d0*/  F2I.S8.NTZ R15, R15 ;  /* 0x0000000f000f7305 */ /* 0x000e220000202100 */
[----:B------:R-:W-:-:S04]  /*39e0*/  LEA R8, P0, R23, UR6, 0x2 ;  /* 0x0000000617087c11 */ /* 0x000fc8000f8010ff */
[----:B------:R-:W-:Y:S02]  /*39f0*/  LEA.HI.X R9, R23, UR11, RZ, 0x2, P0 ;  /* 0x0000000b17097c11 */ /* 0x000fe400080f14ff */
[----:B-1----:R-:W-:Y:S02]  /*3a00*/  PRMT R4, R10, 0x7054, R25 ;  /* 0x000070540a047816 */ /* 0x002fe40000000019 */
[----:B------:R-:W-:-:S04]  /*3a10*/  IADD3 R25, R5, R23, RZ ;  /* 0x0000001705197210 */ /* 0x000fc80007ffe0ff */
[----:B------:R-:W-:Y:S02]  /*3a20*/  ISETP.GE.U32.AND P0, PT, R25, R0, PT ;  /* 0x000000001900720c */ /* 0x000fe40003f06070 */
[----:B0-----:R-:W-:-:S05]  /*3a30*/  PRMT R11, R15, 0x654, R4 ;  /* 0x000006540f0b7816 */ /* 0x001fca0000000004 */
[----:B------:R0:W-:Y:S06]  /*3a40*/  STG.E desc[UR14][R8.64], R11 ;  /* 0x0000000b08007986 */ /* 0x0001ec000c10190e */
[----:B------:R-:W-:Y:S05]  /*3a50*/  @P0 EXIT ;  /* 0x000000000000094d */ /* 0x000fea0003800000 */
[----:B------:R-:W-:Y:S01]  /*3a60*/  SHF.R.U32.HI R4, RZ, 0x4, R25 ;  /* 0x00000004ff047819 */ /* 0x000fe20000011619 */
[----:B------:R-:W1:Y:S03]  /*3a70*/  LDC.64 R22, c[0x0][0x228] ;  /* 0x00008a00ff167b82 */ /* 0x000e660000000a00 */
[----:B0-----:R-:W-:-:S05]  /*3a80*/  LOP3.LUT R9, R4, 0x3ffffff, RZ, 0xc0, !PT ;  /* 0x03ffffff04097812 */ /* 0x001fca00078ec0ff */
[----:B------:R-:W-:Y:S02]  /*3a90*/  IMAD R11, R2, R9, RZ ;  /* 0x00000009020b7224 */ /* 0x000fe400078e02ff */
[----:B------:R-:W-:-:S04]  /*3aa0*/  IMAD.WIDE.U32 R8, R9, R21, R18 ;  /* 0x0000001509087225 */ /* 0x000fc800078e0012 */
[----:B------:R-:W-:Y:S01]  /*3ab0*/  IMAD.IADD R4, R9, 0x1, R11 ;  /* 0x0000000109047824 */ /* 0x000fe200078e020b */
[----:B------:R-:W-:-:S04]  /*3ac0*/  LEA R26, P0, R8, R16, 0x2 ;  /* 0x00000010081a7211 */ /* 0x000fc800078010ff */
[----:B------:R-:W-:Y:S01]  /*3ad0*/  LEA.HI.X R27, R8, R17, R4, 0x2, P0 ;  /* 0x00000011081b7211 */ /* 0x000fe200000f1404 */
[----:B------:R-:W-:-:S04]  /*3ae0*/  IMAD.WIDE.U32 R8, R25, 0x10, R40 ;  /* 0x0000001019087825 */ /* 0x000fc800078e0028 */
[----:B------:R-:W2:Y:S01]  /*3af0*/  LDG.E R26, desc[UR14][R26.64] ;  /* 0x0000000e1a1a7981 */ /* 0x000ea2000c1e1900 */
[----:B-1----:R-:W-:-:S03]  /*3b00*/  IMAD.WIDE.U32 R12, R25, 0x10, R22 ;  /* 0x00000010190c7825 */ /* 0x002fc600078e0016 */
[----:B------:R-:W3:Y:S04]  /*3b10*/  LDG.E.128.CONSTANT R8, desc[UR14][R8.64] ;  /* 0x0000000e08087981 */ /* 0x000ee8000c1e9d00 */
[----:B------:R-:W4:Y:S01]  /*3b20*/  LDG.E.128.CONSTANT R12, desc[UR14][R12.64] ;  /* 0x0000000e0c0c7981 */ /* 0x000f22000c1e9d00 */
[----:B--2---:R-:W0:Y:S01]  /*3b30*/  MUFU.RCP R4, R26 ;  /* 0x0000001a00047308 */ /* 0x004e220000001000 */
[C---:B---3--:R-:W-:Y:S01]  /*3b40*/  FMUL.FTZ R29, R3.reuse, R8 ;  /* 0x00000008031d7220 */ /* 0x048fe20000410000 */
[C---:B------:R-:W-:Y:S01]  /*3b50*/  FMUL.FTZ R20, R3.reuse, R9 ;  /* 0x0000000903147220 */ /* 0x040fe20000410000 */
[----:B------:R-:W-:Y:S02]  /*3b60*/  FMUL.FTZ R27, R3, R10 ;  /* 0x0000000a031b7220 */ /* 0x000fe40000410000 */
[----:B----4-:R-:W-:Y:S01]  /*3b70*/  FMUL.FTZ R29, R12, R29 ;  /* 0x0000001d0c1d7220 */ /* 0x010fe20000410000 */
[----:B------:R-:W-:Y:S01]  /*3b80*/  FMUL.FTZ R31, R13, R20 ;  /* 0x000000140d1f7220 */ /* 0x000fe20000410000 */
[----:B------:R-:W-:Y:S01]  /*3b90*/  FMUL.FTZ R27, R14, R27 ;  /* 0x0000001b0e1b7220 */ /* 0x000fe20000410000 */
[----:B------:R-:W-:-:S04]  /*3ba0*/  FMUL.FTZ R12, R3, R11 ;  /* 0x0000000b030c7220 */ /* 0x000fc80000410000 */
[----:B------:R-:W-:Y:S01]  /*3bb0*/  FMUL.FTZ R15, R15, R12 ;  /* 0x0000000c0f0f7220 */ /* 0x000fe20000410000 */
[C---:B0-----:R-:W-:Y:S01]  /*3bc0*/  FMUL.FTZ R29, R4.reuse, R29 ;  /* 0x0000001d041d7220 */ /* 0x041fe20000410000 */
[C---:B------:R-:W-:Y:S01]  /*3bd0*/  FMUL.FTZ R31, R4.reuse, R31 ;  /* 0x0000001f041f7220 */ /* 0x040fe20000410000 */
[C---:B------:R-:W-:Y:S01]  /*3be0*/  FMUL.FTZ R10, R4.reuse, R27 ;  /* 0x0000001b040a7220 */ /* 0x040fe20000410000 */
[----:B------:R-:W-:Y:S01]  /*3bf0*/  FMUL.FTZ R15, R4, R15 ;  /* 0x0000000f040f7220 */ /* 0x000fe20000410000 */
[----:B------:R-:W-:Y:S01]  /*3c00*/  IMAD.IADD R27, R25, 0x1, R5 ;  /* 0x00000001191b7824 */ /* 0x000fe200078e0205 */
[----:B------:R-:W-:Y:S04]  /*3c10*/  F2I.S8.NTZ R8, R31 ;  /* 0x0000001f00087305 */ /* 0x000fe80000202100 */
[----:B------:R-:W-:-:S04]  /*3c20*/  ISETP.GE.U32.AND P0, PT, R27, R0, PT ;  /* 0x000000001b00720c */ /* 0x000fc80003f06070 */
[----:B------:R-:W0:Y:S08]  /*3c30*/  F2I.S8.NTZ R29, R29 ;  /* 0x0000001d001d7305 */ /* 0x000e300000202100 */
[----:B------:R-:W1:Y:S01]  /*3c40*/  F2I.S8.NTZ R10, R10 ;  /* 0x0000000a000a7305 */ /* 0x000e620000202100 */
[----:B0-----:R-:W-:-:S07]  /*3c50*/  PRMT R29, R8, 0x7604, R29 ;  /* 0x00007604081d7816 */ /* 0x001fce000000001d */
[----:B------:R-:W0:Y:S01]  /*3c60*/  F2I.S8.NTZ R15, R15 ;  /* 0x0000000f000f7305 */ /* 0x000e220000202100 */
[----:B------:R-:W-:Y:S01]  /*3c70*/  IMAD.WIDE.U32 R8, R25, 0x4, R6 ;  /* 0x0000000419087825 */ /* 0x000fe200078e0006 */
[----:B-1----:R-:W-:-:S04]  /*3c80*/  PRMT R4, R10, 0x7054, R29 ;  /* 0x000070540a047816 */ /* 0x002fc8000000001d */
[----:B0-----:R-:W-:-:S05]  /*3c90*/  PRMT R11, R15, 0x654, R4 ;  /* 0x000006540f0b7816 */ /* 0x001fca0000000004 */
[----:B------:R0:W-:Y:S01]  /*3ca0*/  STG.E desc[UR14][R8.64], R11 ;  /* 0x0000000b08007986 */ /* 0x0001e2000c10190e */
[----:B------:R-:W-:Y:S05]  /*3cb0*/  @P0 EXIT ;  /* 0x000000000000094d */ /* 0x000fea0003800000 */
[----:B------:R-:W-:-:S04]  /*3cc0*/  SHF.R.U32.HI R4, RZ, 0x4, R27 ;  /* 0x00000004ff047819 */ /* 0x000fc8000001161b */
        /* <DEDUP_REMOVED lines=29> */
[----:B-1----:R-:W-:Y:S01]  /*3ea0*/  PRMT R4, R25, 0x7054, R8 ;  /* 0x0000705419047816 */ /* 0x002fe20000000008 */
[C---:B------:R-:W-:Y:S01]  /*3eb0*/  IMAD.WIDE.U32 R8, R27.reuse, 0x4, R6 ;  /* 0x000000041b087825 */ /* 0x040fe200078e0006 */
[----:B------:R-:W-:-:S04]  /*3ec0*/  IADD3 R27, R27, R5, RZ ;  /* 0x000000051b1b7210 */ /* 0x000fc80007ffe0ff */
[----:B------:R-:W-:Y:S02]  /*3ed0*/  ISETP.GE.U32.AND P0, PT, R27, R0, PT ;  /* 0x000000001b00720c */ /* 0x000fe40003f06070 */
[----:B0-----:R-:W-:-:S05]  /*3ee0*/  PRMT R11, R15, 0x654, R4 ;  /* 0x000006540f0b7816 */ /* 0x001fca0000000004 */
[----:B------:R0:W-:Y:S06]  /*3ef0*/  STG.E desc[UR14][R8.64], R11 ;  /* 0x0000000b08007986 */ /* 0x0001ec000c10190e */
[----:B------:R-:W-:Y:S05]  /*3f00*/  @P0 EXIT ;  /* 0x000000000000094d */ /* 0x000fea0003800000 */
[----:B------:R-:W-:-:S04]  /*3f10*/  SHF.R.U32.HI R4, RZ, 0x4, R27 ;  /* 0x00000004ff047819 */ /* 0x000fc8000001161b */
[----:B0-----:R-:W-:-:S05]  /*3f20*/  LOP3.LUT R9, R4, 0x3ffffff, RZ, 0xc0, !PT ;  /* 0x03ffffff04097812 */ /* 0x001fca00078ec0ff */
[----:B------:R-:W-:-:S04]  /*3f30*/  IMAD.WIDE.U32 R18, R9, R21, R18 ;  /* 0x0000001509127225 */ /* 0x000fc800078e0012 */
[----:B------:R-:W-:Y:S01]  /*3f40*/  IMAD R9, R2, R9, RZ ;  /* 0x0000000902097224 */ /* 0x000fe200078e02ff */
[----:B------:R-:W-:-:S03]  /*3f50*/  LEA R16, P0, R18, R16, 0x2 ;  /* 0x0000001012107211 */ /* 0x000fc600078010ff */
[----:B------:R-:W-:-:S05]  /*3f60*/  IMAD.IADD R2, R19, 0x1, R9 ;  /* 0x0000000113027824 */ /* 0x000fca00078e0209 */
[----:B------:R-:W-:Y:S01]  /*3f70*/  LEA.HI.X R17, R18, R17, R2, 0x2, P0 ;  /* 0x0000001112117211 */ /* 0x000fe200000f1402 */
[----:B------:R-:W-:-:S04]  /*3f80*/  IMAD.WIDE.U32 R8, R27, 0x10, R40 ;  /* 0x000000101b087825 */ /* 0x000fc800078e0028 */
[----:B------:R-:W2:Y:S01]  /*3f90*/  LDG.E R16, desc[UR14][R16.64] ;  /* 0x0000000e10107981 */ /* 0x000ea2000c1e1900 */
[----:B------:R-:W-:-:S03]  /*3fa0*/  IMAD.WIDE.U32 R12, R27, 0x10, R22 ;  /* 0x000000101b0c7825 */ /* 0x000fc600078e0016 */
[----:B------:R-:W3:Y:S04]  /*3fb0*/  LDG.E.128.CONSTANT R8, desc[UR14][R8.64] ;  /* 0x0000000e08087981 */ /* 0x000ee8000c1e9d00 */
[----:B------:R-:W4:Y:S01]  /*3fc0*/  LDG.E.128.CONSTANT R12, desc[UR14][R12.64] ;  /* 0x0000000e0c0c7981 */ /* 0x000f22000c1e9d00 */
[----:B------:R-:W-:-:S05]  /*3fd0*/  IMAD.IADD R23, R27, 0x1, R5 ;  /* 0x000000011b177824 */ /* 0x000fca00078e0205 */
[----:B------:R-:W-:Y:S01]  /*3fe0*/  ISETP.GE.U32.AND P0, PT, R23, R0, PT ;  /* 0x000000001700720c */ /* 0x000fe20003f06070 */
        /* <DEDUP_REMOVED lines=24> */
        .weak           $__internal_52_$__cuda_sm20_div_s64
        .type           $__internal_52_$__cuda_sm20_div_s64,@function
        .size           $__internal_52_$__cuda_sm20_div_s64,($__internal_53_$__cuda_sm20_div_u64 - $__internal_52_$__cuda_sm20_div_s64)
$__internal_52_$__cuda_sm20_div_s64:
        /* <DEDUP_REMOVED lines=82> */
[----:B------:R-:W-:Y:S06]  /*4690*/  RET.REL.NODEC R12 `(_ZN4vllm31rms_norm_per_block_quant_kernelIfaLb0ELb1ELi64EEEvPT0_PfPKT_S6_PKffiiPS4_l) ;  /* 0xffffffb80c587950 */ /* 0x000fec0003c3ffff */
        .weak           $__internal_53_$__cuda_sm20_div_u64
        .type           $__internal_53_$__cuda_sm20_div_u64,@function
        .size           $__internal_53_$__cuda_sm20_div_u64,($__internal_54_$__cuda_sm20_rem_s64 - $__internal_53_$__cuda_sm20_div_u64)
$__internal_53_$__cuda_sm20_div_u64:
        /* <DEDUP_REMOVED lines=22> */
[----:B------:R-:W-:-:S03]  /*4800*/  IMAD.HI.U32 R16, R17, R15, RZ ;  /* 0x0000000f11107227 */ /* 0x000fc600078e00ff */
[----:B------:R-:W-:-:S05]  /*4810*/  IADD3.X R14, RZ, ~R12, RZ, P0, !PT ;  /* 0x8000000cff0e7210 */ /* 0x000fca00007fe4ff */
        /* <DEDUP_REMOVED lines=25> */
[----:B------:R-:W-:Y:S02]  /*49b0*/  ISETP.GE.U32.AND.EX P0, PT, R18, R11, PT, P0 ;  /* 0x0000000b1200720c */ /* 0x000fe40003f06100 */
[-C--:B------:R-:W-:Y:S02]  /*49c0*/  IADD3.X R16, ~R11, R18.reuse, RZ, P1, !PT ;  /* 0x000000120b107210 */ /* 0x080fe40000ffe5ff */
[----:B------:R-:W-:Y:S02]  /*49d0*/  SEL R9, R9, R15, P0 ;  /* 0x0000000f09097207 */ /* 0x000fe40000000000 */
[----:B------:R-:W-:Y:S02]  /*49e0*/  SEL R14, R14, R17, P0 ;  /* 0x000000110e0e7207 */ /* 0x000fe40000000000 */
[----:B------:R-:W-:Y:S02]  /*49f0*/  SEL R16, R16, R18, P0 ;  /* 0x0000001210107207 */ /* 0x000fe40000000000 */
[----:B------:R-:W-:-:S02]  /*4a00*/  SEL R19, R12, R19, P0 ;  /* 0x000000130c137207 */ /* 0x000fc40000000000 */
[----:B------:R-:W-:Y:S02]  /*4a10*/  ISETP.GE.U32.AND P0, PT, R9, R10, PT ;  /* 0x0000000a0900720c */ /* 0x000fe40003f06070 */
[----:B------:R-:W-:Y:S02]  /*4a20*/  IADD3 R9, P2, R14, 0x1, RZ ;  /* 0x000000010e097810 */ /* 0x000fe40007f5e0ff */
[----:B------:R-:W-:Y:S02]  /*4a30*/  ISETP.GE.U32.AND.EX P0, PT, R16, R11, PT, P0 ;  /* 0x0000000b1000720c */ /* 0x000fe40003f06100 */
[----:B------:R-:W-:Y:S01]  /*4a40*/  ISETP.NE.U32.AND P1, PT, R10, RZ, PT ;  /* 0x000000ff0a00720c */ /* 0x000fe20003f25070 */
[----:B------:R-:W-:Y:S01]  /*4a50*/  IMAD.X R12, RZ, RZ, R19, P2 ;  /* 0x000000ffff0c7224 */ /* 0x000fe200010e0613 */
[----:B------:R-:W-:Y:S01]  /*4a60*/  SEL R10, R9, R14, P0 ;  /* 0x0000000e090a7207 */ /* 0x000fe20000000000 */
[----:B------:R-:W-:Y:S01]  /*4a70*/  HFMA2.MMA R9, -RZ, RZ, 0, 0 ;  /* 0x00000000ff097435 */ /* 0x000fe200000001ff */
[----:B------:R-:W-:-:S02]  /*4a80*/  ISETP.NE.AND.EX P1, PT, R11, RZ, PT, P1 ;  /* 0x000000ff0b00720c */ /* 0x000fc40003f25310 */
[----:B------:R-:W-:Y:S02]  /*4a90*/  SEL R11, R12, R19, P0 ;  /* 0x000000130c0b7207 */ /* 0x000fe40000000000 */
[----:B------:R-:W-:Y:S02]  /*4aa0*/  SEL R10, R10, 0xffffffff, P1 ;  /* 0xffffffff0a0a7807 */ /* 0x000fe40000800000 */
[----:B------:R-:W-:Y:S01]  /*4ab0*/  SEL R11, R11, 0xffffffff, P1 ;  /* 0xffffffff0b0b7807 */ /* 0x000fe20000800000 */
[----:B------:R-:W-:Y:S06]  /*4ac0*/  RET.REL.NODEC R8 `(_ZN4vllm31rms_norm_per_block_quant_kernelIfaLb0ELb1ELi64EEEvPT0_PfPKT_S6_PKffiiPS4_l) ;  /* 0xffffffb4084c7950 */ /* 0x000fec0003c3ffff */
        .weak           $__internal_54_$__cuda_sm20_rem_s64
        .type           $__internal_54_$__cuda_sm20_rem_s64,@function
        .size           $__internal_54_$__cuda_sm20_rem_s64,(.L_x_3351 - $__internal_54_$__cuda_sm20_rem_s64)
$__internal_54_$__cuda_sm20_rem_s64:
[----:B------:R-:W-:Y:S02]  /*4ad0*/  UIADD3 UR8, UP1, URZ, -UR16, URZ ;  /* 0x800000103f087290 */ /* 0x000fe4000ff3e03f */
[----:B------:R-:W-:Y:S02]  /*4ae0*/  UISETP.GE.AND UP0, UPT, UR17, URZ, UPT ;  /* 0x0000003f1100728c */ /* 0x000fe4000bf06270 */
[----:B------:R-:W-:Y:S02]  /*4af0*/  UIADD3.X UR9, URZ, ~UR17, URZ, UP1, !UPT ;  /* 0x800000113f097290 */ /* 0x000fe40008ffe43f */
[----:B------:R-:W-:Y:S02]  /*4b00*/  USEL UR8, UR8, UR16, !UP0 ;  /* 0x0000001008087287 */ /* 0x000fe4000c000000 */
[----:B------:R-:W-:-:S09]  /*4b10*/  USEL UR9, UR9, UR17, !UP0 ;  /* 0x0000001109097287 */ /* 0x000fd2000c000000 */
[----:B------:R-:W0:Y:S08]  /*4b20*/  I2F.U64.RP R22, UR8 ;  /* 0x0000000800167d12 */ /* 0x000e300008309000 */
[----:B0-----:R-:W0:Y:S02]  /*4b30*/  MUFU.RCP R22, R22 ;  /* 0x0000001600167308 */ /* 0x001e240000001000 */
[----:B0-----:R-:W-:Y:S01]  /*4b40*/  VIADD R18, R22, 0x1ffffffe ;  /* 0x1ffffffe16127836 */ /* 0x001fe20000000000 */
[----:B------:R-:W-:-:S05]  /*4b50*/  IADD3 R22, P4, RZ, -R17, RZ ;  /* 0x80000011ff167210 */ /* 0x000fca0007f9e0ff */
        /* <DEDUP_REMOVED lines=14> */
[C---:B------:R-:W-:Y:S01]  /*4c40*/  IMAD.WIDE.U32 R18, R21.reuse, UR8, RZ ;  /* 0x0000000815127c25 */ /* 0x040fe2000f8e00ff */
[----:B------:R-:W-:Y:S02]  /*4c50*/  IADD3.X R25, RZ, RZ, R20, P2, P1 ;  /* 0x000000ffff197210 */ /* 0x000fe400017e2414 */
[----:B------:R-:W-:Y:S01]  /*4c60*/  ISETP.GE.AND P1, PT, R4, RZ, PT ;  /* 0x000000ff0400720c */ /* 0x000fe20003f26270 */
[----:B------:R-:W-:Y:S01]  /*4c70*/  IMAD R20, R21, UR9, R19 ;  /* 0x0000000915147c24 */ /* 0x000fe2000f8e0213 */
[----:B------:R-:W-:Y:S02]  /*4c80*/  IADD3 R19, P0, RZ, -R18, RZ ;  /* 0x80000012ff137210 */ /* 0x000fe40007f1e0ff */
[----:B------:R-:W-:Y:S01]  /*4c90*/  SEL R22, R22, R17, !P1 ;  /* 0x0000001116167207 */ /* 0x000fe20004800000 */
[----:B------:R-:W-:Y:S02]  /*4ca0*/  IMAD R18, R25, UR8, R20 ;  /* 0x0000000819127c24 */ /* 0x000fe4000f8e0214 */
[----:B------:R-:W-:-:S04]  /*4cb0*/  IMAD.HI.U32 R20, R21, R19, RZ ;  /* 0x0000001315147227 */ /* 0x000fc800078e00ff */
[----:B------:R-:W-:-:S04]  /*4cc0*/  IMAD.X R18, RZ, RZ, ~R18, P0 ;  /* 0x000000ffff127224 */ /* 0x000fc800000e0e12 */
[----:B------:R-:W-:-:S04]  /*4cd0*/  IMAD.WIDE.U32 R20, P0, R21, R18, R20 ;  /* 0x0000001215147225 */ /* 0x000fc80007800014 */
[----:B------:R-:W-:-:S04]  /*4ce0*/  IMAD.HI.U32 R20, P2, R25, R19, R20 ;  /* 0x0000001319147227 */ /* 0x000fc80007840014 */
[CC--:B------:R-:W-:Y:S02]  /*4cf0*/  IMAD R19, R25.reuse, R18.reuse, RZ ;  /* 0x0000001219137224 */ /* 0x0c0fe400078e02ff */
[----:B------:R-:W-:-:S03]  /*4d00*/  IMAD.HI.U32 R18, R25, R18, RZ ;  /* 0x0000001219127227 */ /* 0x000fc600078e00ff */
[----:B------:R-:W-:Y:S01]  /*4d10*/  IADD3 R17, P3, R19, R20, RZ ;  /* 0x0000001413117210 */ /* 0x000fe20007f7e0ff */
[----:B------:R-:W-:Y:S01]  /*4d20*/  IMAD.X R25, R18, 0x1, R25, P0 ;  /* 0x0000000112197824 */ /* 0x000fe200000e0619 */
[----:B------:R-:W-:-:S03]  /*4d30*/  IADD3.X R19, RZ, ~R4, RZ, P4, !PT ;  /* 0x80000004ff137210 */ /* 0x000fc600027fe4ff */
        /* <DEDUP_REMOVED lines=37> */
[----:B------:R-:W-:Y:S06]  /*4f90*/  RET.REL.NODEC R16 `(_ZN4vllm31rms_norm_per_block_quant_kernelIfaLb0ELb1ELi64EEEvPT0_PfPKT_S6_PKffiiPS4_l) ;  /* 0xffffffb010187950 */ /* 0x000fec0003c3ffff */
.L_x_2523:
        /* <DEDUP_REMOVED lines=14> */
.L_x_3351:


//--------------------- .text._ZN4vllm31rms_norm_per_block_quant_kernelIfN3c1013Float8_e4m3fnELb0ELb1ELi64EEEvPT0_PfPKT_S8_PKffiiPS6_l --------------------------
	.section	.text._ZN4vllm31rms_norm_per_block_quant_kernelIfN3c1013Float8_e4m3fnELb0ELb1ELi64EEEvPT0_PfPKT_S8_PKffiiPS6_l,"ax",@progbits
	.align	128
        .global         _ZN4vllm31rms_norm_per_block_quant_kernelIfN3c1013Float8_e4m3fnELb0ELb1ELi64EEEvPT0_PfPKT_S8_PKffiiPS6_l
        .type           _ZN4vllm31rms_norm_per_block_quant_kernelIfN3c1013Float8_e4m3fnELb0ELb1ELi64EEEvPT0_PfPKT_S8_PKffiiPS6_l,@function
        .size           _ZN4vllm31rms_norm_per_block_quant_kernelIfN3c1013Float8_e4m3fnELb0ELb1ELi64EEEvPT0_PfPKT_S8_PKffiiPS6_l,(.L_x_3354 - _ZN4vllm31rms_norm_per_block_quant_kernelIfN3c1013Float8_e4m3fnELb0ELb1ELi64EEEvPT0_PfPKT_S8_PKffiiPS6_l)
        .other          _ZN4vllm31rms_norm_per_block_quant_kernelIfN3c1013Float8_e4m3fnELb0ELb1ELi64EEEvPT0_PfPKT_S8_PKffiiPS6_l,@"STO_CUDA_ENTRY STV_DEFAULT"
_ZN4vllm31rms_norm_per_block_quant_kernelIfN3c1013Float8_e4m3fnELb0ELb1ELi64EEEvPT0_PfPKT_S8_PKffiiPS6_l:
.text._ZN4vllm31rms_norm_per_block_quant_kernelIfN3c1013Float8_e4m3fnELb0ELb1ELi64EEEvPT0_PfPKT_S8_PKffiiPS6_l:
        /* <DEDUP_REMOVED lines=22> */
.L_x_2526:
        /* <DEDUP_REMOVED lines=36> */
.L_x_2525:
[----:B------:R-:W-:Y:S05]  /*03a0*/  BSYNC B0 ;  /* 0x0000000000007941 */ /* 0x000fea0003800000 */
.L_x_2524:
        /* <DEDUP_REMOVED lines=109> */
.L_x_2528:
        /* <DEDUP_REMOVED lines=23> */
.L_x_2531:
[----:B------:R-:W-:Y:S05]  /*0bf0*/  BSYNC B1 ;  /* 0x0000000000017941 */ /* 0x000fea0003800000 */
.L_x_2530:
        /* <DEDUP_REMOVED lines=45> */
.L_x_2529:
[----:B------:R-:W-:Y:S05]  /*0ed0*/  BSYNC B0 ;  /* 0x0000000000007941 */ /* 0x000fea0003800000 */
.L_x_2527:
        /* <DEDUP_REMOVED lines=11> */
.L_x_2533:
[----:B------:R-:W-:Y:S05]  /*0f90*/  BSYNC B0 ;  /* 0x0000000000007941 */ /* 0x000fea0003800000 */
.L_x_2532:
        /* <DEDUP_REMOVED lines=17> */
[----:B0-----:R-:W-:Y:S05]  /*10b0*/  CALL.REL.NOINC `($__internal_55_$__cuda_sm20_div_s64) ;  /* 0x0000004000607944 */ /* 0x001fea0003c00000 */
[----:B------:R-:W-:Y:S02]  /*10c0*/  IMAD.MOV.U32 R38, RZ, RZ, R14 ;  /* 0x000000ffff267224 */ /* 0x000fe400078e000e */
[----:B------:R-:W-:Y:S01]  /*10d0*/  IMAD.MOV.U32 R39, RZ, RZ, R15 ;  /* 0x000000ffff277224 */ /* 0x000fe200078e000f */
[----:B------:R-:W-:Y:S06]  /*10e0*/  BRA `(.L_x_2535) ;  /* 0x00000000004c7947 */ /* 0x000fec0003800000 */
.L_x_2534:
        /* <DEDUP_REMOVED lines=19> */
.L_x_2535:
        /* <DEDUP_REMOVED lines=9> */
[----:B0-----:R-:W-:Y:S05]  /*12b0*/  CALL.REL.NOINC `($__internal_55_$__cuda_sm20_div_s64) ;  /* 0x0000003c00e07944 */ /* 0x001fea0003c00000 */
        /* <DEDUP_REMOVED lines=11> */
.L_x_2537:
        /* <DEDUP_REMOVED lines=21> */
.L_x_2538:
[----:B------:R-:W-:Y:S05]  /*14c0*/  BSYNC B0 ;  /* 0x0000000000007941 */ /* 0x000fea0003800000 */
.L_x_2536:
        /* <DEDUP_REMOVED lines=37> */
[----:B0-----:R-:W-:Y:S05]  /*1720*/  CALL.REL.NOINC `($__internal_56_$__cuda_sm20_div_u64) ;  /* 0x0000004000107944 */ /* 0x001fea0003c00000 */
[----:B------:R-:W-:Y:S02]  /*1730*/  IMAD.MOV.U32 R8, RZ, RZ, R10 ;  /* 0x000000ffff087224 */ /* 0x000fe400078e000a */
[----:B------:R-:W-:Y:S01]  /*1740*/  IMAD.MOV.U32 R9, RZ, RZ, R11 ;  /* 0x000000ffff097224 */ /* 0x000fe200078e000b */
[----:B------:R-:W-:Y:S06]  /*1750*/  BRA `(.L_x_2543) ;  /* 0x00000000004c7947 */ /* 0x000fec0003800000 */
.L_x_2542:
        /* <DEDUP_REMOVED lines=19> */
.L_x_2543:
[----:B------:R-:W-:Y:S05]  /*1890*/  BSYNC B1 ;  /* 0x0000000000017941 */ /* 0x000fea0003800000 */
.L_x_2541:
        /* <DEDUP_REMOVED lines=11> */
.L_x_2546:
        /* <DEDUP_REMOVED lines=27> */
.L_x_2545:
[----:B------:R-:W-:Y:S05]  /*1b00*/  BSYNC B1 ;  /* 0x0000000000017941 */ /* 0x000fea0003800000 */
.L_x_2544:
        /* <DEDUP_REMOVED lines=11> */
.L_x_2547:
        /* <DEDUP_REMOVED lines=83> */
.L_x_2540:
[----:B------:R-:W-:Y:S05]  /*20f0*/  BSYNC B0 ;  /* 0x0000000000007941 */ /* 0x000fea0003800000 */
.L_x_2539:
        /* <DEDUP_REMOVED lines=16> */
[----:B01----:R-:W-:Y:S05]  /*2200*/  CALL.REL.NOINC `($__internal_55_$__cuda_sm20_div_s64) ;  /* 0x00000030000c7944 */ /* 0x003fea0003c00000 */
[----:B------:R-:W-:Y:S05]  /*2210*/  BRA `(.L_x_2549) ;  /* 0x00000000004c7947 */ /* 0x000fea0003800000 */
.L_x_2548:
        /* <DEDUP_REMOVED lines=19> */
.L_x_2549:
        /* <DEDUP_REMOVED lines=12> */
[----:B------:R-:W-:-:S04]  /*2410*/  IMAD.WIDE.U32 R8, R23, R8, UR6 ;  /* 0x0000000617087e25 */ /* 0x000fc8000f8e0008 */
        /* <DEDUP_REMOVED lines=15> */
[----:B------:R-:W-:-:S02]  /*2510*/  IMAD.MOV.U32 R29, RZ, RZ, RZ ;  /* 0x000000ffff1d7224 */ /* 0x000fc400078e00ff */
[----:B------:R-:W-:Y:S02]  /*2520*/  IMAD.IADD R22, R9, 0x1, R17 ;  /* 0x0000000109167824 */ /* 0x000fe400078e0211 */
[----:B------:R-:W-:Y:S02]  /*2530*/  IMAD.X R24, RZ, RZ, RZ, P0 ;  /* 0x000000ffff187224 */ /* 0x000fe400000e06ff */
[----:B------:R-:W-:Y:S02]  /*2540*/  IMAD.X R28, RZ, RZ, RZ, P1 ;  /* 0x000000ffff1c7224 */ /* 0x000fe400008e06ff */
[----:B------:R-:W-:-:S07]  /*2550*/  IMAD.X R30, RZ, RZ, RZ, P2 ;  /* 0x000000ffff1e7224 */ /* 0x000fce00010e06ff */
.L_x_2559:
[----:B------:R-:W-:Y:S01]  /*2560*/  IADD3 R21, P0, RZ, -R8, RZ ;  /* 0x80000008ff157210 */ /* 0x000fe20007f1e0ff */
[----:B---3--:R-:W-:Y:S01]  /*2570*/  IMAD.MOV.U32 R17, RZ, RZ, RZ ;  /* 0x000000ffff117224 */ /* 0x008fe200078e00ff */
[----:B------:R-:W-:Y:S01]  /*2580*/  SHF.R.S32.HI R20, RZ, 0x1f, R29 ;  /* 0x0000001fff147819 */ /* 0x000fe2000001141d */
[----:B------:R-:W-:Y:S05]  /*2590*/  YIELD ;  /* 0x0000000000007946 */ /* 0x000fea0003800000 */
[----:B------:R-:W-:Y:S01]  /*25a0*/  IMAD.X R35, RZ, RZ, ~R22, P0 ;  /* 0x000000ffff237224 */ /* 0x000fe200000e0e16 */
[----:B------:R-:W-:Y:S01]  /*25b0*/  BSSY B1, `(.L_x_2552) ;  /* 0x000009b000017945 */ /* 0x000fe20003800000 */
[----:B-12---:R-:W-:-:S02]  /*25c0*/  IMAD R16, R0, R21, RZ ;  /* 0x0000001500107224 */ /* 0x006fc400078e02ff */
        /* <DEDUP_REMOVED lines=67> */
[----:B------:R-:W-:Y:S01]  /*2a00*/  @P1 IMAD.MOV.U32 R44, RZ, RZ, R42 ;  /* 0x000000ffff2c1224 */ /* 0x000fe200078e002a */
        /* <DEDUP_REMOVED lines=8> */
.L_x_2557:
[----:B------:R-:W-:Y:S05]  /*2a90*/  BSYNC B3 ;  /* 0x0000000000037941 */ /* 0x000fea0003800000 */
.L_x_2556:
[----:B------:R-:W-:Y:S05]  /*2aa0*/  @!P0 BRA `(.L_x_2555) ;  /* 0x00000000005c8947 */ /* 0x000fea0003800000 */
[----:B--2---:R2:W3:Y:S01]  /*2ab0*/  LDS R43, [R16] ;  /* 0x00000000102b7984 */ /* 0x0044e20000000800 */
[----:B------:R-:W-:-:S05]  /*2ac0*/  LEA R35, R34, UR8, 0x2 ;  /* 0x0000000822237c11 */ /* 0x000fca000f8e10ff */
[----:B------:R-:W-:-:S07]  /*2ad0*/  VIADD R35, R35, 0x180 ;  /* 0x0000018023237836 */ /* 0x000fce0000000000 */
.L_x_2558:
        /* <DEDUP_REMOVED lines=15> */
[----:B------:R4:W-:Y:S02]  /*2bd0*/  STS [R16], R43 ;  /* 0x0000002b10007388 */ /* 0x0009e40000000800 */
[----:B------:R-:W-:Y:S01]  /*2be0*/  IMAD.X R33, RZ, RZ, R33, P0 ;  /* 0x000000ffff217224 */ /* 0x000fe200000e0621 */
[----:B------:R-:W-:-:S04]  /*2bf0*/  ISETP.GE.U32.AND P0, PT, R34, R21, PT ;  /* 0x000000152200720c */ /* 0x000fc80003f06070 */
[----:B------:R-:W-:-:S13]  /*2c00*/  ISETP.GE.AND.EX P0, PT, R33, R20, PT, P0 ;  /* 0x000000142100720c */ /* 0x000fda0003f06300 */
[----:B----4-:R-:W-:Y:S05]  /*2c10*/  @!P0 BRA `(.L_x_2558) ;  /* 0xfffffffc00b08947 */ /* 0x010fea000383ffff */
.L_x_2555:
[----:B------:R-:W-:Y:S05]  /*2c20*/  BSYNC B2 ;  /* 0x0000000000027941 */ /* 0x000fea0003800000 */
.L_x_2554:
        /* <DEDUP_REMOVED lines=18> */
[----:B------:R-:W-:Y:S02]  /*2d50*/  @!P1 LDS R18, [R16] ;  /* 0x0000000010129984 */ /* 0x000fe40000000800 */
[----:B------:R-:W-:Y:S01]  /*2d60*/  IMAD.X R34, RZ, RZ, RZ, P0 ;  /* 0x000000ffff227224 */ /* 0x000fe200000e06ff */
        /* <DEDUP_REMOVED lines=31> */
.L_x_2553:
[----:B------:R-:W-:Y:S05]  /*2f60*/  BSYNC B1 ;  /* 0x0000000000017941 */ /* 0x000fea0003800000 */
.L_x_2552:
[----:B------:R-:W-:Y:S01]  /*2f70*/  VIADD R29, R29, 0x1 ;  /* 0x000000011d1d7836 */ /* 0x000fe20000000000 */
[----:B------:R-:W-:-:S04]  /*2f80*/  IADD3 R27, P1, R27, 0x1, RZ ;  /* 0x000000011b1b7810 */ /* 0x000fc80007f3e0ff */
[----:B------:R-:W-:Y:S01]  /*2f90*/  ISETP.GT.U32.AND P0, PT, R14, R29, PT ;  /* 0x0000001d0e00720c */ /* 0x000fe20003f04070 */
[----:B------:R-:W-:-:S03]  /*2fa0*/  IMAD.X R0, RZ, RZ, R0, P1 ;  /* 0x000000ffff007224 */ /* 0x000fc600008e0600 */
[----:B------:R-:W-:-:S13]  /*2fb0*/  ISETP.GT.AND.EX P0, PT, R15, RZ, PT, P0 ;  /* 0x000000ff0f00720c */ /* 0x000fda0003f04300 */
[----:B------:R-:W-:Y:S05]  /*2fc0*/  @P0 BRA `(.L_x_2559) ;  /* 0xfffffff400640947 */ /* 0x000fea000383ffff */
.L_x_2551:
[----:B------:R-:W-:Y:S05]  /*2fd0*/  BSYNC B0 ;  /* 0x0000000000007941 */ /* 0x000fea0003800000 */
.L_x_2550:
        /* <DEDUP_REMOVED lines=40> */
[----:B---34-:R-:W-:Y:S05]  /*3260*/  CALL.REL.NOINC `($__internal_57_$__cuda_sm20_rem_s64) ;  /* 0x00000028004c7944 */ /* 0x018fea0003c00000 */
[----:B------:R-:W-:Y:S02]  /*3270*/  IMAD.MOV.U32 R8, RZ, RZ, R10 ;  /* 0x000000ffff087224 */ /* 0x000fe400078e000a */
[----:B------:R-:W-:Y:S01]  /*3280*/  IMAD.MOV.U32 R9, RZ, RZ, R11 ;  /* 0x000000ffff097224 */ /* 0x000fe200078e000b */
[----:B------:R-:W-:Y:S06]  /*3290*/  BRA `(.L_x_2563) ;  /* 0x00000000004c7947 */ /* 0x000fec0003800000 */
.L_x_2562:
[----:B------:R-:W0:Y:S01]  /*32a0*/  I2F.U32.RP R6, R12 ;  /* 0x0000000c00067306 */ /* 0x000e220000209000 */
[----:B------:R-:W-:-:S07]  /*32b0*/  ISETP.NE.U32.AND P1, PT, R12, RZ, PT ;  /* 0x000000ff0c00720c */ /* 0x000fce0003f25070 */
[----:B0-----:R-:W0:Y:S02]  /*32c0*/  MUFU.RCP R6, R6 ;  /* 0x0000000600067308 */ /* 0x001e240000001000 */
[----:B0-----:R-:W-:-:S06]  /*32d0*/  VIADD R8, R6, 0xffffffe ;  /* 0x0ffffffe06087836 */ /* 0x001fcc0000000000 */
[----:B------:R0:W1:Y:S02]  /*32e0*/  F2I.FTZ.U32.TRUNC.NTZ R9, R8 ;  /* 0x0000000800097305 */ /* 0x000064000021f000 */
[----:B0-----:R-:W-:Y:S02]  /*32f0*/  IMAD.MOV.U32 R8, RZ, RZ, RZ ;  /* 0x000000ffff087224 */ /* 0x001fe400078e00ff */
[----:B-1----:R-:W-:-:S04]  /*3300*/  IMAD.MOV R11, RZ, RZ, -R9 ;  /* 0x000000ffff0b7224 */ /* 0x002fc800078e0a09 */
        /* <DEDUP_REMOVED lines=12> */
.L_x_2563:
        /* <DEDUP_REMOVED lines=9> */
[----:B------:R-:W-:-:S05]  /*3460*/  IMAD.IADD R7, R7, 0x1, R9 ;  /* 0x0000000107077824 */ /* 0x000fca00078e0209 */
[----:B------:R-:W-:Y:S02]  /*3470*/  LEA.HI.X R9, R6, UR7, R7, 0x2, P0 ;  /* 0x0000000706097c11 */ /* 0x000fe400080f1407 */
[----:B------:R-:W-:-:S05]  /*3480*/  FMNMX.FTZ R7, R2, 4.3596542127488646656e-06, !PT ;  /* 0x3692492502077809 */ /* 0x000fca0007810000 */
[----:B------:R0:W-:Y:S02]  /*3490*/  STG.E desc[UR14][R8.64], R7 ;  /* 0x0000000708007986 */ /* 0x0001e4000c10190e */
.L_x_2561:
[----:B------:R-:W-:Y:S05]  /*34a0*/  BSYNC B0 ;  /* 0x0000000000007941 */ /* 0x000fea0003800000 */
.L_x_2560:
[----:B0-----:R-:W0:Y:S01]  /*34b0*/  S2R R7, SR_TID.X ;  /* 0x0000000000077919 */ /* 0x001e220000002100 */
[----:B------:R-:W-:Y:S01]  /*34c0*/  BAR.SYNC.DEFER_BLOCKING 0x0 ;  /* 0x0000000000007b1d */ /* 0x000fe20000010000 */
[----:B0-----:R-:W-:-:S13]  /*34d0*/  ISETP.GE.U32.AND P0, PT, R7, R0, PT ;  /* 0x000000000700720c */ /* 0x001fda0003f06070 */
[----:B------:R-:W-:Y:S05]  /*34e0*/  @P0 EXIT ;  /* 0x000000000000094d */ /* 0x000fea0003800000 */
[----:B------:R-:W0:Y:S01]  /*34f0*/  LDC.64 R10, c[0x0][0x250] ;  /* 0x00009400ff0a7b82 */ /* 0x000e220000000a00 */
[----:B------:R-:W-:Y:S02]  /*3500*/  ULDC UR5, c[0x0][0xc] ;  /* 0x0000030000057ab9 */ /* 0x000fe40000000800 */
[----:B0-----:R-:W-:-:S04]  /*3510*/  IADD3 R7, P0, R10, UR5, RZ ;  /* 0x000000050a077c10 */ /* 0x001fc8000ff1e0ff */
[----:B------:R-:W-:-:S04]  /*3520*/  IADD3 R7, P1, R7, -0x1, RZ ;  /* 0xffffffff07077810 */ /* 0x000fc80007f3e0ff */
[----:B------:R-:W-:-:S04]  /*3530*/  IADD3.X R4, RZ, -0x1, R11, P1, P0 ;  /* 0xffffffffff047810 */ /* 0x000fc80000fe040b */
[----:B------:R-:W-:-:S04]  /*3540*/  LOP3.LUT R2, R4, R11, RZ, 0xfc, !PT ;  /* 0x0000000b04027212 */ /* 0x000fc800078efcff */
[----:B------:R-:W-:-:S13]  /*3550*/  ISETP.NE.U32.AND P0, PT, R2, RZ, PT ;  /* 0x000000ff0200720c */ /* 0x000fda0003f05070 */
[----:B------:R-:W-:Y:S05]  /*3560*/  @!P0 BRA `(.L_x_2564) ;  /* 0x0000000000148947 */ /* 0x000fea0003800000 */
[----:B------:R-:W-:-:S07]  /*3570*/  MOV R6, 0x3590 ;  /* 0x0000359000067802 */ /* 0x000fce0000000f00 */
[----:B-1234-:R-:W-:Y:S05]  /*3580*/  CALL.REL.NOINC `($__internal_57_$__cuda_sm20_rem_s64) ;  /* 0x0000002400847944 */ /* 0x01efea0003c00000 */
[----:B------:R-:W-:Y:S02]  /*3590*/  IMAD.MOV.U32 R8, RZ, RZ, R10 ;  /* 0x000000ffff087224 */ /* 0x000fe400078e000a */
[----:B------:R-:W-:Y:S01]  /*35a0*/  IMAD.MOV.U32 R9, RZ, RZ, R11 ;  /* 0x000000ffff097224 */ /* 0x000fe200078e000b */
[----:B------:R-:W-:Y:S06]  /*35b0*/  BRA `(.L_x_2565) ;  /* 0x0000000000487947 */ /* 0x000fec0003800000 */
.L_x_2564:
[----:B------:R-:W0:Y:S01]  /*35c0*/  I2F.U32.RP R6, R10 ;  /* 0x0000000a00067306 */ /* 0x000e220000209000 */
[----:B------:R-:W-:Y:S01]  /*35d0*/  IMAD.MOV.U32 R8, RZ, RZ, RZ ;  /* 0x000000ffff087224 */ /* 0x000fe200078e00ff */
[----:B------:R-:W-:-:S06]  /*35e0*/  ISETP.NE.U32.AND P1, PT, R10, RZ, PT ;  /* 0x000000ff0a00720c */ /* 0x000fcc0003f25070 */
[----:B0-----:R-:W0:Y:S02]  /*35f0*/  MUFU.RCP R6, R6 ;  /* 0x0000000600067308 */ /* 0x001e240000001000 */
[----:B0-----:R-:W-:-:S06]  /*3600*/  VIADD R9, R6, 0xffffffe ;  /* 0x0ffffffe06097836 */ /* 0x001fcc0000000000 */
[----:B------:R-:W0:Y:S02]  /*3610*/  F2I.FTZ.U32.TRUNC.NTZ R9, R9 ;  /* 0x0000000900097305 */ /* 0x000e24000021f000 */
[----:B0-----:R-:W-:-:S04]  /*3620*/  IMAD.MOV R11, RZ, RZ, -R9 ;  /* 0x000000ffff0b7224 */ /* 0x001fc800078e0a09 */
        /* <DEDUP_REMOVED lines=10> */
[----:B------:R-:W-:-:S07]  /*36d0*/  @!P1 LOP3.LUT R8, RZ, R10, RZ, 0x33, !PT ;  /* 0x0000000aff089212 */ /* 0x000fce00078e33ff */
.L_x_2565:
[----:B------:R-:W0:Y:S01]  /*36e0*/  S2R R21, SR_TID.X ;  /* 0x0000000000157919 */ /* 0x000e220000002100 */
[----:B------:R-:W-:Y:S01]  /*36f0*/  ULDC UR5, c[0x0][0x23c] ;  /* 0x00008f0000057ab9 */ /* 0x000fe20000000800 */
[----:B------:R-:W-:Y:S01]  /*3700*/  IADD3 R2, P0, -R8, R7, RZ ;  /* 0x0000000708027210 */ /* 0x000fe20007f1e1ff */
[----:B------:R-:W-:Y:S01]  /*3710*/  USHF.R.S32.HI UR8, URZ, 0x1f, UR5 ;  /* 0x0000001f3f087899 */ /* 0x000fe20008011405 */
[----:B------:R-:W-:Y:S02]  /*3720*/  ULDC.64 UR6, c[0x0][0x210] ;  /* 0x0000840000067ab9 */ /* 0x000fe40000000a00 */
[----:B------:R-:W-:Y:S01]  /*3730*/  UIMAD.WIDE.U32 UR6, UR4, UR5, UR6 ;  /* 0x00000005040672a5 */ /* 0x000fe2000f8e0006 */
[----:B------:R-:W-:Y:S01]  /*3740*/  IMAD.X R4, R4, 0x1, ~R9, P0 ;  /* 0x0000000104047824 */ /* 0x000fe200000e0e09 */
[----:B------:R-:W-:-:S04]  /*3750*/  UIMAD UR5, UR8, UR4, URZ ;  /* 0x00000004080572a4 */ /* 0x000fc8000f8e023f */
[----:B------:R-:W-:-:S12]  /*3760*/  UIADD3 UR5, UR7, UR5, URZ ;  /* 0x0000000507057290 */ /* 0x000fd8000fffe03f */
.L_x_2598:
[----:B0-----:R-:W5:Y:S01]  /*3770*/  LDC.64 R6, c[0x0][0x218] ;  /* 0x00008600ff067b82 */ /* 0x001f620000000a00 */
[----:B0-----:R-:W-:Y:S01]  /*3780*/  SHF.R.U32.HI R9, RZ, 0x4, R21 ;  /* 0x00000004ff097819 */ /* 0x001fe20000011615 */
[----:B------:R-:W-:-:S03]  /*3790*/  IMAD.U32 R8, RZ, RZ, UR4 ;  /* 0x00000004ff087e24 */ /* 0x000fc6000f8e00ff */
[----:B------:R-:W-:Y:S01]  /*37a0*/  LOP3.LUT R13, R9, 0x3ffffff, RZ, 0xc0, !PT ;  /* 0x03ffffff090d7812 */ /* 0x000fe200078ec0ff */
[----:B------:R-:W-:Y:S02]  /*37b0*/  IMAD.MOV.U32 R9, RZ, RZ, RZ ;  /* 0x000000ffff097224 */ /* 0x000fe400078e00ff */
[----:B------:R-:W1:Y:S02]  /*37c0*/  LDC.64 R10, c[0x0][0x228] ;  /* 0x00008a00ff0a7b82 */ /* 0x000e640000000a00 */
[----:B------:R-:W-:Y:S02]  /*37d0*/  IMAD R15, R4, R13, RZ ;  /* 0x0000000d040f7224 */ /* 0x000fe400078e02ff */
[----:B------:R-:W-:-:S04]  /*37e0*/  IMAD.WIDE.U32 R12, R13, R2, R8 ;  /* 0x000000020d0c7225 */ /* 0x000fc800078e0008 */
[----:B------:R-:W-:Y:S01]  /*37f0*/  IMAD.IADD R13, R13, 0x1, R15 ;  /* 0x000000010d0d7824 */ /* 0x000fe200078e020f */
[----:B-----5:R-:W-:-:S04]  /*3800*/  LEA R22, P0, R12, R6, 0x2 ;  /* 0x000000060c167211 */ /* 0x020fc800078010ff */
[----:B------:R-:W-:Y:S01]  /*3810*/  LEA.HI.X R23, R12, R7, R13, 0x2, P0 ;  /* 0x000000070c177211 */ /* 0x000fe200000f140d */
[----:B------:R-:W-:-:S04]  /*3820*/  IMAD.WIDE.U32 R12, R21, 0x10, R40 ;  /* 0x00000010150c7825 */ /* 0x000fc800078e0028 */
[----:B------:R-:W5:Y:S01]  /*3830*/  LDG.E R22, desc[UR14][R22.64] ;  /* 0x0000000e16167981 */ /* 0x000f62000c1e1900 */
[----:B-123--:R-:W-:-:S03]  /*3840*/  IMAD.WIDE.U32 R16, R21, 0x10, R10 ;  /* 0x0000001015107825 */ /* 0x00efc600078e000a */
[----:B------:R-:W2:Y:S04]  /*3850*/  LDG.E.128.CONSTANT R12, desc[UR14][R12.64] ;  /* 0x0000000e0c0c7981 */ /* 0x000ea8000c1e9d00 */
[----:B----4-:R-:W3:Y:S01]  /*3860*/  LDG.E.128.CONSTANT R16, desc[UR14][R16.64] ;  /* 0x0000000e10107981 */ /* 0x010ee2000c1e9d00 */
[----:B------:R-:W-:Y:S01]  /*3870*/  BSSY B0, `(.L_x_2566) ;  /* 0x000002b000007945 */ /* 0x000fe20003800000 */
[----:B-----5:R-:W0:Y:S01]  /*3880*/  MUFU.RCP R29, R22 ;  /* 0x00000016001d7308 */ /* 0x020e220000001000 */
[C---:B--2---:R-:W-:Y:S01]  /*3890*/  FMUL.FTZ R25, R3.reuse, R12 ;  /* 0x0000000c03197220 */ /* 0x044fe20000410000 */
[C---:B------:R-:W-:Y:S01]  /*38a0*/  FMUL.FTZ R27, R3.reuse, R14 ;  /* 0x0000000e031b7220 */ /* 0x040fe20000410000 */
[C---:B------:R-:W-:Y:S01]  /*38b0*/  FMUL.FTZ R14, R3.reuse, R15 ;  /* 0x0000000f030e7220 */ /* 0x040fe20000410000 */
[----:B------:R-:W-:Y:S01]  /*38c0*/  FMUL.FTZ R20, R3, R13 ;  /* 0x0000000d03147220 */ /* 0x000fe20000410000 */
[----:B---3--:R-:W-:Y:S01]  /*38d0*/  FMUL.FTZ R25, R16, R25 ;  /* 0x0000001910197220 */ /* 0x008fe20000410000 */
[----:B------:R-:W-:Y:S01]  /*38e0*/  FMUL.FTZ R18, R18, R27 ;  /* 0x0000001b12127220 */ /* 0x000fe20000410000 */
[----:B------:R-:W-:Y:S01]  /*38f0*/  FMUL.FTZ R14, R19, R14 ;  /* 0x0000000e130e7220 */ /* 0x000fe20000410000 */
[----:B------:R-:W-:Y:S01]  /*3900*/  FMUL.FTZ R20, R17, R20 ;  /* 0x0000001411147220 */ /* 0x000fe20000410000 */
[----:B------:R-:W-:-:S02]  /*3910*/  IMAD.MOV.U32 R12, RZ, RZ, 0x7f ;  /* 0x0000007fff0c7424 */ /* 0x000fc400078e00ff */
[-C--:B0-----:R-:W-:Y:S01]  /*3920*/  FMUL.FTZ R25, R25, R29.reuse ;  /* 0x0000001d19197220 */ /* 0x081fe20000410000 */
[-C--:B------:R-:W-:Y:S01]  /*3930*/  FMUL.FTZ R14, R14, R29.reuse ;  /* 0x0000001d0e0e7220 */ /* 0x080fe20000410000 */
[-C--:B------:R-:W-:Y:S01]  /*3940*/  FMUL.FTZ R20, R20, R29.reuse ;  /* 0x0000001d14147220 */ /* 0x080fe20000410000 */
[----:B------:R-:W-:Y:S02]  /*3950*/  FMUL.FTZ R18, R18, R29 ;  /* 0x0000001d12127220 */ /* 0x000fe40000410000 */
[----:B------:R-:W-:Y:S02]  /*3960*/  FMNMX.FTZ R25, R25, 448, PT ;  /* 0x43e0000019197809 */ /* 0x000fe40003810000 */
[----:B------:R-:W-:Y:S02]  /*3970*/  FMNMX.FTZ R14, R14, 448, PT ;  /* 0x43e000000e0e7809 */ /* 0x000fe40003810000 */
[----:B------:R-:W-:Y:S02]  /*3980*/  FMNMX.FTZ R22, R25, -448, !PT ;  /* 0xc3e0000019167809 */ /* 0x000fe40007810000 */
        /* <DEDUP_REMOVED lines=25> */
.L_x_2567:
[----:B------:R-:W-:Y:S05]  /*3b20*/  BSYNC B0 ;  /* 0x0000000000007941 */ /* 0x000fea0003800000 */
.L_x_2566:
        /* <DEDUP_REMOVED lines=11> */
.L_x_2569:
[----:B------:R-:W-:Y:S05]  /*3be0*/  BSYNC B0 ;  /* 0x0000000000007941 */ /* 0x000fea0003800000 */
.L_x_2568:
        /* <DEDUP_REMOVED lines=15> */
.L_x_2571:
[----:B------:R-:W-:Y:S05]  /*3ce0*/  BSYNC B0 ;  /* 0x0000000000007941 */ /* 0x000fea0003800000 */
.L_x_2570:
        /* <DEDUP_REMOVED lines=12> */
.L_x_2573:
[----:B------:R-:W-:Y:S05]  /*3db0*/  BSYNC B0 ;  /* 0x0000000000007941 */ /* 0x000fea0003800000 */
.L_x_2572:
[----:B------:R-:W-:Y:S01]  /*3dc0*/  LEA R12, P0, R21, UR6, 0x2 ;  /* 0x00000006150c7c11 */ /* 0x000fe2000f8010ff */
[----:B------:R-:W-:Y:S01]  /*3dd0*/  IMAD.IADD R23, R5, 0x1, R21 ;  /* 0x0000000105177824 */ /* 0x000fe200078e0215 */
[----:B------:R-:W-:Y:S02]  /*3de0*/  LOP3.LUT R16, R13, R16, RZ, 0xfc, !PT ;  /* 0x000000100d107212 */ /* 0x000fe400078efcff */
[----:B------:R-:W-:Y:S02]  /*3df0*/  LEA.HI.X R13, R21, UR5, RZ, 0x2, P0 ;  /* 0x00000005150d7c11 */ /* 0x000fe400080f14ff */
[----:B------:R-:W-:Y:S02]  /*3e00*/  ISETP.GE.U32.AND P0, PT, R23, R0, PT ;  /* 0x000000001700720c */ /* 0x000fe40003f06070 */
[----:B------:R-:W-:-:S04]  /*3e10*/  PRMT R15, R15, 0x7054, R14 ;  /* 0x000070540f0f7816 */ /* 0x000fc8000000000e */
[----:B------:R-:W-:-:S05]  /*3e20*/  PRMT R15, R16, 0x654, R15 ;  /* 0x00000654100f7816 */ /* 0x000fca000000000f */
[----:B------:R0:W-:Y:S02]  /*3e30*/  STG.E desc[UR14][R12.64], R15 ;  /* 0x0000000f0c007986 */ /* 0x0001e4000c10190e */
[----:B------:R-:W-:Y:S05]  /*3e40*/  @P0 EXIT ;  /* 0x000000000000094d */ /* 0x000fea0003800000 */
[----:B0-----:R-:W-:-:S04]  /*3e50*/  SHF.R.U32.HI R12, RZ, 0x4, R23 ;  /* 0x00000004ff0c7819 */ /* 0x001fc80000011617 */
[----:B------:R-:W-:-:S05]  /*3e60*/  LOP3.LUT R13, R12, 0x3ffffff, RZ, 0xc0, !PT ;  /* 0x03ffffff0c0d7812 */ /* 0x000fca00078ec0ff */
        /* <DEDUP_REMOVED lines=53> */
.L_x_2575:
[----:B------:R-:W-:Y:S05]  /*41c0*/  BSYNC B0 ;  /* 0x0000000000007941 */ /* 0x000fea0003800000 */
.L_x_2574:
        /* <DEDUP_REMOVED lines=11> */
.L_x_2577:
[----:B------:R-:W-:Y:S05]  /*4280*/  BSYNC B0 ;  /* 0x0000000000007941 */ /* 0x000fea0003800000 */
.L_x_2576:
        /* <DEDUP_REMOVED lines=15> */
.L_x_2579:
[----:B------:R-:W-:Y:S05]  /*4380*/  BSYNC B0 ;  /* 0x0000000000007941 */ /* 0x000fea0003800000 */
.L_x_2578:
        /* <DEDUP_REMOVED lines=12> */
.L_x_2581:
[----:B------:R-:W-:Y:S05]  /*4450*/  BSYNC B0 ;  /* 0x0000000000007941 */ /* 0x000fea0003800000 */
.L_x_2580:
[C---:B------:R-:W-:Y:S01]  /*4460*/  LEA R12, P0, R23.reuse, UR6, 0x2 ;  /* 0x00000006170c7c11 */ /* 0x040fe2000f8010ff */
        /* <DEDUP_REMOVED lines=63> */
.L_x_2583:
[----:B------:R-:W-:Y:S05]  /*4860*/  BSYNC B0 ;  /* 0x0000000000007941 */ /* 0x000fea0003800000 */
.L_x_2582:
        /* <DEDUP_REMOVED lines=11> */
.L_x_2585:
[----:B------:R-:W-:Y:S05]  /*4920*/  BSYNC B0 ;  /* 0x0000000000007941 */ /* 0x000fea0003800000 */
.L_x_2584:
        /* <DEDUP_REMOVED lines=15> */
.L_x_2587:
[----:B------:R-:W-:Y:S05]  /*4a20*/  BSYNC B0 ;  /* 0x0000000000007941 */ /* 0x000fea0003800000 */
.L_x_2586:
        /* <DEDUP_REMOVED lines=12> */
.L_x_2589:
[----:B------:R-:W-:Y:S05]  /*4af0*/  BSYNC B0 ;  /* 0x0000000000007941 */ /* 0x000fea0003800000 */
.L_x_2588:
        /* <DEDUP_REMOVED lines=21> */
[----:B------:R-:W-:Y:S01]  /*4c50*/  BSSY B0, `(.L_x_2590) ;  /* 0x000002b000007945 */ /* 0x000fe20003800000 */
[----:B--2---:R0:W1:Y:S01]  /*4c60*/  MUFU.RCP R20, R6 ;  /* 0x0000000600147308 */ /* 0x0040620000001000 */
        /* <DEDUP_REMOVED lines=8> */
[----:B0-----:R-:W-:-:S02]  /*4cf0*/  IMAD.MOV.U32 R6, RZ, RZ, 0x7f ;  /* 0x0000007fff067424 */ /* 0x001fc400078e00ff */
[-C--:B-1----:R-:W-:Y:S01]  /*4d00*/  FMUL.FTZ R8, R8, R20.reuse ;  /* 0x0000001408087220 */ /* 0x082fe20000410000 */
[-C--:B------:R-:W-:Y:S01]  /*4d10*/  FMUL.FTZ R9, R9, R20.reuse ;  /* 0x0000001409097220 */ /* 0x080fe20000410000 */
[-C--:B------:R-:W-:Y:S01]  /*4d20*/  FMUL.FTZ R21, R21, R20.reuse ;  /* 0x0000001415157220 */ /* 0x080fe20000410000 */
[----:B------:R-:W-:Y:S02]  /*4d30*/  FMUL.FTZ R14, R14, R20 ;  /* 0x000000140e0e7220 */ /* 0x000fe40000410000 */
[----:B------:R-:W-:Y:S02]  /*4d40*/  FMNMX.FTZ R8, R8, 448, PT ;  /* 0x43e0000008087809 */ /* 0x000fe40003810000 */
[----:B------:R-:W-:Y:S02]  /*4d50*/  FMNMX.FTZ R9, R9, 448, PT ;  /* 0x43e0000009097809 */ /* 0x000fe40003810000 */
[----:B------:R-:W-:Y:S02]  /*4d60*/  FMNMX.FTZ R8, R8, -448, !PT ;  /* 0xc3e0000008087809 */ /* 0x000fe40007810000 */
[----:B------:R-:W-:-:S02]  /*4d70*/  FMNMX.FTZ R21, R21, 448, PT ;  /* 0x43e0000015157809 */ /* 0x000fc40003810000 */
[----:B------:R-:W-:Y:S02]  /*4d80*/  LOP3.LUT R11, R8, 0x7fffffff, RZ, 0xc0, !PT ;  /* 0x7fffffff080b7812 */ /* 0x000fe400078ec0ff */
[----:B------:R-:W-:Y:S02]  /*4d90*/  FMNMX.FTZ R14, R14, 448, PT ;  /* 0x43e000000e0e7809 */ /* 0x000fe40003810000 */
[----:B------:R-:W-:Y:S02]  /*4da0*/  ISETP.GT.U32.AND P2, PT, R11, 0x43efffff, PT ;  /* 0x43efffff0b00780c */ /* 0x000fe40003f44070 */
        /* <DEDUP_REMOVED lines=21> */
.L_x_2591:
[----:B------:R-:W-:Y:S05]  /*4f00*/  BSYNC B0 ;  /* 0x0000000000007941 */ /* 0x000fea0003800000 */
.L_x_2590:
        /* <DEDUP_REMOVED lines=12> */
.L_x_2593:
[----:B------:R-:W-:Y:S05]  /*4fd0*/  BSYNC B0 ;  /* 0x0000000000007941 */ /* 0x000fea0003800000 */
.L_x_2592:
        /* <DEDUP_REMOVED lines=12> */
.L_x_2595:
[----:B------:R-:W-:Y:S05]  /*50a0*/  BSYNC B0 ;  /* 0x0000000000007941 */ /* 0x000fea0003800000 */
.L_x_2594:
        /* <DEDUP_REMOVED lines=11> */
.L_x_2597:
[----:B------:R-:W-:Y:S05]  /*5160*/  BSYNC B0 ;  /* 0x0000000000007941 */ /* 0x000fea0003800000 */
.L_x_2596:
        /* <DEDUP_REMOVED lines=12> */
[----:B------:R-:W-:Y:S05]  /*5230*/  EXIT ;  /* 0x000000000000794d */ /* 0x000fea0003800000 */
        .weak           $__internal_55_$__cuda_sm20_div_s64
        .type           $__internal_55_$__cuda_sm20_div_s64,@function
        .size           $__internal_55_$__cuda_sm20_div_s64,($__internal_56_$__cuda_sm20_div_u64 - $__internal_55_$__cuda_sm20_div_s64)
$__internal_55_$__cuda_sm20_div_s64:
        /* <DEDUP_REMOVED lines=82> */
[----:B------:R-:W-:Y:S06]  /*5760*/  RET.REL.NODEC R12 `(_ZN4vllm31rms_norm_per_block_quant_kernelIfN3c1013Float8_e4m3fnELb0ELb1ELi64EEEvPT0_PfPKT_S8_PKffiiPS6_l) ;  /* 0xffffffa80c247950 */ /* 0x000fec0003c3ffff */
        .weak           $__internal_56_$__cuda_sm20_div_u64
        .type           $__internal_56_$__cuda_sm20_div_u64,@function
        .size           $__internal_56_$__cuda_sm20_div_u64,($__internal_57_$__cuda_sm20_rem_s64 - $__internal_56_$__cuda_sm20_div_u64)
$__internal_56_$__cuda_sm20_div_u64:
        /* <DEDUP_REMOVED lines=66> */
[----:B------:R-:W-:Y:S06]  /*5b90*/  RET.REL.NODEC R8 `(_ZN4vllm31rms_norm_per_block_quant_kernelIfN3c1013Float8_e4m3fnELb0ELb1ELi64EEEvPT0_PfPKT_S8_PKffiiPS6_l) ;  /* 0xffffffa408187950 */ /* 0x000fec0003c3ffff */
        .weak           $__internal_57_$__cuda_sm20_rem_s64
        .type           $__internal_57_$__cuda_sm20_rem_s64,@function
        .size           $__internal_57_$__cuda_sm20_rem_s64,(.L_x_3354 - $__internal_57_$__cuda_sm20_rem_s64)
$__internal_57_$__cuda_sm20_rem_s64:
        /* <DEDUP_REMOVED lines=73> */
[----:B------:R-:W-:Y:S01]  /*6030*/  SEL R11, R8, R11, !P1 ;  /* 0x0000000b080b7207 */ /* 0x000fe20004800000 */
[----:B------:R-:W-:Y:S01]  /*6040*/  IMAD.MOV.U32 R8, RZ, RZ, R6 ;  /* 0x000000ffff087224 */ /* 0x000fe200078e0006 */
[----:B------:R-:W-:Y:S02]  /*6050*/  SEL R10, R10, 0xffffffff, P0 ;  /* 0xffffffff0a0a7807 */ /* 0x000fe40000000000 */
[----:B------:R-:W-:Y:S01]  /*6060*/  SEL R11, R11, 0xffffffff, P0 ;  /* 0xffffffff0b0b7807 */ /* 0x000fe20000000000 */
[----:B------:R-:W-:Y:S06]  /*6070*/  RET.REL.NODEC R8 `(_ZN4vllm31rms_norm_per_block_quant_kernelIfN3c1013Float8_e4m3fnELb0ELb1ELi64EEEvPT0_PfPKT_S8_PKffiiPS6_l) ;  /* 0xffffff9c08e07950 */ /* 0x000fec0003c3ffff */
.L_x_2599:
        /* <DEDUP_REMOVED lines=16> */
.L_x_3354:


//--------------------- .text._ZN4vllm31rms_norm_per_block_quant_kernelIfaLb1ELb0ELi64EEEvPT0_PfPKT_S6_PKffiiPS4_l --------------------------
	.section	.text._ZN4vllm31rms_norm_per_block_quant_kernelIfaLb1ELb0ELi64EEEvPT0_PfPKT_S6_PKffiiPS4_l,"ax",@progbits
	.align	128
        .global         _ZN4vllm31rms_norm_per_block_quant_kernelIfaLb1ELb0ELi64EEEvPT0_PfPKT_S6_PKffiiPS4_l
        .type           _ZN4vllm31rms_norm_per_block_quant_kernelIfaLb1ELb0ELi64EEEvPT0_PfPKT_S6_PKffiiPS4_l,@function
        .size           _ZN4vllm31rms_norm_per_block_quant_kernelIfaLb1ELb0ELi64EEEvPT0_PfPKT_S6_PKffiiPS4_l,(.L_x_3356 - _ZN4vllm31rms_norm_per_block_quant_kernelIfaLb1ELb0ELi64EEEvPT0_PfPKT_S6_PKffiiPS4_l)
        .other          _ZN4vllm31rms_norm_per_block_quant_kernelIfaLb1ELb0ELi64EEEvPT0_PfPKT_S6_PKffiiPS4_l,@"STO_CUDA_ENTRY STV_DEFAULT"
_ZN4vllm31rms_norm_per_block_quant_kernelIfaLb1ELb0ELi64EEEvPT0_PfPKT_S6_PKffiiPS4_l:
.text._ZN4vllm31rms_norm_per_block_quant_kernelIfaLb1ELb0ELi64EEEvPT0_PfPKT_S6_PKffiiPS4_l:
        /* <DEDUP_REMOVED lines=8> */
[----:B------:R-:W-:Y:S01]  /*0080*/  ULDC.64 UR16, c[0x0][0x248] ;  /* 0x0000920000107ab9 */ /* 0x000fe20000000a00 */
[----:B------:R-:W-:-:S02]  /*0090*/  IMAD.MOV.U32 R2, RZ, RZ, RZ ;  /* 0x000000ffff027224 */ /* 0x000fc400078e00ff */
[----:B------:R-:W-:Y:S01]  /*00a0*/  IMAD.U32 R36, RZ, RZ, UR4 ;  /* 0x00000004ff247e24 */ /* 0x000fe2000f8e00ff */
[----:B------:R-:W-:-:S04]  /*00b0*/  USHF.R.S32.HI UR4, URZ, 0x1f, UR8 ;  /* 0x0000001f3f047899 */ /* 0x000fc80008011408 */
[----:B------:R-:W-:Y:S01]  /*00c0*/  R2UR UR7, R36 ;  /* 0x00000000240772ca */ /* 0x000fe200000e0000 */
[----:B-1----:R-:W-:Y:S02]  /*00d0*/  UIMAD.WIDE.U32 UR18, UR5, UR10, URZ ;  /* 0x0000000a051272a5 */ /* 0x002fe4000f8e003f */
[----:B------:R-:W-:Y:S02]  /*00e0*/  USHF.R.S32.HI UR10, URZ, 0x2, UR10 ;  /* 0x000000023f0a7899 */ /* 0x000fe4000801140a */
[----:B------:R-:W-:Y:S02]  /*00f0*/  UIMAD.WIDE.U32 UR8, UR5, UR8, URZ ;  /* 0x00000008050872a5 */ /* 0x000fe4000f8e003f */
[----:B------:R-:W-:Y:S02]  /*0100*/  UIMAD UR12, UR4, UR5, URZ ;  /* 0x00000005040c72a4 */ /* 0x000fe4000f8e023f */
[----:B0-----:R-:W-:-:S04]  /*0110*/  ISETP.GE.U32.AND P0, PT, R0, UR10, PT ;  /* 0x0000000a00007c0c */ /* 0x001fc8000bf06070 */
[----:B------:R-:W-:Y:S02]  /*0120*/  UIMAD UR7, UR7, UR5, URZ ;  /* 0x00000005070772a4 */ /* 0x000fe4000f8e023f */
[----:B------:R-:W-:Y:S02]  /*0130*/  ULEA UR4, UP0, UR8, UR14, 0x2 ;  /* 0x0000000e08047291 */ /* 0x000fe4000f80103f */
[----:B------:R-:W-:Y:S02]  /*0140*/  UIADD3 UR12, UR9, UR12, URZ ;  /* 0x0000000c090c7290 */ /* 0x000fe4000fffe03f */
[----:B------:R-:W-:Y:S02]  /*0150*/  ULEA UR6, UP1, UR18, UR16, 0x2 ;  /* 0x0000001012067291 */ /* 0x000fe4000f82103f */
[----:B------:R-:W-:Y:S02]  /*0160*/  UIADD3 UR7, UR19, UR7, URZ ;  /* 0x0000000713077290 */ /* 0x000fe4000fffe03f */
[----:B------:R-:W-:-:S02]  /*0170*/  ULEA.HI.X UR5, UR8, UR15, UR12, 0x2, UP0 ;  /* 0x0000000f08057291 */ /* 0x000fc400080f140c */
[----:B------:R-:W-:Y:S01]  /*0180*/  ULEA.HI.X UR7, UR18, UR17, UR7, 0x2, UP1 ;  /* 0x0000001112077291 */ /* 0x000fe200088f1407 */
[----:B------:R-:W-:Y:S01]  /*0190*/  ULDC.64 UR14, c[0x0][0x208] ;  /* 0x00008200000e7ab9 */ /* 0x000fe20000000a00 */
[----:B------:R-:W-:Y:S10]  /*01a0*/  @P0 BRA `(.L_x_2601) ;  /* 0x0000000400180947 */ /* 0x000ff40003800000 */
[----:B------:R-:W0:Y:S01]  /*01b0*/  LDC R3, c[0x0][RZ] ;  /* 0x00000000ff037b82 */ /* 0x000e220000000800 */
[----:B------:R-:W-:-:S07]  /*01c0*/  MOV R12, R0 ;  /* 0x00000000000c7202 */ /* 0x000fce0000000f00 */
.L_x_2602:
[----:B------:R-:W-:Y:S02]  /*01d0*/  IMAD.MOV.U32 R5, RZ, RZ, 0x10 ;  /* 0x00000010ff057424 */ /* 0x000fe400078e00ff */
[----:B------:R-:W-:Y:S02]  /*01e0*/  IMAD.MOV.U32 R9, RZ, RZ, 0x10 ;  /* 0x00000010ff097424 */ /* 0x000fe400078e00ff */
[----:B------:R-:W-:-:S04]  /*01f0*/  IMAD.WIDE.U32 R4, R12, R5, UR4 ;  /* 0x000000040c047e25 */ /* 0x000fc8000f8e0005 */
[----:B------:R-:W-:Y:S02]  /*0200*/  IMAD.WIDE.U32 R8, R12, R9, UR6 ;  /* 0x000000060c087e25 */ /* 0x000fe4000f8e0009 */
[----:B------:R-:W2:Y:S04]  /*0210*/  LDG.E.128.CONSTANT R4, desc[UR14][R4.64] ;  /* 0x0000000e04047981 */ /* 0x000ea8000c1e9d00 */
[----:B------:R-:W2:Y:S01]  /*0220*/  LDG.E.128 R8, desc[UR14][R8.64] ;  /* 0x0000000e08087981 */ /* 0x000ea2000c1e1d00 */
[----:B0-----:R-:W-:-:S04]  /*0230*/  IADD3 R16, R3, R12, RZ ;  /* 0x0000000c03107210 */ /* 0x001fc80007ffe0ff */
[----:B------:R-:W-:Y:S01]  /*0240*/  ISETP.GE.U32.AND P0, PT, R16, UR10, PT ;  /* 0x0000000a10007c0c */ /* 0x000fe2000bf06070 */
        /* <DEDUP_REMOVED lines=9> */
[----:B------:R-:W-:Y:S02]  /*02e0*/  IMAD.MOV.U32 R5, RZ, RZ, 0x10 ;  /* 0x00000010ff057424 */ /* 0x000fe400078e00ff */
[----:B------:R-:W-:Y:S02]  /*02f0*/  IMAD.MOV.U32 R9, RZ, RZ, 0x10 ;  /* 0x00000010ff097424 */ /* 0x000fe400078e00ff */
[----:B------:R-:W-:-:S04]  /*0300*/  IMAD.WIDE.U32 R4, R16, R5, UR4 ;  /* 0x0000000410047e25 */ /* 0x000fc8000f8e0005 */
[C---:B------:R-:W-:Y:S02]  /*0310*/  IMAD.WIDE.U32 R8, R16.reuse, R9, UR6 ;  /* 0x0000000610087e25 */ /* 0x040fe4000f8e0009 */
[----:B------:R-:W2:Y:S04]  /*0320*/  LDG.E.128.CONSTANT R4, desc[UR14][R4.64] ;  /* 0x0000000e04047981 */ /* 0x000ea8000c1e9d00 */
[----:B------:R-:W2:Y:S01]  /*0330*/  LDG.E.128 R8, desc[UR14][R8.64] ;  /* 0x0000000e08087981 */ /* 0x000ea2000c1e1d00 */
[----:B------:R-:W-:-:S04]  /*0340*/  IADD3 R16, R16, R3, RZ ;  /* 0x0000000310107210 */ /* 0x000fc80007ffe0ff */
        /* <DEDUP_REMOVED lines=44> */
.L_x_2601:
[----:B------:R-:W-:Y:S05]  /*0610*/  BSYNC B0 ;  /* 0x0000000000007941 */ /* 0x000fea0003800000 */
.L_x_2600:
        /* <DEDUP_REMOVED lines=109> */
.L_x_2604:
        /* <DEDUP_REMOVED lines=23> */
.L_x_2607:
[----:B------:R-:W-:Y:S05]  /*0e60*/  BSYNC B1 ;  /* 0x0000000000017941 */ /* 0x000fea0003800000 */
.L_x_2606:
        /* <DEDUP_REMOVED lines=8> */
[----:B------:R-:W2:Y:S01]  /*0ef0*/  LDS.128 R4, [UR11+0x1040] ;  /* 0x0010400bff047984 */ /* 0x000ea20008000c00 */
[----:B0-----:R-:W-:-:S03]  /*0f00*/  FADD.FTZ R3, R12, R17 ;  /* 0x000000110c037221 */ /* 0x001fc60000010000 */
[----:B------:R-:W0:Y:S01]  /*0f10*/  LDS.128 R12, [UR11+0x1050] ;  /* 0x0010500bff0c7984 */ /* 0x000e220008000c00 */
[----:B------:R-:W-:-:S04]  /*0f20*/  FADD.FTZ R0, R3, R18 ;  /* 0x0000001203007221 */ /* 0x000fc80000010000 */
[----:B------:R-:W-:Y:S02]  /*0f30*/  FADD.FTZ R3, R0, R19 ;  /* 0x0000001300037221 */ /* 0x000fe40000010000 */
[----:B------:R-:W3:Y:S02]  /*0f40*/  LDS.128 R16, [UR11+0x1060] ;  /* 0x0010600bff107984 */ /* 0x000ee40008000c00 */
        /* <DEDUP_REMOVED lines=19> */
[----:B-1----:R-:W-:-:S04]  /*1080*/  FADD.FTZ R8, R19, R8 ;  /* 0x0000000813087221 */ /* 0x002fc80000010000 */
[----:B------:R-:W-:-:S04]  /*1090*/  FADD.FTZ R9, R8, R9 ;  /* 0x0000000908097221 */ /* 0x000fc80000010000 */
[----:B------:R-:W-:-:S04]  /*10a0*/  FADD.FTZ R10, R9, R10 ;  /* 0x0000000a090a7221 */ /* 0x000fc80000010000 */
[----:B------:R-:W-:-:S04]  /*10b0*/  FADD.FTZ R11, R10, R11 ;  /* 0x0000000b0a0b7221 */ /* 0x000fc80000010000 */
[----:B0-----:R-:W-:-:S04]  /*10c0*/  FADD.FTZ R4, R11, R4 ;  /* 0x000000040b047221 */ /* 0x001fc80000010000 */
[----:B------:R-:W-:-:S04]  /*10d0*/  FADD.FTZ R5, R4, R5 ;  /* 0x0000000504057221 */ /* 0x000fc80000010000 */
[----:B------:R-:W-:-:S04]  /*10e0*/  FADD.FTZ R6, R5, R6 ;  /* 0x0000000605067221 */ /* 0x000fc80000010000 */
[----:B------:R-:W-:-:S04]  /*10f0*/  FADD.FTZ R7, R6, R7 ;  /* 0x0000000706077221 */ /* 0x000fc80000010000 */
[----:B--2---:R-:W-:-:S04]  /*1100*/  FADD.FTZ R12, R7, R12 ;  /* 0x0000000c070c7221 */ /* 0x004fc80000010000 */
[----:B------:R-:W-:-:S04]  /*1110*/  FADD.FTZ R13, R12, R13 ;  /* 0x0000000d0c0d7221 */ /* 0x000fc80000010000 */
[----:B------:R-:W-:-:S04]  /*1120*/  FADD.FTZ R14, R13, R14 ;  /* 0x0000000e0d0e7221 */ /* 0x000fc80000010000 */
[----:B------:R-:W-:-:S07]  /*1130*/  FADD.FTZ R12, R14, R15 ;  /* 0x0000000f0e0c7221 */ /* 0x000fce0000010000 */
.L_x_2605:
[----:B------:R-:W-:Y:S05]  /*1140*/  BSYNC B0 ;  /* 0x0000000000007941 */ /* 0x000fea0003800000 */
.L_x_2603:
        /* <DEDUP_REMOVED lines=11> */
.L_x_2609:
[----:B------:R-:W-:Y:S05]  /*1200*/  BSYNC B0 ;  /* 0x0000000000007941 */ /* 0x000fea0003800000 */
.L_x_2608:
[----:B------:R-:W3:Y:S08]  /*1210*/  S2UR UR13, SR_CgaCtaId ;  /* 0x00000000000d79c3 */ /* 0x000ef00000008800 */
[----:B------:R-:W-:Y:S06]  /*1220*/  BAR.SYNC.DEFER_BLOCKING 0x0 ;  /* 0x0000000000007b1d */ /* 0x000fec0000010000 */
[----:B------:R-:W-:-:S02]  /*1230*/  UMOV UR11, 0x400 ;  /* 0x00000400000b7882 */ /* 0x000fc40000000000 */
[----:B01----:R-:W0:Y:S01]  /*1240*/  LDC R3, c[0x0][0x23c] ;  /* 0x00008f00ff037b82 */ /* 0x003e220000000800 */
[----:B---3--:R-:W-:Y:S01]  /*1250*/  ULEA UR11, UR13, UR11, 0x18 ;  /* 0x0000000b0d0b7291 */ /* 0x008fe2000f8ec03f */
[----:B0-----:R-:W-:-:S08]  /*1260*/  SHF.R.S32.HI R0, RZ, 0x1f, R3 ;  /* 0x0000001fff007819 */ /* 0x001fd00000011403 */
[----:B------:R-:W0:Y:S01]  /*1270*/  LDS R2, [UR11+0x10a4] ;  /* 0x0010a40bff027984 */ /* 0x000e220008000800 */
        /* <DEDUP_REMOVED lines=11> */
[----:B--2---:R-:W-:Y:S05]  /*1330*/  CALL.REL.NOINC `($__internal_58_$__cuda_sm20_div_s64) ;  /* 0x00000030004c7944 */ /* 0x004fea0003c00000 */
[----:B------:R-:W-:Y:S01]  /*1340*/  IMAD.MOV.U32 R44, RZ, RZ, R12 ;  /* 0x000000ffff2c7224 */ /* 0x000fe200078e000c */
[----:B------:R-:W-:Y:S01]  /*1350*/  MOV R45, R13 ;  /* 0x0000000d002d7202 */ /* 0x000fe20000000f00 */
[----:B------:R-:W-:Y:S06]  /*1360*/  BRA `(.L_x_2611) ;  /* 0x00000000004c7947 */ /* 0x000fec0003800000 */
.L_x_2610:
[----:B------:R-:W0:Y:S01]  /*1370*/  I2F.U32.RP R0, R38 ;  /* 0x0000002600007306 */ /* 0x000e220000209000 */
[----:B------:R-:W-:Y:S01]  /*1380*/  IMAD.MOV R5, RZ, RZ, -R38 ;  /* 0x000000ffff057224 */ /* 0x000fe200078e0a26 */
[----:B------:R-:W-:Y:S01]  /*1390*/  ISETP.NE.U32.AND P2, PT, R38, RZ, PT ;  /* 0x000000ff2600720c */ /* 0x000fe20003f45070 */
[----:B------:R-:W-:-:S05]  /*13a0*/  IMAD.MOV.U32 R45, RZ, RZ, RZ ;  /* 0x000000ffff2d7224 */ /* 0x000fca00078e00ff */
[----:B0-----:R-:W0:Y:S02]  /*13b0*/  MUFU.RCP R0, R0 ;  /* 0x0000000000007308 */ /* 0x001e240000001000 */
[----:B0-----:R-:W-:-:S06]  /*13c0*/  VIADD R2, R0, 0xffffffe ;  /* 0x0ffffffe00027836 */ /* 0x001fcc0000000000 */
[----:B------:R0:W1:Y:S02]  /*13d0*/  F2I.FTZ.U32.TRUNC.NTZ R3, R2 ;  /* 0x0000000200037305 */ /* 0x000064000021f000 */
[----:B0-----:R-:W-:Y:S01]  /*13e0*/  HFMA2.MMA R2, -RZ, RZ, 0, 0 ;  /* 0x00000000ff027435 */ /* 0x001fe200000001ff */
[----:B-1----:R-:W-:-:S09]  /*13f0*/  IMAD R5, R5, R3, RZ ;  /* 0x0000000305057224 */ /* 0x002fd200078e02ff */
        /* <DEDUP_REMOVED lines=10> */
.L_x_2611:
[----:B------:R-:W0:Y:S01]  /*14a0*/  S2R R8, SR_TID.X ;  /* 0x0000000000087919 */ /* 0x000e220000002100 */
[----:B------:R-:W-:Y:S01]  /*14b0*/  ISETP.NE.U32.AND P0, PT, R45, RZ, PT ;  /* 0x000000ff2d00720c */ /* 0x000fe20003f05070 */
[----:B------:R-:W-:-:S12]  /*14c0*/  BSSY B0, `(.L_x_2612) ;  /* 0x0000028000007945 */ /* 0x000fd80003800000 */
[----:B------:R-:W-:Y:S05]  /*14d0*/  @!P0 BRA `(.L_x_2613) ;  /* 0x0000000000448947 */ /* 0x000fea0003800000 */
[----:B0-----:R-:W-:Y:S01]  /*14e0*/  MOV R14, R8 ;  /* 0x00000008000e7202 */ /* 0x001fe20000000f00 */
[----:B------:R-:W-:Y:S01]  /*14f0*/  IMAD.MOV.U32 R11, RZ, RZ, RZ ;  /* 0x000000ffff0b7224 */ /* 0x000fe200078e00ff */
[----:B------:R-:W-:Y:S01]  /*1500*/  MOV R10, R45 ;  /* 0x0000002d000a7202 */ /* 0x000fe20000000f00 */
[----:B------:R-:W-:Y:S01]  /*1510*/  IMAD.MOV.U32 R23, RZ, RZ, R44 ;  /* 0x000000ffff177224 */ /* 0x000fe200078e002c */
[----:B------:R-:W-:-:S07]  /*1520*/  MOV R6, 0x1540 ;  /* 0x0000154000067802 */ /* 0x000fce0000000f00 */
[----:B--2---:R-:W-:Y:S05]  /*1530*/  CALL.REL.NOINC `($__internal_58_$__cuda_sm20_div_s64) ;  /* 0x0000002c00cc7944 */ /* 0x004fea0003c00000 */
[----:B------:R-:W-:Y:S01]  /*1540*/  IADD3 R5, P0, RZ, -R12, RZ ;  /* 0x8000000cff057210 */ /* 0x000fe20007f1e0ff */
[----:B------:R-:W-:Y:S01]  /*1550*/  IMAD.MOV.U32 R9, RZ, RZ, RZ ;  /* 0x000000ffff097224 */ /* 0x000fe200078e00ff */
[----:B------:R-:W-:Y:S01]  /*1560*/  MOV R43, R13 ;  /* 0x0000000d002b7202 */ /* 0x000fe20000000f00 */
[----:B------:R-:W-:Y:S02]  /*1570*/  IMAD.MOV.U32 R42, RZ, RZ, R12 ;  /* 0x000000ffff2a7224 */ /* 0x000fe400078e000c */
[----:B------:R-:W-:Y:S02]  /*1580*/  IMAD.X R3, RZ, RZ, ~R13, P0 ;  /* 0x000000ffff037224 */ /* 0x000fe400000e0e0d */
[----:B------:R-:W-:-:S04]  /*1590*/  IMAD.WIDE.U32 R8, R44, R5, R8 ;  /* 0x000000052c087225 */ /* 0x000fc800078e0008 */
[----:B------:R-:W-:Y:S01]  /*15a0*/  IMAD R3, R3, R44, RZ ;  /* 0x0000002c03037224 */ /* 0x000fe200078e02ff */
[----:B------:R-:W-:-:S03]  /*15b0*/  MOV R0, R8 ;  /* 0x0000000800007202 */ /* 0x000fc60000000f00 */
[----:B------:R-:W-:-:S04]  /*15c0*/  IMAD R3, R45, R5, R3 ;  /* 0x000000052d037224 */ /* 0x000fc800078e0203 */
[----:B------:R-:W-:Y:S01]  /*15d0*/  IMAD.IADD R2, R9, 0x1, R3 ;  /* 0x0000000109027824 */ /* 0x000fe200078e0203 */
[----:B------:R-:W-:Y:S06]  /*15e0*/  BRA `(.L_x_2614) ;  /* 0x0000000000547947 */ /* 0x000fec0003800000 */
.L_x_2613:
[----:B------:R-:W1:Y:S01]  /*15f0*/  I2F.U32.RP R0, R44 ;  /* 0x0000002c00007306 */ /* 0x000e620000209000 */
[----:B------:R-:W-:Y:S02]  /*1600*/  ISETP.NE.U32.AND P2, PT, R44, RZ, PT ;  /* 0x000000ff2c00720c */ /* 0x000fe40003f45070 */
[----:B------:R-:W-:-:S05]  /*1610*/  MOV R43, RZ ;  /* 0x000000ff002b7202 */ /* 0x000fca0000000f00 */
[----:B-1----:R-:W1:Y:S02]  /*1620*/  MUFU.RCP R0, R0 ;  /* 0x0000000000007308 */ /* 0x002e640000001000 */
[----:B-1----:R-:W-:-:S06]  /*1630*/  VIADD R2, R0, 0xffffffe ;  /* 0x0ffffffe00027836 */ /* 0x002fcc0000000000 */
[----:B------:R1:W3:Y:S02]  /*1640*/  F2I.FTZ.U32.TRUNC.NTZ R3, R2 ;  /* 0x0000000200037305 */ /* 0x0002e4000021f000 */
[----:B-1----:R-:W-:Y:S01]  /*1650*/  HFMA2.MMA R2, -RZ, RZ, 0, 0 ;  /* 0x00000000ff027435 */ /* 0x002fe200000001ff */
[----:B---3--:R-:W-:-:S04]  /*1660*/  IMAD.MOV R5, RZ, RZ, -R3 ;  /* 0x000000ffff057224 */ /* 0x008fc800078e0a03 */
[----:B------:R-:W-:-:S05]  /*1670*/  IMAD R5, R5, R44, RZ ;  /* 0x0000002c05057224 */ /* 0x000fca00078e02ff */
[----:B------:R-:W-:-:S06]  /*1680*/  IMAD.HI.U32 R3, R3, R5, R2 ;  /* 0x0000000503037227 */ /* 0x000fcc00078e0002 */
[----:B0-----:R-:W-:-:S04]  /*1690*/  IMAD.HI.U32 R42, R3, R8, RZ ;  /* 0x00000008032a7227 */ /* 0x001fc800078e00ff */
        /* <DEDUP_REMOVED lines=10> */
.L_x_2614:
[----:B------:R-:W-:Y:S05]  /*1740*/  BSYNC B0 ;  /* 0x0000000000007941 */ /* 0x000fea0003800000 */
.L_x_2612:
        /* <DEDUP_REMOVED lines=10> */
[----:B------:R-:W-:Y:S02]  /*17f0*/  ISETP.LT.AND.EX P0, PT, R4, UR11, PT, P0 ;  /* 0x0000000b04007c0c */ /* 0x000fe4000bf01300 */
[----:B------:R-:W-:Y:S02]  /*1800*/  IADD3.X R5, R2, R11, RZ, P1, !PT ;  /* 0x0000000b02057210 */ /* 0x000fe40000ffe4ff */
        /* <DEDUP_REMOVED lines=20> */
[----:B------:R-:W-:Y:S01]  /*1950*/  ISETP.NE.U32.AND P0, PT, R6, RZ, PT ;  /* 0x000000ff0600720c */ /* 0x000fe20003f05070 */
[----:B------:R-:W-:-:S12]  /*1960*/  IMAD.MOV.U32 R6, RZ, RZ, R10 ;  /* 0x000000ffff067224 */ /* 0x000fd800078e000a */
[----:B------:R-:W-:Y:S05]  /*1970*/  @!P0 BRA `(.L_x_2618) ;  /* 0x00000000001c8947 */ /* 0x000fea0003800000 */
[----:B------:R-:W-:Y:S01]  /*1980*/  MOV R10, R44 ;  /* 0x0000002c000a7202 */ /* 0x000fe20000000f00 */
[----:B------:R-:W-:Y:S01]  /*1990*/  IMAD.MOV.U32 R11, RZ, RZ, R45 ;  /* 0x000000ffff0b7224 */ /* 0x000fe200078e002d */
[----:B------:R-:W-:-:S07]  /*19a0*/  MOV R8, 0x19c0 ;  /* 0x000019c000087802 */ /* 0x000fce0000000f00 */
[----:B--2---:R-:W-:Y:S05]  /*19b0*/  CALL.REL.NOINC `($__internal_59_$__cuda_sm20_div_u64) ;  /* 0x0000002c00fc7944 */ /* 0x004fea0003c00000 */
[----:B------:R-:W-:Y:S01]  /*19c0*/  IMAD.MOV.U32 R8, RZ, RZ, R10 ;  /* 0x000000ffff087224 */ /* 0x000fe200078e000a */
[----:B------:R-:W-:Y:S01]  /*19d0*/  MOV R9, R11 ;  /* 0x0000000b00097202 */ /* 0x000fe20000000f00 */
[----:B------:R-:W-:Y:S06]  /*19e0*/  BRA `(.L_x_2619) ;  /* 0x00000000004c7947 */ /* 0x000fec0003800000 */
.L_x_2618:
[----:B--2---:R-:W0:Y:S01]  /*19f0*/  I2F.U32.RP R12, R44 ;  /* 0x0000002c000c7306 */ /* 0x004e220000209000 */
        /* <DEDUP_REMOVED lines=8> */
[----:B------:R-:W-:-:S04]  /*1a80*/  IMAD.HI.U32 R8, R8, R9, RZ ;  /* 0x0000000908087227 */ /* 0x000fc800078e00ff */
[----:B------:R-:W-:-:S04]  /*1a90*/  IMAD.MOV R10, RZ, RZ, -R8 ;  /* 0x000000ffff0a7224 */ /* 0x000fc800078e0a08 */
[----:B------:R-:W-:-:S05]  /*1aa0*/  IMAD R9, R44, R10, R9 ;  /* 0x0000000a2c097224 */ /* 0x000fca00078e0209 */
[----:B------:R-:W-:-:S13]  /*1ab0*/  ISETP.GE.U32.AND P0, PT, R9, R44, PT ;  /* 0x0000002c0900720c */ /* 0x000fda0003f06070 */
[----:B------:R-:W-:Y:S01]  /*1ac0*/  @P0 IMAD.IADD R9, R9, 0x1, -R44 ;  /* 0x0000000109090824 */ /* 0x000fe200078e0a2c */
[----:B------:R-:W-:-:S04]  /*1ad0*/  @P0 IADD3 R8, R8, 0x1, RZ ;  /* 0x0000000108080810 */ /* 0x000fc80007ffe0ff */
[----:B------:R-:W-:Y:S01]  /*1ae0*/  ISETP.GE.U32.AND P1, PT, R9, R44, PT ;  /* 0x0000002c0900720c */ /* 0x000fe20003f26070 */
[----:B------:R-:W-:-:S12]  /*1af0*/  IMAD.MOV.U32 R9, RZ, RZ, RZ ;  /* 0x000000ffff097224 */ /* 0x000fd800078e00ff */
[----:B------:R-:W-:Y:S01]  /*1b00*/  @P1 VIADD R8, R8, 0x1 ;  /* 0x0000000108081836 */ /* 0x000fe20000000000 */
[----:B------:R-:W-:-:S07]  /*1b10*/  @!P2 LOP3.LUT R8, RZ, R44, RZ, 0x33, !PT ;  /* 0x0000002cff08a212 */ /* 0x000fce00078e33ff */
.L_x_2619:
[----:B------:R-:W-:Y:S05]  /*1b20*/  BSYNC B1 ;  /* 0x0000000000017941 */ /* 0x000fea0003800000 */
.L_x_2617:
        /* <DEDUP_REMOVED lines=9> */
[----:B------:R-:W-:Y:S01]  /*1bc0*/  IMAD.MOV.U32 R24, RZ, RZ, RZ ;  /* 0x000000ffff187224 */ /* 0x000fe200078e00ff */
[----:B------:R-:W-:-:S07]  /*1bd0*/  MOV R32, RZ ;  /* 0x000000ff00207202 */ /* 0x000fce0000000f00 */
.L_x_2622:
[C---:B------:R-:W-:Y:S01]  /*1be0*/  IMAD.SHL.U32 R16, R6.reuse, 0x10, RZ ;  /* 0x0000001006107824 */ /* 0x040fe200078e00ff */
[----:B------:R-:W-:-:S04]  /*1bf0*/  SHF.L.U64.HI R17, R6, 0x4, R5 ;  /* 0x0000000406117819 */ /* 0x000fc80000010205 */
[C---:B------:R-:W-:Y:S02]  /*1c00*/  IADD3 R8, P1, R16.reuse, UR4, RZ ;  /* 0x0000000410087c10 */ /* 0x040fe4000ff3e0ff */
[C---:B------:R-:W-:Y:S02]  /*1c10*/  IADD3 R12, P2, R16.reuse, UR6, RZ ;  /* 0x00000006100c7c10 */ /* 0x040fe4000ff5e0ff */
[C---:B------:R-:W-:Y:S02]  /*1c20*/  IADD3.X R9, R17.reuse, UR5, RZ, P1, !PT ;  /* 0x0000000511097c10 */ /* 0x040fe40008ffe4ff */
[C---:B------:R-:W-:Y:S02]  /*1c30*/  IADD3.X R13, R17.reuse, UR7, RZ, P2, !PT ;  /* 0x00000007110d7c10 */ /* 0x040fe400097fe4ff */
[----:B------:R-:W-:Y:S02]  /*1c40*/  IADD3 R16, P1, R16, UR18, RZ ;  /* 0x0000001210107c10 */ /* 0x000fe4000ff3e0ff */
[----:B------:R-:W2:Y:S02]  /*1c50*/  LDG.E.128.CONSTANT R8, desc[UR14][R8.64] ;  /* 0x0000000e08087981 */ /* 0x000ea4000c1e9d00 */
[----:B------:R-:W-:-:S02]  /*1c60*/  IADD3.X R17, R17, UR19, RZ, P1, !PT ;  /* 0x0000001311117c10 */ /* 0x000fc40008ffe4ff */
[----:B------:R-:W2:Y:S04]  /*1c70*/  LDG.E.128 R12, desc[UR14][R12.64] ;  /* 0x0000000e0c0c7981 */ /* 0x000ea8000c1e1d00 */
[----:B------:R-:W3:Y:S01]  /*1c80*/  LDG.E.128.CONSTANT R16, desc[UR14][R16.64] ;  /* 0x0000000e10107981 */ /* 0x000ee2000c1e9d00 */
[----:B------:R-:W-:Y:S02]  /*1c90*/  IADD3 R22, P1, R22, -0x1, RZ ;  /* 0xffffffff16167810 */ /* 0x000fe40007f3e0ff */
[----:B------:R-:W-:Y:S02]  /*1ca0*/  IADD3 R6, P2, R44, R6, RZ ;  /* 0x000000062c067210 */ /* 0x000fe40007f5e0ff */
[----:B------:R-:W-:Y:S02]  /*1cb0*/  IADD3.X R24, R24, -0x1, RZ, P1, !PT ;  /* 0xffffffff18187810 */ /* 0x000fe40000ffe4ff */
[----:B------:R-:W-:Y:S01]  /*1cc0*/  ISETP.NE.U32.AND P1, PT, R22, RZ, PT ;  /* 0x000000ff1600720c */ /* 0x000fe20003f25070 */
[----:B------:R-:W-:-:S03]  /*1cd0*/  IMAD.X R5, R45, 0x1, R5, P2 ;  /* 0x000000012d057824 */ /* 0x000fc600010e0605 */
[----:B------:R-:W-:Y:S01]  /*1ce0*/  ISETP.NE.AND.EX P1, PT, R24, RZ, PT, P1 ;  /* 0x000000ff1800720c */ /* 0x000fe20003f25310 */
[----:B--2---:R-:W-:Y:S01]  /*1cf0*/  FADD.FTZ R20, R8, R12 ;  /* 0x0000000c08147221 */ /* 0x004fe20000010000 */
[----:B------:R-:W-:Y:S01]  /*1d00*/  FADD.FTZ R21, R9, R13 ;  /* 0x0000000d09157221 */ /* 0x000fe20000010000 */
[----:B------:R-:W-:Y:S01]  /*1d10*/  FADD.FTZ R10, R10, R14 ;  /* 0x0000000e0a0a7221 */ /* 0x000fe20000010000 */
[----:B------:R-:W-:Y:S01]  /*1d20*/  FADD.FTZ R11, R11, R15 ;  /* 0x0000000f0b0b7221 */ /* 0x000fe20000010000 */
[----:B------:R-:W-:Y:S01]  /*1d30*/  FMUL.FTZ R23, R20, UR13 ;  /* 0x0000000d14177c20 */ /* 0x000fe20008410000 */
[----:B------:R-:W-:Y:S01]  /*1d40*/  FMUL.FTZ R14, R21, UR13 ;  /* 0x0000000d150e7c20 */ /* 0x000fe20008410000 */
[----:B------:R-:W-:Y:S01]  /*1d50*/  FMUL.FTZ R21, R10, UR13 ;  /* 0x0000000d0a157c20 */ /* 0x000fe20008410000 */
[----:B------:R-:W-:Y:S01]  /*1d60*/  FMUL.FTZ R8, R11, UR13 ;  /* 0x0000000d0b087c20 */ /* 0x000fe20008410000 */
        /* <DEDUP_REMOVED lines=9> */
.L_x_2621:
[----:B------:R-:W-:Y:S05]  /*1e00*/  BSYNC B1 ;  /* 0x0000000000017941 */ /* 0x000fea0003800000 */
.L_x_2620:
[----:B------:R-:W-:Y:S05]  /*1e10*/  @!P0 BRA `(.L_x_2616) ;  /* 0x0000000800148947 */ /* 0x000fea0003800000 */
[----:B------:R-:W0:Y:S01]  /*1e20*/  LDC R9, c[0x0][0x23c] ;  /* 0x00008f00ff097b82 */ /* 0x000e220000000800 */
[C---:B------:R-:W-:Y:S01]  /*1e30*/  SHF.L.U64.HI R11, R6.reuse, 0x2, R5 ;  /* 0x00000002060b7819 */ /* 0x040fe20000010205 */
[----:B------:R-:W-:Y:S01]  /*1e40*/  ULDC.64 UR20, c[0x0][0x220] ;  /* 0x0000880000147ab9 */ /* 0x000fe20000000a00 */
[----:B------:R-:W-:Y:S01]  /*1e50*/  SHF.L.U32 R10, R6, 0x2, RZ ;  /* 0x00000002060a7819 */ /* 0x000fe200000006ff */
[----:B------:R-:W-:Y:S01]  /*1e60*/  ULDC.64 UR22, c[0x0][0x228] ;  /* 0x00008a0000167ab9 */ /* 0x000fe20000000a00 */
[C---:B------:R-:W-:Y:S01]  /*1e70*/  SHF.L.U64.HI R40, R44.reuse, 0x4, R45 ;  /* 0x000000042c287819 */ /* 0x040fe2000001022d */
[----:B------:R-:W-:Y:S01]  /*1e80*/  IMAD.SHL.U32 R39, R44, 0x10, RZ ;  /* 0x000000102c277824 */ /* 0x000fe200078e00ff */
[----:B------:R-:W-:Y:S01]  /*1e90*/  IADD3 R25, P0, R10, UR8, RZ ;  /* 0x000000080a197c10 */ /* 0x000fe2000ff1e0ff */
[----:B------:R-:W1:Y:S01]  /*1ea0*/  S2UR UR16, SR_CTAID.X ;  /* 0x00000000001079c3 */ /* 0x000e620000002500 */
[----:B------:R-:W-:-:S04]  /*1eb0*/  LEA R46, P2, R6, UR22, 0x4 ;  /* 0x00000016062e7c11 */ /* 0x000fc8000f8420ff */
[----:B------:R-:W-:Y:S02]  /*1ec0*/  LEA.HI.X R47, R6, UR23, R5, 0x4, P2 ;  /* 0x00000017062f7c11 */ /* 0x000fe400090f2405 */
[----:B0-----:R-:W-:Y:S01]  /*1ed0*/  SHF.R.S32.HI R36, RZ, 0x1f, R9 ;  /* 0x0000001fff247819 */ /* 0x001fe20000011409 */
[----:B-1----:R-:W-:Y:S01]  /*1ee0*/  IMAD.WIDE.U32 R8, R9, UR16, R10 ;  /* 0x0000001009087c25 */ /* 0x002fe2000f8e000a */
[----:B------:R-:W-:Y:S02]  /*1ef0*/  IADD3.X R10, R11, UR12, RZ, P0, !PT ;  /* 0x0000000c0b0a7c10 */ /* 0x000fe400087fe4ff */
[----:B------:R-:W-:Y:S01]  /*1f00*/  LEA R24, P0, R25, UR20, 0x2 ;  /* 0x0000001419187c11 */ /* 0x000fe2000f8010ff */
[----:B------:R-:W-:Y:S01]  /*1f10*/  IMAD R13, R36, UR16, RZ ;  /* 0x00000010240d7c24 */ /* 0x000fe2000f8e02ff */
[----:B------:R-:W-:Y:S02]  /*1f20*/  ULDC.64 UR16, c[0x0][0x248] ;  /* 0x0000920000107ab9 */ /* 0x000fe40000000a00 */
[----:B------:R-:W-:Y:S01]  /*1f30*/  LEA R34, P1, R8, UR16, 0x2 ;  /* 0x0000001008227c11 */ /* 0x000fe2000f8210ff */
[----:B------:R-:W-:Y:S01]  /*1f40*/  IMAD.IADD R11, R13, 0x1, R9 ;  /* 0x000000010d0b7824 */ /* 0x000fe200078e0209 */
[----:B------:R-:W-:-:S04]  /*1f50*/  LEA.HI.X R25, R25, UR21, R10, 0x2, P0 ;  /* 0x0000001519197c11 */ /* 0x000fc800080f140a */
[----:B------:R-:W-:-:S07]  /*1f60*/  LEA.HI.X R11, R8, UR17, R11, 0x2, P1 ;  /* 0x00000011080b7c11 */ /* 0x000fce00088f140b */
.L_x_2623:
[----:B------:R-:W-:Y:S01]  /*1f70*/  MOV R8, R24 ;  /* 0x0000001800087202 */ /* 0x000fe20000000f00 */
[----:B------:R-:W-:Y:S02]  /*1f80*/  IMAD.MOV.U32 R9, RZ, RZ, R25 ;  /* 0x000000ffff097224 */ /* 0x000fe400078e0019 */
[----:B------:R-:W-:Y:S01]  /*1f90*/  IMAD.MOV.U32 R10, RZ, RZ, R34 ;  /* 0x000000ffff0a7224 */ /* 0x000fe200078e0022 */
[----:B------:R-:W-:Y:S02]  /*1fa0*/  MOV R20, R46 ;  /* 0x0000002e00147202 */ /* 0x000fe40000000f00 */
[----:B------:R-:W2:Y:S01]  /*1fb0*/  LDG.E.128.CONSTANT R12, desc[UR14][R8.64] ;  /* 0x0000000e080c7981 */ /* 0x000ea2000c1e9d00 */
[----:B------:R-:W-:-:S03]  /*1fc0*/  IMAD.MOV.U32 R21, RZ, RZ, R47 ;  /* 0x000000ffff157224 */ /* 0x000fc600078e002f */
[----:B------:R-:W2:Y:S04]  /*1fd0*/  LDG.E.128 R16, desc[UR14][R10.64] ;  /* 0x0000000e0a107981 */ /* 0x000ea8000c1e1d00 */
[----:B------:R-:W3:Y:S01]  /*1fe0*/  LDG.E.128.CONSTANT R20, desc[UR14][R20.64] ;  /* 0x0000000e14147981 */ /* 0x000ee2000c1e9d00 */
[-C--:B------:R-:W-:Y:S02]  /*1ff0*/  IADD3 R48, P0, R24, R39.reuse, RZ ;  /* 0x0000002718307210 */ /* 0x080fe40007f1e0ff */
[----:B------:R-:W-:-:S03]  /*2000*/  IADD3 R34, P1, R34, R39, RZ ;  /* 0x0000002722227210 */ /* 0x000fc60007f3e0ff */
[--C-:B------:R-:W-:Y:S01]  /*2010*/  IMAD.X R49, R25, 0x1, R40.reuse, P0 ;  /* 0x0000000119317824 */ /* 0x100fe200000e0628 */
[----:B------:R-:W-:Y:S02]  /*2020*/  IADD3.X R35, R11, R40, RZ, P1, !PT ;  /* 0x000000280b237210 */ /* 0x000fe40000ffe4ff */
[----:B------:R-:W-:Y:S02]  /*2030*/  IADD3 R46, P0, R46, R39, RZ ;  /* 0x000000272e2e7210 */ /* 0x000fe40007f1e0ff */
[----:B------:R-:W4:Y:S04]  /*2040*/  LDG.E.128.CONSTANT R24, desc[UR14][R48.64] ;  /* 0x0000000e30187981 */ /* 0x000f28000c1e9d00 */
[----:B------:R-:W4:Y:S01]  /*2050*/  LDG.E.128 R28, desc[UR14][R34.64] ;  /* 0x0000000e221c7981 */ /* 0x000f22000c1e1d00 */
[----:B------:R-:W-:-:S05]  /*2060*/  IMAD.X R47, R47, 0x1, R40, P0 ;  /* 0x000000012f2f7824 */ /* 0x000fca00000e0628 */
[----:B------:R0:W5:Y:S01]  /*2070*/  LDG.E.128.CONSTANT R8, desc[UR14][R46.64] ;  /* 0x0000000e2e087981 */ /* 0x000162000c1e9d00 */
[-C--:B------:R-:W-:Y:S02]  /*2080*/  IADD3 R52, P0, R48, R39.reuse, RZ ;  /* 0x0000002730347210 */ /* 0x080fe40007f1e0ff */
[----:B------:R-:W-:-:S03]  /*2090*/  IADD3 R50, P1, R46, R39, RZ ;  /* 0x000000272e327210 */ /* 0x000fc60007f3e0ff */
[--C-:B------:R-:W-:Y:S02]  /*20a0*/  IMAD.X R53, R49, 0x1, R40.reuse, P0 ;  /* 0x0000000131357824 */ /* 0x100fe400000e0628 */
[----:B------:R-:W-:Y:S01]  /*20b0*/  IMAD.X R51, R47, 0x1, R40, P1 ;  /* 0x000000012f337824 */ /* 0x000fe200008e0628 */
[-C--:B0-----:R-:W-:Y:S02]  /*20c0*/  IADD3 R46, P0, R52, R39.reuse, RZ ;  /* 0x00000027342e7210 */ /* 0x081fe40007f1e0ff */
[----:B------:R-:W-:-:S03]  /*20d0*/  IADD3 R48, P1, R50, R39, RZ ;  /* 0x0000002732307210 */ /* 0x000fc60007f3e0ff */
[--C-:B------:R-:W-:Y:S02]  /*20e0*/  IMAD.X R47, R53, 0x1, R40.reuse, P0 ;  /* 0x00000001352f7824 */ /* 0x100fe400000e0628 */
[----:B------:R-:W-:Y:S02]  /*20f0*/  IMAD.X R49, R51, 0x1, R40, P1 ;  /* 0x0000000133317824 */ /* 0x000fe400008e0628 */
        /* <DEDUP_REMOVED lines=13> */
[----:B------:R-:W-:Y:S01]  /*21d0*/  FMNMX.FTZ R12, R33, |R12|, !PT ;  /* 0x4000000c210c7209 */ /* 0x000fe20007810000 */
[----:B----4-:R-:W-:Y:S01]  /*21e0*/  FADD.FTZ R25, R25, R29 ;  /* 0x0000001d19197221 */ /* 0x010fe20000010000 */
[----:B------:R-:W-:Y:S02]  /*21f0*/  FADD.FTZ R41, R27, R31 ;  /* 0x0000001f1b297221 */ /* 0x000fe40000010000 */
[----:B------:R-:W-:Y:S01]  /*2200*/  FMNMX.FTZ R12, R12, |R13|, !PT ;  /* 0x4000000d0c0c7209 */ /* 0x000fe20007810000 */
[----:B------:R-:W-:Y:S01]  /*2210*/  FADD.FTZ R13, R24, R28 ;  /* 0x0000001c180d7221 */ /* 0x000fe20000010000 */
[----:B------:R-:W-:Y:S01]  /*2220*/  IADD3 R28, P2, R34, R39, RZ ;  /* 0x00000027221c7210 */ /* 0x000fe20007f5e0ff */
[----:B------:R-:W-:Y:S01]  /*2230*/  FADD.FTZ R26, R26, R30 ;  /* 0x0000001e1a1a7221 */ /* 0x000fe20000010000 */
[----:B------:R-:W-:Y:S01]  /*2240*/  FMNMX.FTZ R24, R12, |R23|, !PT ;  /* 0x400000170c187209 */ /* 0x000fe20007810000 */
[----:B------:R-:W-:Y:S01]  /*2250*/  FMUL.FTZ R13, R13, UR13 ;  /* 0x0000000d0d0d7c20 */ /* 0x000fe20008410000 */
[----:B------:R-:W-:Y:S01]  /*2260*/  IADD3.X R29, R35, R40, RZ, P2, !PT ;  /* 0x00000028231d7210 */ /* 0x000fe200017fe4ff */
[----:B------:R-:W-:Y:S01]  /*2270*/  FMUL.FTZ R32, R25, UR13 ;  /* 0x0000000d19207c20 */ /* 0x000fe20008410000 */
[----:B------:R-:W2:Y:S01]  /*2280*/  LDG.E.128.CONSTANT R20, desc[UR14][R50.64] ;  /* 0x0000000e32147981 */ /* 0x000ea2000c1e9d00 */
[----:B-----5:R-:W-:-:S03]  /*2290*/  FMUL.FTZ R27, R8, R13 ;  /* 0x0000000d081b7220 */ /* 0x020fc60000410000 */
[----:B------:R0:W3:Y:S04]  /*22a0*/  LDG.E.128.CONSTANT R12, desc[UR14][R52.64] ;  /* 0x0000000e340c7981 */ /* 0x0000e8000c1e9d00 */
[----:B------:R-:W3:Y:S01]  /*22b0*/  LDG.E.128 R16, desc[UR14][R28.64] ;  /* 0x0000000e1c107981 */ /* 0x000ee2000c1e1d00 */
[----:B------:R-:W-:Y:S01]  /*22c0*/  IADD3 R8, P2, R28, R39, RZ ;  /* 0x000000271c087210 */ /* 0x000fe20007f5e0ff */
[----:B------:R-:W-:-:S03]  /*22d0*/  FMUL.FTZ R32, R9, R32 ;  /* 0x0000002009207220 */ /* 0x000fc60000410000 */
[----:B------:R-:W-:Y:S01]  /*22e0*/  IADD3.X R9, R29, R40, RZ, P2, !PT ;  /* 0x000000281d097210 */ /* 0x000fe200017fe4ff */
[----:B------:R-:W-:Y:S01]  /*22f0*/  FMUL.FTZ R35, R26, UR13 ;  /* 0x0000000d1a237c20 */ /* 0x000fe20008410000 */
[----:B------:R-:W-:Y:S02]  /*2300*/  FMNMX.FTZ R33, R24, |R27|, !PT ;  /* 0x4000001b18217209 */ /* 0x000fe40007810000 */
[----:B------:R-:W4:Y:S04]  /*2310*/  LDG.E.128.CONSTANT R24, desc[UR14][R46.64] ;  /* 0x0000000e2e187981 */ /* 0x000f28000c1e9d00 */
[----:B------:R-:W4:Y:S01]  /*2320*/  LDG.E.128 R28, desc[UR14][R8.64] ;  /* 0x0000000e081c7981 */ /* 0x000f22000c1e1d00 */
[----:B------:R-:W-:Y:S01]  /*2330*/  FMUL.FTZ R10, R10, R35 ;  /* 0x000000230a0a7220 */ /* 0x000fe20000410000 */
[----:B0-----:R-:W-:-:S02]  /*2340*/  FMNMX.FTZ R53, R33, |R32|, !PT ;  /* 0x4000002021357209 */ /* 0x001fc40007810000 */
[----:B------:R-:W5:Y:S01]  /*2350*/  LDG.E.128.CONSTANT R32, desc[UR14][R48.64] ;  /* 0x0000000e30207981 */ /* 0x000f62000c1e9d00 */
[----:B------:R-:W-:Y:S01]  /*2360*/  FMUL.FTZ R52, R41, UR13 ;  /* 0x0000000d29347c20 */ /* 0x000fe20008410000 */
[----:B------:R-:W-:-:S03]  /*2370*/  FMNMX.FTZ R10, R53, |R10|, !PT ;  /* 0x4000000a350a7209 */ /* 0x000fc60007810000 */
[----:B------:R-:W-:-:S05]  /*2380*/  FMUL.FTZ R11, R11, R52 ;  /* 0x000000340b0b7220 */ /* 0x000fca0000410000 */
[----:B------:R-:W-:Y:S01]  /*2390*/  FMNMX.FTZ R10, R10, |R11|, !PT ;  /* 0x4000000b0a0a7209 */ /* 0x000fe20007810000 */
[----:B---3--:R-:W-:Y:S01]  /*23a0*/  FADD.FTZ R12, R12, R16 ;  /* 0x000000100c0c7221 */ /* 0x008fe20000010000 */
[----:B------:R-:W-:-:S03]  /*23b0*/  FADD.FTZ R13, R13, R17 ;  /* 0x000000110d0d7221 */ /* 0x000fc60000010000 */
[----:B------:R-:W-:Y:S01]  /*23c0*/  FMUL.FTZ R17, R12, UR13 ;  /* 0x0000000d0c117c20 */ /* 0x000fe20008410000 */
[----:B------:R-:W-:Y:S01]  /*23d0*/  FADD.FTZ R14, R14, R18 ;  /* 0x000000120e0e7221 */ /* 0x000fe20000010000 */
[----:B------:R-:W-:Y:S02]  /*23e0*/  FMUL.FTZ R12, R13, UR13 ;  /* 0x0000000d0d0c7c20 */ /* 0x000fe40008410000 */
[----:B--2---:R-:W-:Y:S01]  /*23f0*/  FMUL.FTZ R17, R20, R17 ;  /* 0x0000001114117220 */ /* 0x004fe20000410000 */
[----:B------:R-:W-:Y:S01]  /*2400*/  FADD.FTZ R15, R15, R19 ;  /* 0x000000130f0f7221 */ /* 0x000fe20000010000 */
[----:B------:R-:W-:Y:S01]  /*2410*/  FMUL.FTZ R21, R21, R12 ;  /* 0x0000000c15157220 */ /* 0x000fe20000410000 */
[----:B------:R-:W-:Y:S02]  /*2420*/  FMUL.FTZ R11, R14, UR13 ;  /* 0x0000000d0e0b7c20 */ /* 0x000fe40008410000 */
[----:B------:R-:W-:Y:S01]  /*2430*/  FMNMX.FTZ R10, R10, |R17|, !PT ;  /* 0x400000110a0a7209 */ /* 0x000fe20007810000 */
[----:B------:R-:W-:Y:S01]  /*2440*/  FMUL.FTZ R12, R15, UR13 ;  /* 0x0000000d0f0c7c20 */ /* 0x000fe20008410000 */
[----:B----4-:R-:W-:Y:S01]  /*2450*/  FADD.FTZ R24, R24, R28 ;  /* 0x0000001c18187221 */ /* 0x010fe20000010000 */
[----:B------:R-:W-:Y:S01]  /*2460*/  FMUL.FTZ R11, R22, R11 ;  /* 0x0000000b160b7220 */ /* 0x000fe20000410000 */
[----:B------:R-:W-:Y:S01]  /*2470*/  FMNMX.FTZ R10, R10, |R21|, !PT ;  /* 0x400000150a0a7209 */ /* 0x000fe20007810000 */
[----:B------:R-:W-:Y:S01]  /*2480*/  FMUL.FTZ R23, R23, R12 ;  /* 0x0000000c17177220 */ /* 0x000fe20000410000 */
[----:B------:R-:W-:-:S02]  /*2490*/  FMUL.FTZ R13, R24, UR13 ;  /* 0x0000000d180d7c20 */ /* 0x000fc40008410000 */
[----:B------:R-:W-:Y:S02]  /*24a0*/  FMNMX.FTZ R10, R10, |R11|, !PT ;  /* 0x4000000b0a0a7209 */ /* 0x000fe40007810000 */
[----:B-----5:R-:W-:Y:S02]  /*24b0*/  FMUL.FTZ R13, R32, R13 ;  /* 0x0000000d200d7220 */ /* 0x020fe40000410000 */
[----:B------:R-:W-:-:S04]  /*24c0*/  FMNMX.FTZ R10, R10, |R23|, !PT ;  /* 0x400000170a0a7209 */ /* 0x000fc80007810000 */
[----:B------:R-:W-:Y:S02]  /*24d0*/  FMNMX.FTZ R10, R10, |R13|, !PT ;  /* 0x4000000d0a0a7209 */ /* 0x000fe40007810000 */
[----:B------:R-:W-:-:S04]  /*24e0*/  IADD3 R13, P0, P1, R44, R6, R44 ;  /* 0x000000062c0d7210 */ /* 0x000fc8000791e02c */
[----:B------:R-:W-:Y:S02]  /*24f0*/  IADD3.X R5, R45, R5, R45, P0, P1 ;  /* 0x000000052d057210 */ /* 0x000fe400007e242d */
[----:B------:R-:W-:Y:S01]  /*2500*/  IADD3 R6, P0, P1, R44, R13, R44 ;  /* 0x0000000d2c067210 */ /* 0x000fe2000791e02c */
[----:B------:R-:W-:-:S03]  /*2510*/  FADD.FTZ R25, R25, R29 ;  /* 0x0000001d19197221 */ /* 0x000fc60000010000 */
[----:B------:R-:W-:Y:S02]  /*2520*/  IADD3.X R5, R45, R5, R45, P0, P1 ;  /* 0x000000052d057210 */ /* 0x000fe400007e242d */
[----:B------:R-:W-:Y:S01]  /*2530*/  ISETP.GE.U32.AND P0, PT, R6, R3, PT ;  /* 0x000000030600720c */ /* 0x000fe20003f06070 */
[----:B------:R-:W-:Y:S01]  /*2540*/  FADD.FTZ R26, R26, R30 ;  /* 0x0000001e1a1a7221 */ /* 0x000fe20000010000 */
[----:B------:R-:W-:Y:S02]  /*2550*/  FMUL.FTZ R12, R25, UR13 ;  /* 0x0000000d190c7c20 */ /* 0x000fe40008410000 */
[----:B------:R-:W-:Y:S01]  /*2560*/  ISETP.GE.AND.EX P0, PT, R5, R4, PT, P0 ;  /* 0x000000040500720c */ /* 0x000fe20003f06300 */
[----:B------:R-:W-:Y:S01]  /*2570*/  FADD.FTZ R27, R27, R31 ;  /* 0x0000001f1b1b7221 */ /* 0x000fe20000010000 */
[----:B------:R-:W-:Y:S01]  /*2580*/  FMUL.FTZ R11, R26, UR13 ;  /* 0x0000000d1a0b7c20 */ /* 0x000fe20008410000 */
[----:B------:R-:W-:Y:S02]  /*2590*/  FMUL.FTZ R33, R33, R12 ;  /* 0x0000000c21217220 */ /* 0x000fe40000410000 */
[----:B------:R-:W-:Y:S01]  /*25a0*/  FMUL.FTZ R12, R27, UR13 ;  /* 0x0000000d1b0c7c20 */ /* 0x000fe20008410000 */
[----:B------:R-:W-:-:S02]  /*25b0*/  FMUL.FTZ R11, R34, R11 ;  /* 0x0000000b220b7220 */ /* 0x000fc40000410000 */
[----:B------:R-:W-:Y:S01]  /*25c0*/  FMNMX.FTZ R10, R10, |R33|, !PT ;  /* 0x400000210a0a7209 */ /* 0x000fe20007810000 */
[----:B------:R-:W-:Y:S01]  /*25d0*/  FMUL.FTZ R35, R35, R12 ;  /* 0x0000000c23237220 */ /* 0x000fe20000410000 */
[-C--:B------:R-:W-:Y:S02]  /*25e0*/  IADD3 R24, P1, R46, R39.reuse, RZ ;  /* 0x000000272e187210 */ /* 0x080fe40007f3e0ff */
[----:B------:R-:W-:Y:S02]  /*25f0*/  IADD3 R46, P2, R48, R39, RZ ;  /* 0x00000027302e7210 */ /* 0x000fe40007f5e0ff */
[----:B------:R-:W-:Y:S02]  /*2600*/  FMNMX.FTZ R10, R10, |R11|, !PT ;  /* 0x4000000b0a0a7209 */ /* 0x000fe40007810000 */
[----:B------:R-:W-:Y:S01]  /*2610*/  IADD3 R34, P3, R8, R39, RZ ;  /* 0x0000002708227210 */ /* 0x000fe20007f7e0ff */
[--C-:B------:R-:W-:Y:S01]  /*2620*/  IMAD.X R25, R47, 0x1, R40.reuse, P1 ;  /* 0x000000012f197824 */ /* 0x100fe200008e0628 */
[----:B------:R-:W-:Y:S01]  /*2630*/  FMNMX.FTZ R32, R10, |R35|, !PT ;  /* 0x400000230a207209 */ /* 0x000fe20007810000 */
[----:B------:R-:W-:Y:S01]  /*2640*/  IMAD.X R47, R49, 0x1, R40, P2 ;  /* 0x00000001312f7824 */ /* 0x000fe200010e0628 */
[----:B------:R-:W-:Y:S01]  /*2650*/  IADD3.X R11, R9, R40, RZ, P3, !PT ;  /* 0x00000028090b7210 */ /* 0x000fe20001ffe4ff */
[----:B------:R-:W-:Y:S08]  /*2660*/  @!P0 BRA `(.L_x_2623) ;  /* 0xfffffff800408947 */ /* 0x000ff0000383ffff */
.L_x_2616:
[----:B------:R-:W-:Y:S05]  /*2670*/  BSYNC B0 ;  /* 0x0000000000007941 */ /* 0x000fea0003800000 */
.L_x_2615:
        /* <DEDUP_REMOVED lines=16> */
[----:B0-2---:R-:W-:Y:S05]  /*2780*/  CALL.REL.NOINC `($__internal_58_$__cuda_sm20_div_s64) ;  /* 0x0000001c00387944 */ /* 0x005fea0003c00000 */
[----:B------:R-:W-:Y:S05]  /*2790*/  BRA `(.L_x_2625) ;  /* 0x00000000004c7947 */ /* 0x000fea0003800000 */
.L_x_2624:
[----:B------:R-:W1:Y:S01]  /*27a0*/  I2F.U32.RP R6, R23 ;  /* 0x0000001700067306 */ /* 0x000e620000209000 */
[----:B------:R-:W-:Y:S01]  /*27b0*/  IMAD.MOV R9, RZ, RZ, -R23 ;  /* 0x000000ffff097224 */ /* 0x000fe200078e0a17 */
[----:B------:R-:W-:Y:S01]  /*27c0*/  ISETP.NE.U32.AND P2, PT, R23, RZ, PT ;  /* 0x000000ff1700720c */ /* 0x000fe20003f45070 */
[----:B------:R-:W-:-:S05]  /*27d0*/  IMAD.MOV.U32 R13, RZ, RZ, RZ ;  /* 0x000000ffff0d7224 */ /* 0x000fca00078e00ff */
[----:B-1----:R-:W1:Y:S02]  /*27e0*/  MUFU.RCP R6, R6 ;  /* 0x0000000600067308 */ /* 0x002e640000001000 */
[----:B-1----:R-:W-:-:S06]  /*27f0*/  IADD3 R4, R6, 0xffffffe, RZ ;  /* 0x0ffffffe06047810 */ /* 0x002fcc0007ffe0ff */
[----:B0-----:R0:W1:Y:S02]  /*2800*/  F2I.FTZ.U32.TRUNC.NTZ R5, R4 ;  /* 0x0000000400057305 */ /* 0x001064000021f000 */
[----:B0-----:R-:W-:Y:S02]  /*2810*/  IMAD.MOV.U32 R4, RZ, RZ, RZ ;  /* 0x000000ffff047224 */ /* 0x001fe400078e00ff */
[----:B-1----:R-:W-:-:S04]  /*2820*/  IMAD R9, R9, R5, RZ ;  /* 0x0000000509097224 */ /* 0x002fc800078e02ff */
[----:B------:R-:W-:-:S06]  /*2830*/  IMAD.HI.U32 R5, R5, R9, R4 ;  /* 0x0000000905057227 */ /* 0x000fcc00078e0004 */
[----:B--2---:R-:W-:-:S05]  /*2840*/  IMAD.HI.U32 R12, R5, R14, RZ ;  /* 0x0000000e050c7227 */ /* 0x004fca00078e00ff */
[----:B------:R-:W-:-:S05]  /*2850*/  IADD3 R8, -R12, RZ, RZ ;  /* 0x000000ff0c087210 */ /* 0x000fca0007ffe1ff */
[----:B------:R-:W-:-:S05]  /*2860*/  IMAD R8, R23, R8, R14 ;  /* 0x0000000817087224 */ /* 0x000fca00078e020e */
[----:B------:R-:W-:-:S13]  /*2870*/  ISETP.GE.U32.AND P0, PT, R8, R23, PT ;  /* 0x000000170800720c */ /* 0x000fda0003f06070 */
[----:B------:R-:W-:Y:S02]  /*2880*/  @P0 IMAD.IADD R8, R8, 0x1, -R23 ;  /* 0x0000000108080824 */ /* 0x000fe400078e0a17 */
[----:B------:R-:W-:-:S03]  /*2890*/  @P0 VIADD R12, R12, 0x1 ;  /* 0x000000010c0c0836 */ /* 0x000fc60000000000 */
[----:B------:R-:W-:-:S13]  /*28a0*/  ISETP.GE.U32.AND P1, PT, R8, R23, PT ;  /* 0x000000170800720c */ /* 0x000fda0003f26070 */
[----:B------:R-:W-:Y:S02]  /*28b0*/  @P1 IADD3 R12, R12, 0x1, RZ ;  /* 0x000000010c0c1810 */ /* 0x000fe40007ffe0ff */
[----:B------:R-:W-:-:S07]  /*28c0*/  @!P2 LOP3.LUT R12, RZ, R23, RZ, 0x33, !PT ;  /* 0x00000017ff0ca212 */ /* 0x000fce00078e33ff */
.L_x_2625:
        /* <DEDUP_REMOVED lines=8> */
[C---:B------:R-:W-:Y:S01]  /*2950*/  IADD3 RZ, P2, R3.reuse, 0x4, RZ ;  /* 0x0000000403ff7810 */ /* 0x040fe20007f5e0ff */
[--C-:B------:R-:W-:Y:S01]  /*2960*/  IMAD.X R6, RZ, RZ, ~R45.reuse, P0 ;  /* 0x000000ffff067224 */ /* 0x100fe200000e0e2d */
[----:B------:R-:W-:Y:S01]  /*2970*/  IADD3 RZ, P3, R3, 0x2, RZ ;  /* 0x0000000203ff7810 */ /* 0x000fe20007f7e0ff */
[----:B------:R-:W-:Y:S01]  /*2980*/  IMAD.WIDE.U32 R4, R21, R4, UR10 ;  /* 0x0000000a15047e25 */ /* 0x000fe2000f8e0004 */
[C---:B------:R-:W-:Y:S01]  /*2990*/  IADD3 RZ, P1, R3.reuse, 0x8, RZ ;  /* 0x0000000803ff7810 */ /* 0x040fe20007f3e0ff */
[----:B------:R-:W-:Y:S01]  /*29a0*/  ULDC UR9, c[0x0][0x23c] ;  /* 0x00008f0000097ab9 */ /* 0x000fe20000000800 */
[C---:B------:R-:W-:Y:S01]  /*29b0*/  IADD3 RZ, P4, R3.reuse, 0x1, RZ ;  /* 0x0000000103ff7810 */ /* 0x040fe20007f9e0ff */
[----:B------:R-:W-:Y:S01]  /*29c0*/  IMAD R11, R6, R21, RZ ;  /* 0x00000015060b7224 */ /* 0x000fe200078e02ff */
[----:B------:R-:W-:Y:S01]  /*29d0*/  IADD3 R10, P0, -R3, R4, RZ ;  /* 0x00000004030a7210 */ /* 0x000fe20007f1e1ff */
[----:B------:R-:W-:Y:S01]  /*29e0*/  IMAD.WIDE.U32 R8, R21, R44, R44 ;  /* 0x0000002c15087225 */ /* 0x000fe200078e002c */
[----:B------:R-:W-:Y:S01]  /*29f0*/  HFMA2.MMA R27, -RZ, RZ, 0, 0 ;  /* 0x00000000ff1b7435 */ /* 0x000fe200000001ff */
[----:B------:R-:W-:-:S02]  /*2a00*/  LOP3.LUT R6, RZ, R36, RZ, 0x33, !PT ;  /* 0x00000024ff067212 */ /* 0x000fc400078e33ff */
[----:B------:R-:W-:Y:S01]  /*2a10*/  IADD3.X R11, R5, -0x1, R11, P0, !PT ;  /* 0xffffffff050b7810 */ /* 0x000fe200007fe40b */
[----:B------:R-:W-:Y:S01]  /*2a20*/  IMAD.WIDE.U32 R4, R44, R23, RZ ;  /* 0x000000172c047225 */ /* 0x000fe200078e00ff */
[----:B------:R-:W-:Y:S02]  /*2a30*/  IADD3 R9, R9, R15, RZ ;  /* 0x0000000f09097210 */ /* 0x000fe40007ffe0ff */
[----:B------:R-:W-:Y:S01]  /*2a40*/  IADD3 RZ, P0, R3, 0x10, RZ ;  /* 0x0000001003ff7810 */ /* 0x000fe20007f1e0ff */
[----:B------:R-:W-:Y:S01]  /*2a50*/  IMAD R15, R45, R23, RZ ;  /* 0x000000172d0f7224 */ /* 0x000fe200078e02ff */
[----:B------:R-:W-:Y:S01]  /*2a60*/  LOP3.LUT R8, RZ, R8, RZ, 0x33, !PT ;  /* 0x00000008ff087212 */ /* 0x000fe200078e33ff */
[----:B------:R-:W-:Y:S01]  /*2a70*/  IMAD.MOV.U32 R25, RZ, RZ, RZ ;  /* 0x000000ffff197224 */ /* 0x000fe200078e00ff */
[----:B------:R-:W-:Y:S01]  /*2a80*/  IADD3.X R26, RZ, RZ, RZ, P1, !PT ;  /* 0x000000ffff1a7210 */ /* 0x000fe20000ffe4ff */
[----:B------:R-:W-:Y:S01]  /*2a90*/  IMAD.MOV.U32 R20, RZ, RZ, RZ ;  /* 0x000000ffff147224 */ /* 0x000fe200078e00ff */
[----:B------:R-:W-:Y:S01]  /*2aa0*/  IADD3.X R30, RZ, RZ, RZ, P4, !PT ;  /* 0x000000ffff1e7210 */ /* 0x000fe200027fe4ff */
[----:B------:R-:W-:Y:S01]  /*2ab0*/  IMAD.IADD R22, R5, 0x1, R15 ;  /* 0x0000000105167824 */ /* 0x000fe200078e020f */
[----:B------:R-:W-:Y:S01]  /*2ac0*/  LOP3.LUT R31, RZ, UR9, RZ, 0x33, !PT ;  /* 0x00000009ff1f7c12 */ /* 0x000fe2000f8e33ff */
[----:B------:R-:W-:Y:S01]  /*2ad0*/  IMAD.X R24, RZ, RZ, RZ, P0 ;  /* 0x000000ffff187224 */ /* 0x000fe200000e06ff */
[----:B------:R-:W-:Y:S01]  /*2ae0*/  LOP3.LUT R9, RZ, R9, RZ, 0x33, !PT ;  /* 0x00000009ff097212 */ /* 0x000fe200078e33ff */
[----:B------:R-:W-:-:S02]  /*2af0*/  IMAD.X R28, RZ, RZ, RZ, P2 ;  /* 0x000000ffff1c7224 */ /* 0x000fc400010e06ff */
[----:B------:R-:W-:-:S07]  /*2b00*/  IMAD.X R29, RZ, RZ, RZ, P3 ;  /* 0x000000ffff1d7224 */ /* 0x000fce00018e06ff */
.L_x_2635:
[----:B------:R-:W-:Y:S01]  /*2b10*/  IADD3 R19, P0, RZ, -R4, RZ ;  /* 0x80000004ff137210 */ /* 0x000fe20007f1e0ff */
[----:B--2---:R-:W-:Y:S01]  /*2b20*/  IMAD.MOV.U32 R15, RZ, RZ, RZ ;  /* 0x000000ffff0f7224 */ /* 0x004fe200078e00ff */
[----:B------:R-:W-:Y:S01]  /*2b30*/  SHF.R.S32.HI R18, RZ, 0x1f, R27 ;  /* 0x0000001fff127819 */ /* 0x000fe2000001141b */
[----:B------:R-:W-:Y:S02]  /*2b40*/  BSSY B1, `(.L_x_2628) ;  /* 0x0000099000017945 */ /* 0x000fe40003800000 */
[----:B------:R-:W-:Y:S02]  /*2b50*/  IMAD.X R35, RZ, RZ, ~R22, P0 ;  /* 0x000000ffff237224 */ /* 0x000fe400000e0e16 */
[-C--:B01----:R-:W-:Y:S02]  /*2b60*/  IMAD R14, R20, R19.reuse, RZ ;  /* 0x00000013140e7224 */ /* 0x083fe400078e02ff */
[----:B---3--:R-:W-:-:S04]  /*2b70*/  IMAD.WIDE.U32 R16, R25, R19, R8 ;  /* 0x0000001319107225 */ /* 0x008fc800078e0008 */
[----:B------:R-:W-:Y:S01]  /*2b80*/  IMAD R35, R25, R35, R14 ;  /* 0x0000002319237224 */ /* 0x000fe200078e020e */
[----:B------:R-:W-:Y:S02]  /*2b90*/  MOV R14, R21 ;  /* 0x00000015000e7202 */ /* 0x000fe40000000f00 */
[----:B------:R-:W-:Y:S02]  /*2ba0*/  ISETP.GT.U32.AND P1, PT, R16, R31, PT ;  /* 0x0000001f1000720c */ /* 0x000fe40003f24070 */
[----:B------:R-:W-:Y:S01]  /*2bb0*/  IADD3 R33, R35, R17, RZ ;  /* 0x0000001123217210 */ /* 0x000fe20007ffe0ff */
        /* <DEDUP_REMOVED lines=34> */
[----:B------:R-:W-:Y:S02]  /*2de0*/  ISETP.GE.U32.AND P0, PT, R32, 0x60, PT ;  /* 0x000000602000780c */ /* 0x000fe40003f06070 */
[----:B------:R-:W-:Y:S02]  /*2df0*/  IADD3 R35, R35, 0x1, RZ ;  /* 0x0000000123237810 */ /* 0x000fe40007ffe0ff */
[----:B------:R-:W-:Y:S01]  /*2e00*/  ISETP.GE.U32.AND.EX P0, PT, R33, RZ, PT, P0 ;  /* 0x000000ff2100720c */ /* 0x000fe20003f06100 */
[----:B------:R-:W-:Y:S01]  /*2e10*/  IMAD.MOV.U32 R33, RZ, RZ, R39 ;  /* 0x000000ffff217224 */ /* 0x000fe200078e0027 */
[----:B------:R-:W-:Y:S01]  /*2e20*/  LOP3.LUT R35, R35, 0x3, RZ, 0xc0, !PT ;  /* 0x0000000323237812 */ /* 0x000fe200078ec0ff */
[----:B------:R-:W-:Y:S01]  /*2e30*/  IMAD.MOV.U32 R39, RZ, RZ, R34 ;  /* 0x000000ffff277224 */ /* 0x000fe200078e0022 */
[----:B------:R-:W-:-:S02]  /*2e40*/  MOV R32, R40 ;  /* 0x0000002800207202 */ /* 0x000fc40000000f00 */
[----:B------:R-:W-:-:S04]  /*2e50*/  ISETP.NE.U32.AND P1, PT, R35, RZ, PT ;  /* 0x000000ff2300720c */ /* 0x000fc80003f25070 */
[----:B------:R-:W-:-:S13]  /*2e60*/  ISETP.NE.AND.EX P1, PT, RZ, RZ, PT, P1 ;  /* 0x000000ffff00720c */ /* 0x000fda0003f25310 */
[----:B------:R-:W-:Y:S05]  /*2e70*/  @!P1 BRA `(.L_x_2633) ;  /* 0x0000000000689947 */ /* 0x000fea0003800000 */
[----:B------:R-:W-:Y:S01]  /*2e80*/  LDS R32, [R14] ;  /* 0x000000000e207984 */ /* 0x000fe20000000800 */
[----:B------:R-:W-:Y:S02]  /*2e90*/  ISETP.NE.U32.AND P1, PT, R35, 0x1, PT ;  /* 0x000000012300780c */ /* 0x000fe40003f25070 */
[----:B------:R-:W-:Y:S01]  /*2ea0*/  IADD3 R46, P2, R34, 0x40, RZ ;  /* 0x00000040222e7810 */ /* 0x000fe20007f5e0ff */
[----:B------:R-:W0:Y:S01]  /*2eb0*/  LDS R33, [R14+0x80] ;  /* 0x000080000e217984 */ /* 0x000e220000000800 */
[----:B------:R-:W-:Y:S02]  /*2ec0*/  ISETP.NE.AND.EX P1, PT, RZ, RZ, PT, P1 ;  /* 0x000000ffff00720c */ /* 0x000fe40003f25310 */
[----:B------:R-:W-:Y:S02]  /*2ed0*/  MOV R39, R40 ;  /* 0x0000002800277202 */ /* 0x000fe40000000f00 */
[----:B0-----:R-:W-:Y:S01]  /*2ee0*/  FMNMX.FTZ R47, R32, R33, !PT ;  /* 0x00000021202f7209 */ /* 0x001fe20007810000 */
[----:B------:R-:W-:Y:S01]  /*2ef0*/  IMAD.X R33, RZ, RZ, R41, P2 ;  /* 0x000000ffff217224 */ /* 0x000fe200010e0629 */
[----:B------:R-:W-:-:S03]  /*2f00*/  MOV R32, R46 ;  /* 0x0000002e00207202 */ /* 0x000fc60000000f00 */
[----:B------:R0:W-:Y:S04]  /*2f10*/  STS [R14], R47 ;  /* 0x0000002f0e007388 */ /* 0x0001e80000000800 */
[----:B------:R-:W-:Y:S05]  /*2f20*/  @!P1 BRA `(.L_x_2633) ;  /* 0x00000000003c9947 */ /* 0x000fea0003800000 */
[----:B------:R-:W-:Y:S01]  /*2f30*/  ISETP.NE.U32.AND P1, PT, R35, 0x2, PT ;  /* 0x000000022300780c */ /* 0x000fe20003f25070 */
[----:B------:R-:W0:Y:S01]  /*2f40*/  LDS R32, [R14+0x100] ;  /* 0x000100000e207984 */ /* 0x000e220000000800 */
[----:B------:R-:W-:Y:S02]  /*2f50*/  IADD3 R40, P2, R34, 0x60, RZ ;  /* 0x0000006022287810 */ /* 0x000fe40007f5e0ff */
[----:B------:R-:W-:Y:S02]  /*2f60*/  ISETP.NE.AND.EX P1, PT, RZ, RZ, PT, P1 ;  /* 0x000000ffff00720c */ /* 0x000fe40003f25310 */
[----:B------:R-:W-:-:S11]  /*2f70*/  MOV R39, R46 ;  /* 0x0000002e00277202 */ /* 0x000fd60000000f00 */
[----:B------:R-:W1:Y:S01]  /*2f80*/  @P1 LDS R33, [R14+0x180] ;  /* 0x000180000e211984 */ /* 0x000e620000000800 */
[----:B------:R-:W-:Y:S02]  /*2f90*/  @P1 MOV R39, R40 ;  /* 0x0000002800271202 */ /* 0x000fe40000000f00 */
        /* <DEDUP_REMOVED lines=8> */
.L_x_2633:
[----:B------:R-:W-:Y:S05]  /*3020*/  BSYNC B3 ;  /* 0x0000000000037941 */ /* 0x000fea0003800000 */
.L_x_2632:
[----:B------:R-:W-:Y:S05]  /*3030*/  @!P0 BRA `(.L_x_2631) ;  /* 0x00000000005c8947 */ /* 0x000fea0003800000 */
[----:B--2---:R1:W2:Y:S01]  /*3040*/  LDS R35, [R14] ;  /* 0x000000000e237984 */ /* 0x0042a20000000800 */
[----:B------:R-:W-:-:S04]  /*3050*/  LEA R34, R32, UR8, 0x2 ;  /* 0x0000000820227c11 */ /* 0x000fc8000f8e10ff */
[----:B------:R-:W-:-:S07]  /*3060*/  IADD3 R34, R34, 0x180, RZ ;  /* 0x0000018022227810 */ /* 0x000fce0007ffe0ff */
.L_x_2634:
[----:B------:R-:W-:-:S05]  /*3070*/  LEA R39, R39, UR8, 0x2 ;  /* 0x0000000827277c11 */ /* 0x000fca000f8e10ff */
[----:B---3--:R3:W2:Y:S02]  /*3080*/  LDS R40, [R39+0x80] ;  /* 0x0000800027287984 */ /* 0x0086a40000000800 */
[C---:B---3--:R-:W-:Y:S01]  /*3090*/  VIADD R39, R32.reuse, 0x60 ;  /* 0x0000006020277836 */ /* 0x048fe20000000000 */
[----:B------:R-:W-:-:S04]  /*30a0*/  IADD3 R32, P0, R32, 0x80, RZ ;  /* 0x0000008020207810 */ /* 0x000fc80007f1e0ff */
[----:B------:R-:W-:Y:S02]  /*30b0*/  IADD3.X R33, RZ, R33, RZ, P0, !PT ;  /* 0x00000021ff217210 */ /* 0x000fe400007fe4ff */
[----:B------:R-:W-:-:S04]  /*30c0*/  ISETP.GE.U32.AND P0, PT, R32, R19, PT ;  /* 0x000000132000720c */ /* 0x000fc80003f06070 */
[----:B------:R-:W-:Y:S02]  /*30d0*/  ISETP.GE.AND.EX P0, PT, R33, R18, PT, P0 ;  /* 0x000000122100720c */ /* 0x000fe40003f06300 */
[----:B--2---:R-:W-:-:S05]  /*30e0*/  FMNMX.FTZ R41, R40, R35, !PT ;  /* 0x0000002328297209 */ /* 0x004fca0007810000 */
        /* <DEDUP_REMOVED lines=9> */
[----:B--2---:R-:W-:-:S05]  /*3180*/  FMNMX.FTZ R35, R49, R40, !PT ;  /* 0x0000002831237209 */ /* 0x004fca0007810000 */
[----:B------:R3:W-:Y:S01]  /*3190*/  STS [R14], R35 ;  /* 0x000000230e007388 */ /* 0x0007e20000000800 */
[----:B------:R-:W-:Y:S05]  /*31a0*/  @!P0 BRA `(.L_x_2634) ;  /* 0xfffffffc00b08947 */ /* 0x000fea000383ffff */
.L_x_2631:
[----:B------:R-:W-:Y:S05]  /*31b0*/  BSYNC B2 ;  /* 0x0000000000027941 */ /* 0x000fea0003800000 */
.L_x_2630:
[----:B------:R-:W-:-:S04]  /*31c0*/  IADD3 R16, P0, R19, -R16, RZ ;  /* 0x8000001013107210 */ /* 0x000fc80007f1e0ff */
[----:B------:R-:W-:Y:S02]  /*31d0*/  IADD3.X R17, R18, ~R15, RZ, P0, !PT ;  /* 0x8000000f12117210 */ /* 0x000fe400007fe4ff */
[----:B------:R-:W-:Y:S02]  /*31e0*/  ISETP.LT.U32.AND P0, PT, R16, 0x20, PT ;  /* 0x000000201000780c */ /* 0x000fe40003f01070 */
[----:B------:R-:W-:Y:S02]  /*31f0*/  LOP3.LUT R18, R3, 0x20, RZ, 0xfc, !PT ;  /* 0x0000002003127812 */ /* 0x000fe400078efcff */
[----:B------:R-:W-:-:S04]  /*3200*/  ISETP.LT.AND.EX P0, PT, R17, RZ, PT, P0 ;  /* 0x000000ff1100720c */ /* 0x000fc80003f01300 */
[----:B------:R-:W-:Y:S02]  /*3210*/  SEL R15, R16, 0x20, P0 ;  /* 0x00000020100f7807 */ /* 0x000fe40000000000 */
[----:B------:R-:W-:Y:S02]  /*3220*/  SEL R17, R17, RZ, P0 ;  /* 0x000000ff11117207 */ /* 0x000fe40000000000 */
[----:B------:R-:W-:Y:S01]  /*3230*/  ISETP.GE.U32.AND P0, PT, R18, R15, PT ;  /* 0x0000000f1200720c */ /* 0x000fe20003f06070 */
[----:B------:R-:W-:-:S03]  /*3240*/  VIADD R18, R3, 0x10 ;  /* 0x0000001003127836 */ /* 0x000fc60000000000 */
[----:B------:R-:W-:Y:S02]  /*3250*/  ISETP.GE.AND.EX P0, PT, RZ, R17, PT, P0 ;  /* 0x00000011ff00720c */ /* 0x000fe40003f06300 */
[----:B------:R-:W-:Y:S02]  /*3260*/  ISETP.GE.U32.AND P1, PT, R18, R15, PT ;  /* 0x0000000f1200720c */ /* 0x000fe40003f26070 */
[----:B------:R-:W-:Y:S02]  /*3270*/  IADD3 R18, R3, 0x8, RZ ;  /* 0x0000000803127810 */ /* 0x000fe40007ffe0ff */
[----:B------:R-:W-:-:S07]  /*3280*/  ISETP.GE.AND.EX P1, PT, R24, R17, PT, P1 ;  /* 0x000000111800720c */ /* 0x000fce0003f26310 */
        /* <DEDUP_REMOVED lines=15> */
[----:B--23--:R-:W2:Y:S02]  /*3380*/  @!P0 LDS R35, [R14+0x20] ;  /* 0x000020000e238984 */ /* 0x00cea40000000800 */
[----:B--2---:R-:W-:-:S05]  /*3390*/  @!P0 FMNMX.FTZ R35, R16, R35, !PT ;  /* 0x0000002310238209 */ /* 0x004fca0007810000 */
[----:B------:R-:W-:Y:S01]  /*33a0*/  @!P0 STS [R14], R35 ;  /* 0x000000230e008388 */ /* 0x000fe20000000800 */
[----:B------:R-:W-:Y:S01]  /*33b0*/  ISETP.GE.U32.AND P0, PT, R18, R15, PT ;  /* 0x0000000f1200720c */ /* 0x000fe20003f06070 */
[----:B------:R-:W-:Y:S02]  /*33c0*/  VIADD R18, R3, 0x1 ;  /* 0x0000000103127836 */ /* 0x000fe40000000000 */
[----:B------:R-:W-:Y:S01]  /*33d0*/  @!P1 LDS R16, [R14] ;  /* 0x000000000e109984 */ /* 0x000fe20000000800 */
[----:B------:R-:W-:-:S03]  /*33e0*/  ISETP.GE.AND.EX P0, PT, R29, R17, PT, P0 ;  /* 0x000000111d00720c */ /* 0x000fc60003f06300 */
[----:B------:R-:W2:Y:S02]  /*33f0*/  @!P1 LDS R19, [R14+0x10] ;  /* 0x000010000e139984 */ /* 0x000ea40000000800 */
[----:B--2---:R-:W-:-:S05]  /*3400*/  @!P1 FMNMX.FTZ R19, R16, R19, !PT ;  /* 0x0000001310139209 */ /* 0x004fca0007810000 */
[----:B------:R-:W-:Y:S01]  /*3410*/  @!P1 STS [R14], R19 ;  /* 0x000000130e009388 */ /* 0x000fe20000000800 */
[----:B------:R-:W-:-:S03]  /*3420*/  ISETP.GE.U32.AND P1, PT, R18, R15, PT ;  /* 0x0000000f1200720c */ /* 0x000fc60003f26070 */
        /* <DEDUP_REMOVED lines=10> */
.L_x_2629:
[----:B------:R-:W-:Y:S05]  /*34d0*/  BSYNC B1 ;  /* 0x0000000000017941 */ /* 0x000fea0003800000 */
.L_x_2628:
[----:B------:R-:W-:Y:S02]  /*34e0*/  IADD3 R27, R27, 0x1, RZ ;  /* 0x000000011b1b7810 */ /* 0x000fe40007ffe0ff */
[----:B------:R-:W-:Y:S02]  /*34f0*/  IADD3 R25, P1, R25, 0x1, RZ ;  /* 0x0000000119197810 */ /* 0x000fe40007f3e0ff */
[----:B------:R-:W-:-:S03]  /*3500*/  ISETP.GT.U32.AND P0, PT, R12, R27, PT ;  /* 0x0000001b0c00720c */ /* 0x000fc60003f04070 */
[----:B------:R-:W-:Y:S01]  /*3510*/  IMAD.X R20, RZ, RZ, R20, P1 ;  /* 0x000000ffff147224 */ /* 0x000fe200008e0614 */
[----:B------:R-:W-:-:S13]  /*3520*/  ISETP.GT.AND.EX P0, PT, R13, RZ, PT, P0 ;  /* 0x000000ff0d00720c */ /* 0x000fda0003f04300 */
[----:B------:R-:W-:Y:S05]  /*3530*/  @P0 BRA `(.L_x_2635) ;  /* 0xfffffff400740947 */ /* 0x000fea000383ffff */
.L_x_2627:
[----:B------:R-:W-:Y:S05]  /*3540*/  BSYNC B0 ;  /* 0x0000000000007941 */ /* 0x000fea0003800000 */
.L_x_2626:
[C---:B------:R-:W-:Y:S01]  /*3550*/  SHF.L.U32 R4, R42.reuse, 0x4, RZ ;  /* 0x000000042a047819 */ /* 0x040fe200000006ff */
[----:B------:R-:W-:Y:S01]  /*3560*/  ULDC UR9, c[0x0][0x23c] ;  /* 0x00008f0000097ab9 */ /* 0x000fe20000000800 */
[----:B------:R-:W-:Y:S01]  /*3570*/  SHF.L.U64.HI R5, R42, 0x4, R43 ;  /* 0x000000042a057819 */ /* 0x000fe2000001022b */
[----:B------:R-:W-:Y:S01]  /*3580*/  USHF.R.S32.HI UR12, URZ, 0x2, UR9 ;  /* 0x000000023f0c7899 */ /* 0x000fe20008011409 */
[----:B------:R-:W-:Y:S01]  /*3590*/  BAR.SYNC.DEFER_BLOCKING 0x0 ;  /* 0x0000000000007b1d */ /* 0x000fe20000010000 */
[----:B------:R-:W-:Y:S02]  /*35a0*/  IADD3 R4, P0, R4, 0x10, RZ ;  /* 0x0000001004047810 */ /* 0x000fe40007f1e0ff */
[----:B------:R-:W-:-:S03]  /*35b0*/  USHF.R.S32.HI UR9, URZ, 0x1f, UR12 ;  /* 0x0000001f3f097899 */ /* 0x000fc6000801140c */
[----:B------:R-:W-:Y:S01]  /*35c0*/  IMAD.X R5, RZ, RZ, R5, P0 ;  /* 0x000000ffff057224 */ /* 0x000fe200000e0605 */
[----:B------:R-:W-:Y:S01]  /*35d0*/  ISETP.LT.U32.AND P0, PT, R4, UR12, PT ;  /* 0x0000000c04007c0c */ /* 0x000fe2000bf01070 */
[----:B------:R-:W4:Y:S01]  /*35e0*/  S2R R17, SR_TID.X ;  /* 0x0000000000117919 */ /* 0x000f220000002100 */
[----:B------:R-:W-:Y:S02]  /*35f0*/  BSSY B0, `(.L_x_2636) ;  /* 0x0000021000007945 */ /* 0x000fe40003800000 */
        /* <DEDUP_REMOVED lines=9> */
[----:B----4-:R-:W-:-:S11]  /*3690*/  ISETP.GE.U32.AND P1, PT, R17, UR12, PT ;  /* 0x0000000c11007c0c */ /* 0x010fd6000bf26070 */
[----:B------:R-:W-:Y:S05]  /*36a0*/  @P0 BRA `(.L_x_2637) ;  /* 0x0000000000540947 */ /* 0x000fea0003800000 */
[----:B------:R-:W-:Y:S02]  /*36b0*/  ULDC.64 UR10, c[0x0][0x230] ;  /* 0x00008c00000a7ab9 */ /* 0x000fe40000000a00 */
[----:B------:R-:W-:-:S04]  /*36c0*/  ISETP.NE.U32.AND P0, PT, RZ, UR10, PT ;  /* 0x0000000aff007c0c */ /* 0x000fc8000bf05070 */
[----:B------:R-:W-:Y:S01]  /*36d0*/  ISETP.NE.AND.EX P0, PT, RZ, UR11, PT, P0 ;  /* 0x0000000bff007c0c */ /* 0x000fe2000bf05300 */
[----:B------:R-:W4:Y:S01]  /*36e0*/  S2R R0, SR_TID.X ;  /* 0x0000000000007919 */ /* 0x000f220000002100 */
[----:B------:R-:W5:Y:S01]  /*36f0*/  S2UR UR9, SR_CTAID.X ;  /* 0x00000000000979c3 */ /* 0x000f620000002500 */
[----:B------:R-:W-:Y:S01]  /*3700*/  MOV R4, R42 ;  /* 0x0000002a00047202 */ /* 0x000fe20000000f00 */
[----:B------:R-:W-:Y:S01]  /*3710*/  IMAD.MOV.U32 R5, RZ, RZ, R43 ;  /* 0x000000ffff057224 */ /* 0x000fe200078e002b */
[----:B------:R-:W-:-:S08]  /*3720*/  ULDC.64 UR10, c[0x0][0x218] ;  /* 0x00008600000a7ab9 */ /* 0x000fd00000000a00 */
[----:B------:R-:W0:Y:S02]  /*3730*/  @P0 LDC.64 R2, c[0x0][0x230] ;  /* 0x00008c00ff020b82 */ /* 0x000e240000000a00 */
[----:B0-----:R-:W2:Y:S01]  /*3740*/  @P0 LDG.E R3, desc[UR14][R2.64] ;  /* 0x0000000e02030981 */ /* 0x001ea2000c1e1900 */
[----:B----4-:R-:W-:Y:S01]  /*3750*/  LEA R6, R0, UR8, 0x2 ;  /* 0x0000000800067c11 */ /* 0x010fe2000f8e10ff */
[----:B-----5:R-:W-:-:S04]  /*3760*/  IMAD.WIDE.U32 R4, R38, UR9, R4 ;  /* 0x0000000926047c25 */ /* 0x020fc8000f8e0004 */
        /* <DEDUP_REMOVED lines=9> */
.L_x_2637:
[----:B------:R-:W-:Y:S05]  /*3800*/  BSYNC B0 ;  /* 0x0000000000007941 */ /* 0x000fea0003800000 */
.L_x_2636:
        /* <DEDUP_REMOVED lines=9> */
[----:B------:R-:W-:-:S02]  /*38a0*/  IMAD.WIDE.U32 R38, R38, UR16, RZ ;  /* 0x0000001026267c25 */ /* 0x000fc4000f8e00ff */
[----:B------:R-:W-:Y:S02]  /*38b0*/  UIADD3 UR10, UR10, UR9, URZ ;  /* 0x000000090a0a7290 */ /* 0x000fe4000fffe03f */
[----:B----4-:R-:W-:Y:S01]  /*38c0*/  IMAD.U32 R3, RZ, RZ, UR9 ;  /* 0x00000009ff037e24 */ /* 0x010fe2000f8e00ff */
[----:B------:R-:W-:Y:S01]  /*38d0*/  MOV R2, UR8 ;  /* 0x0000000800027c02 */ /* 0x000fe20008000f00 */
[----:B------:R-:W-:Y:S02]  /*38e0*/  IMAD.IADD R0, R7, 0x1, R39 ;  /* 0x0000000107007824 */ /* 0x000fe400078e0227 */
[----:B------:R-:W-:-:S07]  /*38f0*/  MOV R3, UR10 ;  /* 0x0000000a00037c02 */ /* 0x000fce0008000f00 */
.L_x_2638:
[----:B------:R-:W-:Y:S01]  /*3900*/  HFMA2.MMA R18, -RZ, RZ, 0, 9.5367431640625e-07 ;  /* 0x00000010ff127435 */ /* 0x000fe200000001ff */
[----:B------:R-:W-:Y:S01]  /*3910*/  IMAD.MOV.U32 R12, RZ, RZ, 0x10 ;  /* 0x00000010ff0c7424 */ /* 0x000fe200078e00ff */
[----:B------:R-:W4:Y:S03]  /*3920*/  LDC.64 R4, c[0x0][0x218] ;  /* 0x00008600ff047b82 */ /* 0x000f260000000a00 */
[----:B------:R-:W-:-:S05]  /*3930*/  IMAD.WIDE.U32 R12, R17, R12, UR4 ;  /* 0x00000004110c7e25 */ /* 0x000fca000f8e000c */
[----:B------:R-:W-:Y:S01]  /*3940*/  IMAD.WIDE.U32 R18, R17, R18, UR6 ;  /* 0x0000000611127e25 */ /* 0x000fe2000f8e0012 */
[----:B012---:R-:W2:Y:S04]  /*3950*/  LDG.E.128.CONSTANT R12, desc[UR14][R12.64] ;  /* 0x0000000e0c0c7981 */ /* 0x007ea8000c1e9d00 */
[----:B------:R-:W2:Y:S01]  /*3960*/  LDG.E.128 R8, desc[UR14][R18.64] ;  /* 0x0000000e12087981 */ /* 0x000ea2000c1e1d00 */
[----:B------:R-:W-:-:S04]  /*3970*/  SHF.R.U32.HI R6, RZ, 0x4, R17 ;  /* 0x00000004ff067819 */ /* 0x000fc80000011611 */
[----:B------:R-:W-:Y:S02]  /*3980*/  LOP3.LUT R21, R6, 0x3ffffff, RZ, 0xc0, !PT ;  /* 0x03ffffff06157812 */ /* 0x000fe400078ec0ff */
[----:B------:R-:W0:Y:S02]  /*3990*/  LDC.64 R6, c[0x0][0x228] ;  /* 0x00008a00ff067b82 */ /* 0x000e240000000a00 */
[----:B------:R-:W-:-:S05]  /*39a0*/  IADD3 R21, P0, R21, R38, RZ ;  /* 0x0000002615157210 */ /* 0x000fca0007f1e0ff */
[----:B---3--:R-:W-:Y:S01]  /*39b0*/  IMAD.X R16, RZ, RZ, R0, P0 ;  /* 0x000000ffff107224 */ /* 0x008fe200000e0600 */
[----:B----4-:R-:W-:-:S04]  /*39c0*/  LEA R20, P0, R21, R4, 0x2 ;  /* 0x0000000415147211 */ /* 0x010fc800078010ff */
[----:B------:R-:W-:Y:S01]  /*39d0*/  LEA.HI.X R21, R21, R5, R16, 0x2, P0 ;  /* 0x0000000515157211 */ /* 0x000fe200000f1410 */
[----:B--2---:R-:W-:Y:S01]  /*39e0*/  FADD.FTZ R11, R15, R11 ;  /* 0x0000000b0f0b7221 */ /* 0x004fe20000010000 */
[----:B------:R-:W-:Y:S01]  /*39f0*/  FADD.FTZ R10, R14, R10 ;  /* 0x0000000a0e0a7221 */ /* 0x000fe20000010000 */
[----:B------:R-:W-:Y:S01]  /*3a00*/  FADD.FTZ R9, R13, R9 ;  /* 0x000000090d097221 */ /* 0x000fe20000010000 */
[----:B------:R-:W-:-:S05]  /*3a10*/  FADD.FTZ R8, R12, R8 ;  /* 0x000000080c087221 */ /* 0x000fca0000010000 */
[----:B------:R1:W-:Y:S04]  /*3a20*/  STG.E.128 desc[UR14][R18.64], R8 ;  /* 0x0000000812007986 */ /* 0x0003e8000c101d0e */
[----:B------:R-:W2:Y:S01]  /*3a30*/  LDG.E R20, desc[UR14][R20.64] ;  /* 0x0000000e14147981 */ /* 0x000ea2000c1e1900 */
[----:B0-----:R-:W-:-:S06]  /*3a40*/  IMAD.WIDE.U32 R12, R17, 0x10, R6 ;  /* 0x00000010110c7825 */ /* 0x001fcc00078e0006 */
[----:B------:R-:W3:Y:S01]  /*3a50*/  LDG.E.128.CONSTANT R12, desc[UR14][R12.64] ;  /* 0x0000000e0c0c7981 */ /* 0x000ee2000c1e9d00 */
[----:B------:R-:W-:Y:S01]  /*3a60*/  FMUL.FTZ R23, R8, UR13 ;  /* 0x0000000d08177c20 */ /* 0x000fe20008410000 */
[----:B------:R-:W-:Y:S01]  /*3a70*/  FMUL.FTZ R22, R9, UR13 ;  /* 0x0000000d09167c20 */ /* 0x000fe20008410000 */
[----:B-1----:R-:W-:Y:S01]  /*3a80*/  FMUL.FTZ R9, R10, UR13 ;  /* 0x0000000d0a097c20 */ /* 0x002fe20008410000 */
[----:B------:R-:W-:-:S04]  /*3a90*/  IADD3 R19, R37, R17, RZ ;  /* 0x0000001125137210 */ /* 0x000fc80007ffe0ff */
[----:B------:R-:W-:Y:S01]  /*3aa0*/  ISETP.GE.U32.AND P0, PT, R19, UR12, PT ;  /* 0x0000000c13007c0c */ /* 0x000fe2000bf06070 */
[----:B--2---:R-:W0:Y:S01]  /*3ab0*/  MUFU.RCP R16, R20 ;  /* 0x0000001400107308 */ /* 0x004e220000001000 */
[----:B---3--:R-:W-:Y:S01]  /*3ac0*/  FMUL.FTZ R23, R12, R23 ;  /* 0x000000170c177220 */ /* 0x008fe20000410000 */
[----:B------:R-:W-:Y:S01]  /*3ad0*/  FMUL.FTZ R25, R13, R22 ;  /* 0x000000160d197220 */ /* 0x000fe20000410000 */
[----:B------:R-:W-:Y:S01]  /*3ae0*/  FMUL.FTZ R9, R14, R9 ;  /* 0x000000090e097220 */ /* 0x000fe20000410000 */
[----:B------:R-:W-:-:S04]  /*3af0*/  FMUL.FTZ R12, R11, UR13 ;  /* 0x0000000d0b0c7c20 */ /* 0x000fc80008410000 */
[----:B------:R-:W-:Y:S01]  /*3b00*/  FMUL.FTZ R15, R15, R12 ;  /* 0x0000000c0f0f7220 */ /* 0x000fe20000410000 */
        /* <DEDUP_REMOVED lines=14> */
[----:B------:R-:W-:Y:S01]  /*3bf0*/  IMAD.MOV.U32 R12, RZ, RZ, 0x10 ;  /* 0x00000010ff0c7424 */ /* 0x000fe200078e00ff */
[----:B------:R-:W-:-:S03]  /*3c00*/  MOV R16, 0x10 ;  /* 0x0000001000107802 */ /* 0x000fc60000000f00 */
[----:B------:R-:W-:-:S04]  /*3c10*/  IMAD.WIDE.U32 R12, R19, R12, UR4 ;  /* 0x00000004130c7e25 */ /* 0x000fc8000f8e000c */
[----:B------:R-:W-:Y:S02]  /*3c20*/  IMAD.WIDE.U32 R16, R19, R16, UR6 ;  /* 0x0000000613107e25 */ /* 0x000fe4000f8e0010 */
[----:B------:R-:W2:Y:S04]  /*3c30*/  LDG.E.128.CONSTANT R12, desc[UR14][R12.64] ;  /* 0x0000000e0c0c7981 */ /* 0x000ea8000c1e9d00 */
[----:B0-----:R-:W2:Y:S01]  /*3c40*/  LDG.E.128 R8, desc[UR14][R16.64] ;  /* 0x0000000e10087981 */ /* 0x001ea2000c1e1d00 */
[----:B------:R-:W-:-:S04]  /*3c50*/  SHF.R.U32.HI R18, RZ, 0x4, R19 ;  /* 0x00000004ff127819 */ /* 0x000fc80000011613 */
[----:B------:R-:W-:-:S04]  /*3c60*/  LOP3.LUT R21, R18, 0x3ffffff, RZ, 0xc0, !PT ;  /* 0x03ffffff12157812 */ /* 0x000fc800078ec0ff */
[----:B------:R-:W-:-:S05]  /*3c70*/  IADD3 R21, P0, R21, R38, RZ ;  /* 0x0000002615157210 */ /* 0x000fca0007f1e0ff */
[----:B------:R-:W-:Y:S01]  /*3c80*/  IMAD.X R18, RZ, RZ, R0, P0 ;  /* 0x000000ffff127224 */ /* 0x000fe200000e0600 */
[----:B------:R-:W-:-:S04]  /*3c90*/  LEA R20, P0, R21, R4, 0x2 ;  /* 0x0000000415147211 */ /* 0x000fc800078010ff */
[----:B------:R-:W-:Y:S01]  /*3ca0*/  LEA.HI.X R21, R21, R5, R18, 0x2, P0 ;  /* 0x0000000515157211 */ /* 0x000fe200000f1412 */
[----:B--2---:R-:W-:Y:S01]  /*3cb0*/  FADD.FTZ R11, R15, R11 ;  /* 0x0000000b0f0b7221 */ /* 0x004fe20000010000 */
[----:B------:R-:W-:Y:S01]  /*3cc0*/  FADD.FTZ R10, R14, R10 ;  /* 0x0000000a0e0a7221 */ /* 0x000fe20000010000 */
[----:B------:R-:W-:Y:S01]  /*3cd0*/  FADD.FTZ R9, R13, R9 ;  /* 0x000000090d097221 */ /* 0x000fe20000010000 */
[----:B------:R-:W-:-:S05]  /*3ce0*/  FADD.FTZ R8, R12, R8 ;  /* 0x000000080c087221 */ /* 0x000fca0000010000 */
[----:B------:R0:W-:Y:S04]  /*3cf0*/  STG.E.128 desc[UR14][R16.64], R8 ;  /* 0x0000000810007986 */ /* 0x0001e8000c101d0e */
[----:B------:R-:W2:Y:S01]  /*3d00*/  LDG.E R20, desc[UR14][R20.64] ;  /* 0x0000000e14147981 */ /* 0x000ea2000c1e1900 */
[----:B------:R-:W-:-:S06]  /*3d10*/  IMAD.WIDE.U32 R12, R19, 0x10, R6 ;  /* 0x00000010130c7825 */ /* 0x000fcc00078e0006 */
[----:B------:R-:W3:Y:S01]  /*3d20*/  LDG.E.128.CONSTANT R12, desc[UR14][R12.64] ;  /* 0x0000000e0c0c7981 */ /* 0x000ee2000c1e9d00 */
[----:B------:R-:W-:Y:S01]  /*3d30*/  FMUL.FTZ R23, R8, UR13 ;  /* 0x0000000d08177c20 */ /* 0x000fe20008410000 */
[----:B------:R-:W-:Y:S01]  /*3d40*/  FMUL.FTZ R22, R9, UR13 ;  /* 0x0000000d09167c20 */ /* 0x000fe20008410000 */
[----:B0-----:R-:W-:Y:S01]  /*3d50*/  FMUL.FTZ R9, R10, UR13 ;  /* 0x0000000d0a097c20 */ /* 0x001fe20008410000 */
        /* <DEDUP_REMOVED lines=60> */
[C---:B------:R-:W-:Y:S01]  /*4120*/  IMAD.WIDE.U32 R8, R17.reuse, 0x4, R2 ;  /* 0x0000000411087825 */ /* 0x040fe200078e0002 */
[----:B------:R-:W-:-:S04]  /*4130*/  IADD3 R17, R17, R37, RZ ;  /* 0x0000002511117210 */ /* 0x000fc80007ffe0ff */
[----:B------:R-:W-:Y:S02]  /*4140*/  ISETP.GE.U32.AND P0, PT, R17, UR12, PT ;  /* 0x0000000c11007c0c */ /* 0x000fe4000bf06070 */
[----:B-1----:R-:W-:-:S04]  /*4150*/  PRMT R12, R10, 0x7054, R23 ;  /* 0x000070540a0c7816 */ /* 0x002fc80000000017 */
[----:B0-----:R-:W-:-:S05]  /*4160*/  PRMT R11, R15, 0x654, R12 ;  /* 0x000006540f0b7816 */ /* 0x001fca000000000c */
[----:B------:R0:W-:Y:S02]  /*4170*/  STG.E desc[UR14][R8.64], R11 ;  /* 0x0000000b08007986 */ /* 0x0001e4000c10190e */
[----:B------:R-:W-:Y:S05]  /*4180*/  @P0 EXIT ;  /* 0x000000000000094d */ /* 0x000fea0003800000 */
[----:B------:R-:W-:Y:S01]  /*4190*/  HFMA2.MMA R18, -RZ, RZ, 0, 9.5367431640625e-07 ;  /* 0x00000010ff127435 */ /* 0x000fe200000001ff */
[----:B------:R-:W-:-:S04]  /*41a0*/  IMAD.MOV.U32 R12, RZ, RZ, 0x10 ;  /* 0x00000010ff0c7424 */ /* 0x000fc800078e00ff */
[----:B------:R-:W-:-:S05]  /*41b0*/  IMAD.WIDE.U32 R12, R17, R12, UR4 ;  /* 0x00000004110c7e25 */ /* 0x000fca000f8e000c */
[----:B------:R-:W-:Y:S01]  /*41c0*/  IMAD.WIDE.U32 R18, R17, R18, UR6 ;  /* 0x0000000611127e25 */ /* 0x000fe2000f8e0012 */
[----:B------:R-:W2:Y:S04]  /*41d0*/  LDG.E.128.CONSTANT R12, desc[UR14][R12.64] ;  /* 0x0000000e0c0c7981 */ /* 0x000ea8000c1e9d00 */
[----:B0-----:R-:W2:Y:S01]  /*41e0*/  LDG.E.128 R8, desc[UR14][R18.64] ;  /* 0x0000000e12087981 */ /* 0x001ea2000c1e1d00 */
[----:B------:R-:W-:-:S04]  /*41f0*/  SHF.R.U32.HI R16, RZ, 0x4, R17 ;  /* 0x00000004ff107819 */ /* 0x000fc80000011611 */
[----:B------:R-:W-:-:S04]  /*4200*/  LOP3.LUT R21, R16, 0x3ffffff, RZ, 0xc0, !PT ;  /* 0x03ffffff10157812 */ /* 0x000fc800078ec0ff */
[----:B------:R-:W-:-:S04]  /*4210*/  IADD3 R21, P0, R21, R38, RZ ;  /* 0x0000002615157210 */ /* 0x000fc80007f1e0ff */
[----:B------:R-:W-:Y:S01]  /*4220*/  LEA R20, P1, R21, R4, 0x2 ;  /* 0x0000000415147211 */ /* 0x000fe200078210ff */
[----:B------:R-:W-:-:S05]  /*4230*/  IMAD.X R4, RZ, RZ, R0, P0 ;  /* 0x000000ffff047224 */ /* 0x000fca00000e0600 */
[----:B------:R-:W-:Y:S01]  /*4240*/  LEA.HI.X R21, R21, R5, R4, 0x2, P1 ;  /* 0x0000000515157211 */ /* 0x000fe200008f1404 */
[----:B------:R-:W-:-:S06]  /*4250*/  IMAD.WIDE.U32 R6, R17, 0x10, R6 ;  /* 0x0000001011067825 */ /* 0x000fcc00078e0006 */
[----:B------:R-:W3:Y:S01]  /*4260*/  LDG.E.128.CONSTANT R4, desc[UR14][R6.64] ;  /* 0x0000000e06047981 */ /* 0x000ee2000c1e9d00 */
[----:B--2---:R-:W-:Y:S01]  /*4270*/  FADD.FTZ R11, R15, R11 ;  /* 0x0000000b0f0b7221 */ /* 0x004fe20000010000 */
[----:B------:R-:W-:Y:S01]  /*4280*/  FADD.FTZ R10, R14, R10 ;  /* 0x0000000a0e0a7221 */ /* 0x000fe20000010000 */
[----:B------:R-:W-:Y:S01]  /*4290*/  FADD.FTZ R9, R13, R9 ;  /* 0x000000090d097221 */ /* 0x000fe20000010000 */
[----:B------:R-:W-:-:S05]  /*42a0*/  FADD.FTZ R8, R12, R8 ;  /* 0x000000080c087221 */ /* 0x000fca0000010000 */
[----:B------:R0:W-:Y:S04]  /*42b0*/  STG.E.128 desc[UR14][R18.64], R8 ;  /* 0x0000000812007986 */ /* 0x0001e8000c101d0e */
[----:B------:R-:W2:Y:S01]  /*42c0*/  LDG.E R20, desc[UR14][R20.64] ;  /* 0x0000000e14147981 */ /* 0x000ea2000c1e1900 */
[----:B------:R-:W-:-:S04]  /*42d0*/  FMUL.FTZ R13, R8, UR13 ;  /* 0x0000000d080d7c20 */ /* 0x000fc80008410000 */
[----:B---3--:R-:W-:Y:S01]  /*42e0*/  FMUL.FTZ R13, R4, R13 ;  /* 0x0000000d040d7220 */ /* 0x008fe20000410000 */
[----:B------:R-:W-:Y:S01]  /*42f0*/  FMUL.FTZ R4, R9, UR13 ;  /* 0x0000000d09047c20 */ /* 0x000fe20008410000 */
[----:B0-----:R-:W-:-:S03]  /*4300*/  FMUL.FTZ R9, R10, UR13 ;  /* 0x0000000d0a097c20 */ /* 0x001fc60008410000 */
[----:B------:R-:W-:Y:S01]  /*4310*/  FMUL.FTZ R5, R5, R4 ;  /* 0x0000000405057220 */ /* 0x000fe20000410000 */
[----:B------:R-:W-:Y:S01]  /*4320*/  FMUL.FTZ R9, R6, R9 ;  /* 0x0000000906097220 */ /* 0x000fe20000410000 */
[----:B------:R-:W-:-:S04]  /*4330*/  FMUL.FTZ R4, R11, UR13 ;  /* 0x0000000d0b047c20 */ /* 0x000fc80008410000 */
        /* <DEDUP_REMOVED lines=12> */
[C---:B------:R-:W-:Y:S01]  /*4400*/  IMAD.WIDE.U32 R4, R17.reuse, 0x4, R2 ;  /* 0x0000000411047825 */ /* 0x040fe200078e0002 */
[----:B------:R-:W-:Y:S02]  /*4410*/  IADD3 R17, R17, R37, RZ ;  /* 0x0000002511117210 */ /* 0x000fe40007ffe0ff */
[----:B--2---:R-:W-:-:S05]  /*4420*/  PRMT R11, R7, 0x654, R6 ;  /* 0x00000654070b7816 */ /* 0x004fca0000000006 */
[----:B------:R4:W-:Y:S01]  /*4430*/  STG.E desc[UR14][R4.64], R11 ;  /* 0x0000000b04007986 */ /* 0x0009e2000c10190e */
[----:B------:R-:W-:-:S13]  /*4440*/  ISETP.GE.U32.AND P0, PT, R17, UR12, PT ;  /* 0x0000000c11007c0c */ /* 0x000fda000bf06070 */
[----:B----4-:R-:W-:Y:S05]  /*4450*/  @!P0 BRA `(.L_x_2638) ;  /* 0xfffffff400288947 */ /* 0x010fea000383ffff */
[----:B------:R-:W-:Y:S05]  /*4460*/  EXIT ;  /* 0x000000000000794d */ /* 0x000fea0003800000 */
        .weak           $__internal_58_$__cuda_sm20_div_s64
        .type           $__internal_58_$__cuda_sm20_div_s64,@function
        .size           $__internal_58_$__cuda_sm20_div_s64,($__internal_59_$__cuda_sm20_div_u64 - $__internal_58_$__cuda_sm20_div_s64)
$__internal_58_$__cuda_sm20_div_s64:
        /* <DEDUP_REMOVED lines=31> */
[----:B------:R-:W-:Y:S01]  /*4660*/  IADD3.X R12, RZ, ~R13, RZ, P0, !PT ;  /* 0x8000000dff0c7210 */ /* 0x000fe200007fe4ff */
[----:B------:R-:W-:-:S04]  /*4670*/  IMAD.MOV.U32 R13, RZ, RZ, RZ ;  /* 0x000000ffff0d7224 */ /* 0x000fc800078e00ff */
[----:B------:R-:W-:-:S04]  /*4680*/  IMAD.WIDE.U32 R16, P0, R17, R12, R16 ;  /* 0x0000000c11107225 */ /* 0x000fc80007800010 */
[----:B------:R-:W-:-:S04]  /*4690*/  IMAD.HI.U32 R17, P1, R15, R19, R16 ;  /* 0x000000130f117227 */ /* 0x000fc80007820010 */
[CC--:B------:R-:W-:Y:S02]  /*46a0*/  IMAD R16, R15.reuse, R12.reuse, RZ ;  /* 0x0000000c0f107224 */ /* 0x0c0fe400078e02ff */
[----:B------:R-:W-:-:S03]  /*46b0*/  IMAD.HI.U32 R12, R15, R12, RZ ;  /* 0x0000000c0f0c7227 */ /* 0x000fc600078e00ff */
[----:B------:R-:W-:Y:S01]  /*46c0*/  IADD3 R17, P2, R16, R17, RZ ;  /* 0x0000001110117210 */ /* 0x000fe20007f5e0ff */
[----:B------:R-:W-:Y:S01]  /*46d0*/  IMAD.X R16, RZ, RZ, ~R11, P4 ;  /* 0x000000ffff107224 */ /* 0x000fe200020e0e0b */
[----:B------:R-:W-:-:S03]  /*46e0*/  IADD3.X R15, R12, R15, RZ, P0, !PT ;  /* 0x0000000f0c0f7210 */ /* 0x000fc600007fe4ff */
[C---:B------:R-:W-:Y:S01]  /*46f0*/  IMAD.HI.U32 R12, R17.reuse, R25, RZ ;  /* 0x00000019110c7227 */ /* 0x040fe200078e00ff */
[-C--:B------:R-:W-:Y:S02]  /*4700*/  SEL R16, R16, R11.reuse, !P3 ;  /* 0x0000000b10107207 */ /* 0x080fe40005800000 */
        /* <DEDUP_REMOVED lines=14> */
[----:B------:R-:W-:Y:S01]  /*47f0*/  IMAD R13, R17, R4, R13 ;  /* 0x00000004110d7224 */ /* 0x000fe200078e020d */
[----:B------:R-:W-:-:S04]  /*4800*/  IADD3.X R14, RZ, R17, RZ, P2, !PT ;  /* 0x00000011ff0e7210 */ /* 0x000fc800017fe4ff */
[----:B------:R-:W-:Y:S02]  /*4810*/  IADD3.X R27, ~R13, R16, RZ, P1, !PT ;  /* 0x000000100d1b7210 */ /* 0x000fe40000ffe5ff */
[----:B------:R-:W-:Y:S02]  /*4820*/  IADD3 R13, P1, R25, -R4, RZ ;  /* 0x80000004190d7210 */ /* 0x000fe40007f3e0ff */
[----:B------:R-:W-:-:S03]  /*4830*/  ISETP.GE.U32.AND.EX P0, PT, R27, R5, PT, P0 ;  /* 0x000000051b00720c */ /* 0x000fc60003f06100 */
[----:B------:R-:W-:Y:S01]  /*4840*/  IMAD.X R19, R27, 0x1, ~R5, P1 ;  /* 0x000000011b137824 */ /* 0x000fe200008e0e05 */
        /* <DEDUP_REMOVED lines=13> */
[-C--:B------:R-:W-:Y:S02]  /*4920*/  IADD3.X R4, RZ, ~R13.reuse, RZ, P2, !PT ;  /* 0x8000000dff047210 */ /* 0x080fe400017fe4ff */
[----:B------:R-:W-:Y:S01]  /*4930*/  SEL R12, R5, R12, !P1 ;  /* 0x0000000c050c7207 */ /* 0x000fe20004800000 */
[----:B------:R-:W-:Y:S01]  /*4940*/  HFMA2.MMA R5, -RZ, RZ, 0, 0 ;  /* 0x00000000ff057435 */ /* 0x000fe200000001ff */
[----:B------:R-:W-:Y:S01]  /*4950*/  SEL R13, R4, R13, !P1 ;  /* 0x0000000d040d7207 */ /* 0x000fe20004800000 */
[----:B------:R-:W-:Y:S01]  /*4960*/  IMAD.MOV.U32 R4, RZ, RZ, R6 ;  /* 0x000000ffff047224 */ /* 0x000fe200078e0006 */
[----:B------:R-:W-:-:S04]  /*4970*/  ISETP.NE.AND.EX P0, PT, R10, RZ, PT, P0 ;  /* 0x000000ff0a00720c */ /* 0x000fc80003f05300 */
[----:B------:R-:W-:Y:S02]  /*4980*/  SEL R12, R12, 0xffffffff, P0 ;  /* 0xffffffff0c0c7807 */ /* 0x000fe40000000000 */
[----:B------:R-:W-:Y:S01]  /*4990*/  SEL R13, R13, 0xffffffff, P0 ;  /* 0xffffffff0d0d7807 */ /* 0x000fe20000000000 */
[----:B------:R-:W-:Y:S06]  /*49a0*/  RET.REL.NODEC R4 `(_ZN4vllm31rms_norm_per_block_quant_kernelIfaLb1ELb0ELi64EEEvPT0_PfPKT_S6_PKffiiPS4_l) ;  /* 0xffffffb404947950 */ /* 0x000fec0003c3ffff */
        .weak           $__internal_59_$__cuda_sm20_div_u64
        .type           $__internal_59_$__cuda_sm20_div_u64,@function
        .size           $__internal_59_$__cuda_sm20_div_u64,(.L_x_3356 - $__internal_59_$__cuda_sm20_div_u64)
$__internal_59_$__cuda_sm20_div_u64:
        /* <DEDUP_REMOVED lines=29> */
[----:B------:R-:W-:Y:S01]  /*4b80*/  IMAD.MOV.U32 R15, RZ, RZ, RZ ;  /* 0x000000ffff0f7224 */ /* 0x000fe200078e00ff */
[----:B------:R-:W-:Y:S01]  /*4b90*/  IADD3.X R19, R14, R19, RZ, P0, !PT ;  /* 0x000000130e137210 */ /* 0x000fe200007fe4ff */
[----:B------:R-:W-:-:S03]  /*4ba0*/  IMAD.HI.U32 R14, R12, R9, RZ ;  /* 0x000000090c0e7227 */ /* 0x000fc600078e00ff */
        /* <DEDUP_REMOVED lines=13> */
[----:B------:R-:W-:-:S04]  /*4c80*/  ISETP.GE.U32.AND P0, PT, R15, R10, PT ;  /* 0x0000000a0f00720c */ /* 0x000fc80003f06070 */
[----:B------:R-:W-:Y:S02]  /*4c90*/  IADD3.X R18, ~R12, R13, RZ, P1, !PT ;  /* 0x0000000d0c127210 */ /* 0x000fe40000ffe5ff */
[----:B------:R-:W-:Y:S02]  /*4ca0*/  IADD3 R9, P1, -R10, R15, RZ ;  /* 0x0000000f0a097210 */ /* 0x000fe40007f3e1ff */
[C---:B------:R-:W-:Y:S02]  /*4cb0*/  ISETP.GE.U32.AND.EX P0, PT, R18.reuse, R11, PT, P0 ;  /* 0x0000000b1200720c */ /* 0x040fe40003f06100 */
[----:B------:R-:W-:Y:S01]  /*4cc0*/  IADD3.X R12, RZ, R19, RZ, P2, !PT ;  /* 0x00000013ff0c7210 */ /* 0x000fe200017fe4ff */
[----:B------:R-:W-:Y:S01]  /*4cd0*/  IMAD.X R16, R18, 0x1, ~R11, P1 ;  /* 0x0000000112107824 */ /* 0x000fe200008e0e0b */
[----:B------:R-:W-:Y:S02]  /*4ce0*/  SEL R9, R9, R15, P0 ;  /* 0x0000000f09097207 */ /* 0x000fe40000000000 */
[----:B------:R-:W-:-:S02]  /*4cf0*/  SEL R14, R14, R17, P0 ;  /* 0x000000110e0e7207 */ /* 0x000fc40000000000 */
[----:B------:R-:W-:Y:S02]  /*4d00*/  SEL R16, R16, R18, P0 ;  /* 0x0000001210107207 */ /* 0x000fe40000000000 */
[----:B------:R-:W-:Y:S02]  /*4d10*/  SEL R19, R12, R19, P0 ;  /* 0x000000130c137207 */ /* 0x000fe40000000000 */
[----:B------:R-:W-:Y:S02]  /*4d20*/  ISETP.GE.U32.AND P0, PT, R9, R10, PT ;  /* 0x0000000a0900720c */ /* 0x000fe40003f06070 */
[----:B------:R-:W-:Y:S02]  /*4d30*/  IADD3 R9, P2, R14, 0x1, RZ ;  /* 0x000000010e097810 */ /* 0x000fe40007f5e0ff */
[----:B------:R-:W-:Y:S02]  /*4d40*/  ISETP.GE.U32.AND.EX P0, PT, R16, R11, PT, P0 ;  /* 0x0000000b1000720c */ /* 0x000fe40003f06100 */
[----:B------:R-:W-:Y:S01]  /*4d50*/  ISETP.NE.U32.AND P1, PT, R10, RZ, PT ;  /* 0x000000ff0a00720c */ /* 0x000fe20003f25070 */
[----:B------:R-:W-:Y:S01]  /*4d60*/  IMAD.X R12, RZ, RZ, R19, P2 ;  /* 0x000000ffff0c7224 */ /* 0x000fe200010e0613 */
[----:B------:R-:W-:-:S02]  /*4d70*/  SEL R10, R9, R14, P0 ;  /* 0x0000000e090a7207 */ /* 0x000fc40000000000 */
[----:B------:R-:W-:Y:S02]  /*4d80*/  MOV R9, 0x0 ;  /* 0x0000000000097802 */ /* 0x000fe40000000f00 */
[----:B------:R-:W-:Y:S02]  /*4d90*/  ISETP.NE.AND.EX P1, PT, R11, RZ, PT, P1 ;  /* 0x000000ff0b00720c */ /* 0x000fe40003f25310 */
[----:B------:R-:W-:Y:S02]  /*4da0*/  SEL R11, R12, R19, P0 ;  /* 0x000000130c0b7207 */ /* 0x000fe40000000000 */
[----:B------:R-:W-:Y:S02]  /*4db0*/  SEL R10, R10, 0xffffffff, P1 ;  /* 0xffffffff0a0a7807 */ /* 0x000fe40000800000 */
[----:B------:R-:W-:Y:S01]  /*4dc0*/  SEL R11, R11, 0xffffffff, P1 ;  /* 0xffffffff0b0b7807 */ /* 0x000fe20000800000 */
[----:B------:R-:W-:Y:S06]  /*4dd0*/  RET.REL.NODEC R8 `(_ZN4vllm31rms_norm_per_block_quant_kernelIfaLb1ELb0ELi64EEEvPT0_PfPKT_S6_PKffiiPS4_l) ;  /* 0xffffffb008887950 */ /* 0x000fec0003c3ffff */
.L_x_2639:
        /* <DEDUP_REMOVED lines=10> */
.L_x_3356:


//--------------------- .text._ZN4vllm31rms_norm_per_block_quant_kernelIfN3c1013Float8_e4m3fnELb1ELb0ELi64EEEvPT0_PfPKT_S8_PKffiiPS6_l --------------------------
	.section	.text._ZN4vllm31rms_norm_per_block_quant_kernelIfN3c1013Float8_e4m3fnELb1ELb0ELi64EEEvPT0_PfPKT_S8_PKffiiPS6_l,"ax",@progbits
	.align	128
        .global         _ZN4vllm31rms_norm_per_block_quant_kernelIfN3c1013Float8_e4m3fnELb1ELb0ELi64EEEvPT0_PfPKT_S8_PKffiiPS6_l
        .type           _ZN4vllm31rms_norm_per_block_quant_kernelIfN3c1013Float8_e4m3fnELb1ELb0ELi64EEEvPT0_PfPKT_S8_PKffiiPS6_l,@function
        .size           _ZN4vllm31rms_norm_per_block_quant_kernelIfN3c1013Float8_e4m3fnELb1ELb0ELi64EEEvPT0_PfPKT_S8_PKffiiPS6_l,(.L_x_3358 - _ZN4vllm31rms_norm_per_block_quant_kernelIfN3c1013Float8_e4m3fnELb1ELb0ELi64EEEvPT0_PfPKT_S8_PKffiiPS6_l)
        .other          _ZN4vllm31rms_norm_per_block_quant_kernelIfN3c1013Float8_e4m3fnELb1ELb0ELi64EEEvPT0_PfPKT_S8_PKffiiPS6_l,@"STO_CUDA_ENTRY STV_DEFAULT"
_ZN4vllm31rms_norm_per_block_quant_kernelIfN3c1013Float8_e4m3fnELb1ELb0ELi64EEEvPT0_PfPKT_S8_PKffiiPS6_l:
.text._ZN4vllm31rms_norm_per_block_quant_kernelIfN3c1013Float8_e4m3fnELb1ELb0ELi64EEEvPT0_PfPKT_S8_PKffiiPS6_l:
        /* <DEDUP_REMOVED lines=27> */
.L_x_2642:
[----:B------:R-:W-:Y:S02]  /*01b0*/  IMAD.MOV.U32 R4, RZ, RZ, 0x10 ;  /* 0x00000010ff047424 */ /* 0x000fe400078e00ff */
[----:B------:R-:W-:Y:S02]  /*01c0*/  IMAD.MOV.U32 R8, RZ, RZ, 0x10 ;  /* 0x00000010ff087424 */ /* 0x000fe400078e00ff */
[----:B------:R-:W-:-:S04]  /*01d0*/  IMAD.WIDE.U32 R4, R11, R4, UR6 ;  /* 0x000000060b047e25 */ /* 0x000fc8000f8e0004 */
[----:B------:R-:W-:Y:S02]  /*01e0*/  IMAD.WIDE.U32 R8, R11, R8, UR4 ;  /* 0x000000040b087e25 */ /* 0x000fe4000f8e0008 */
[----:B------:R-:W2:Y:S04]  /*01f0*/  LDG.E.128.CONSTANT R4, desc[UR16][R4.64] ;  /* 0x0000001004047981 */ /* 0x000ea8000c1e9d00 */
[----:B------:R-:W2:Y:S01]  /*0200*/  LDG.E.128 R12, desc[UR16][R8.64] ;  /* 0x00000010080c7981 */ /* 0x000ea2000c1e1d00 */
[----:B0-----:R-:W-:-:S05]  /*0210*/  IMAD.IADD R17, R2, 0x1, R11 ;  /* 0x0000000102117824 */ /* 0x001fca00078e020b */
        /* <DEDUP_REMOVED lines=16> */
[----:B------:R-:W-:-:S05]  /*0320*/  IMAD.IADD R17, R17, 0x1, R2 ;  /* 0x0000000111117824 */ /* 0x000fca00078e0202 */
        /* <DEDUP_REMOVED lines=44> */
.L_x_2641:
[----:B------:R-:W-:Y:S05]  /*05f0*/  BSYNC B0 ;  /* 0x0000000000007941 */ /* 0x000fea0003800000 */
.L_x_2640:
        /* <DEDUP_REMOVED lines=109> */
.L_x_2644:
        /* <DEDUP_REMOVED lines=23> */
.L_x_2647:
[----:B------:R-:W-:Y:S05]  /*0e40*/  BSYNC B1 ;  /* 0x0000000000017941 */ /* 0x000fea0003800000 */
.L_x_2646:
        /* <DEDUP_REMOVED lines=45> */
.L_x_2645:
[----:B------:R-:W-:Y:S05]  /*1120*/  BSYNC B0 ;  /* 0x0000000000007941 */ /* 0x000fea0003800000 */
.L_x_2643:
        /* <DEDUP_REMOVED lines=11> */
.L_x_2649:
[----:B------:R-:W-:Y:S05]  /*11e0*/  BSYNC B0 ;  /* 0x0000000000007941 */ /* 0x000fea0003800000 */
.L_x_2648:
        /* <DEDUP_REMOVED lines=14> */
[----:B------:R-:W-:Y:S01]  /*12d0*/  MOV R8, 0x1320 ;  /* 0x0000132000087802 */ /* 0x000fe20000000f00 */
[----:B------:R-:W-:Y:S02]  /*12e0*/  IMAD.MOV.U32 R10, RZ, RZ, RZ ;  /* 0x000000ffff0a7224 */ /* 0x000fe400078e00ff */
[----:B------:R-:W-:Y:S02]  /*12f0*/  IMAD.MOV.U32 R21, RZ, RZ, R39 ;  /* 0x000000ffff157224 */ /* 0x000fe400078e0027 */
[----:B------:R-:W-:-:S07]  /*1300*/  IMAD.MOV.U32 R9, RZ, RZ, R37 ;  /* 0x000000ffff097224 */ /* 0x000fce00078e0025 */
[----:B------:R-:W-:Y:S05]  /*1310*/  CALL.REL.NOINC `($__internal_60_$__cuda_sm20_div_s64) ;  /* 0x00000040005c7944 */ /* 0x000fea0003c00000 */
[----:B------:R-:W-:Y:S02]  /*1320*/  IMAD.MOV.U32 R42, RZ, RZ, R10 ;  /* 0x000000ffff2a7224 */ /* 0x000fe400078e000a */
[----:B------:R-:W-:Y:S01]  /*1330*/  IMAD.MOV.U32 R43, RZ, RZ, R11 ;  /* 0x000000ffff2b7224 */ /* 0x000fe200078e000b */
[----:B------:R-:W-:Y:S06]  /*1340*/  BRA `(.L_x_2651) ;  /* 0x00000000004c7947 */ /* 0x000fec0003800000 */
.L_x_2650:
[----:B------:R-:W0:Y:S01]  /*1350*/  I2F.U32.RP R0, R39 ;  /* 0x0000002700007306 */ /* 0x000e220000209000 */
[----:B------:R-:W-:Y:S01]  /*1360*/  IMAD.MOV R5, RZ, RZ, -R39 ;  /* 0x000000ffff057224 */ /* 0x000fe200078e0a27 */
[----:B------:R-:W-:Y:S01]  /*1370*/  ISETP.NE.U32.AND P2, PT, R39, RZ, PT ;  /* 0x000000ff2700720c */ /* 0x000fe20003f45070 */
[----:B------:R-:W-:-:S05]  /*1380*/  IMAD.MOV.U32 R43, RZ, RZ, RZ ;  /* 0x000000ffff2b7224 */ /* 0x000fca00078e00ff */
[----:B0-----:R-:W0:Y:S02]  /*1390*/  MUFU.RCP R0, R0 ;  /* 0x0000000000007308 */ /* 0x001e240000001000 */
[----:B0-----:R-:W-:-:S06]  /*13a0*/  VIADD R2, R0, 0xffffffe ;  /* 0x0ffffffe00027836 */ /* 0x001fcc0000000000 */
[----:B------:R0:W1:Y:S02]  /*13b0*/  F2I.FTZ.U32.TRUNC.NTZ R3, R2 ;  /* 0x0000000200037305 */ /* 0x000064000021f000 */
[----:B0-----:R-:W-:Y:S02]  /*13c0*/  IMAD.MOV.U32 R2, RZ, RZ, RZ ;  /* 0x000000ffff027224 */ /* 0x001fe400078e00ff */
[----:B-1----:R-:W-:-:S04]  /*13d0*/  IMAD R5, R5, R3, RZ ;  /* 0x0000000305057224 */ /* 0x002fc800078e02ff */
        /* <DEDUP_REMOVED lines=10> */
.L_x_2651:
[----:B------:R-:W0:Y:S01]  /*1480*/  S2R R6, SR_TID.X ;  /* 0x0000000000067919 */ /* 0x000e220000002100 */
[----:B------:R-:W-:Y:S01]  /*1490*/  ISETP.NE.U32.AND P0, PT, R43, RZ, PT ;  /* 0x000000ff2b00720c */ /* 0x000fe20003f05070 */
[----:B------:R-:W-:-:S12]  /*14a0*/  BSSY B0, `(.L_x_2652) ;  /* 0x0000028000007945 */ /* 0x000fd80003800000 */
[----:B------:R-:W-:Y:S05]  /*14b0*/  @!P0 BRA `(.L_x_2653) ;  /* 0x0000000000448947 */ /* 0x000fea0003800000 */
[----:B0-----:R-:W-:Y:S01]  /*14c0*/  IMAD.MOV.U32 R11, RZ, RZ, R6 ;  /* 0x000000ffff0b7224 */ /* 0x001fe200078e0006 */
[----:B------:R-:W-:Y:S01]  /*14d0*/  MOV R8, 0x1520 ;  /* 0x0000152000087802 */ /* 0x000fe20000000f00 */
[----:B------:R-:W-:Y:S02]  /*14e0*/  IMAD.MOV.U32 R10, RZ, RZ, RZ ;  /* 0x000000ffff0a7224 */ /* 0x000fe400078e00ff */
[----:B------:R-:W-:Y:S02]  /*14f0*/  IMAD.MOV.U32 R21, RZ, RZ, R42 ;  /* 0x000000ffff157224 */ /* 0x000fe400078e002a */
[----:B------:R-:W-:-:S07]  /*1500*/  IMAD.MOV.U32 R9, RZ, RZ, R43 ;  /* 0x000000ffff097224 */ /* 0x000fce00078e002b */
[----:B------:R-:W-:Y:S05]  /*1510*/  CALL.REL.NOINC `($__internal_60_$__cuda_sm20_div_s64) ;  /* 0x0000003c00dc7944 */ /* 0x000fea0003c00000 */
        /* <DEDUP_REMOVED lines=11> */
.L_x_2653:
        /* <DEDUP_REMOVED lines=21> */
.L_x_2654:
[----:B------:R-:W-:Y:S05]  /*1720*/  BSYNC B0 ;  /* 0x0000000000007941 */ /* 0x000fea0003800000 */
.L_x_2652:
        /* <DEDUP_REMOVED lines=37> */
[----:B------:R-:W-:Y:S05]  /*1980*/  CALL.REL.NOINC `($__internal_61_$__cuda_sm20_div_u64) ;  /* 0x00000040000c7944 */ /* 0x000fea0003c00000 */
[----:B------:R-:W-:Y:S02]  /*1990*/  IMAD.MOV.U32 R8, RZ, RZ, R5 ;  /* 0x000000ffff087224 */ /* 0x000fe400078e0005 */
[----:B------:R-:W-:Y:S01]  /*19a0*/  IMAD.MOV.U32 R9, RZ, RZ, R10 ;  /* 0x000000ffff097224 */ /* 0x000fe200078e000a */
[----:B------:R-:W-:Y:S06]  /*19b0*/  BRA `(.L_x_2659) ;  /* 0x00000000004c7947 */ /* 0x000fec0003800000 */
.L_x_2658:
        /* <DEDUP_REMOVED lines=19> */
.L_x_2659:
[----:B------:R-:W-:Y:S05]  /*1af0*/  BSYNC B1 ;  /* 0x0000000000017941 */ /* 0x000fea0003800000 */
.L_x_2657:
        /* <DEDUP_REMOVED lines=11> */
.L_x_2662:
        /* <DEDUP_REMOVED lines=34> */
.L_x_2661:
[----:B------:R-:W-:Y:S05]  /*1dd0*/  BSYNC B1 ;  /* 0x0000000000017941 */ /* 0x000fea0003800000 */
.L_x_2660:
[----:B------:R-:W-:Y:S05]  /*1de0*/  @!P0 BRA `(.L_x_2656) ;  /* 0x0000000400f88947 */ /* 0x000fea0003800000 */
[C---:B------:R-:W-:Y:S01]  /*1df0*/  IMAD.SHL.U32 R45, R36.reuse, 0x4, RZ ;  /* 0x00000004242d7824 */ /* 0x040fe200078e00ff */
[----:B------:R-:W-:Y:S01]  /*1e00*/  SHF.L.U64.HI R6, R36, 0x2, R7 ;  /* 0x0000000224067819 */ /* 0x000fe20000010207 */
[----:B------:R-:W-:Y:S01]  /*1e10*/  ULDC.64 UR26, c[0x0][0x248] ;  /* 0x00009200001a7ab9 */ /* 0x000fe20000000a00 */
[----:B------:R-:W-:Y:S01]  /*1e20*/  ULDC.64 UR22, c[0x0][0x220] ;  /* 0x0000880000167ab9 */ /* 0x000fe20000000a00 */
[----:B------:R-:W-:Y:S01]  /*1e30*/  ULDC.64 UR28, c[0x0][0x228] ;  /* 0x00008a00001c7ab9 */ /* 0x000fe20000000a00 */
[C---:B------:R-:W-:Y:S01]  /*1e40*/  IADD3 R11, P0, R45.reuse, UR8, RZ ;  /* 0x000000082d0b7c10 */ /* 0x040fe2000ff1e0ff */
[----:B------:R-:W-:Y:S01]  /*1e50*/  IMAD.SHL.U32 R5, R42, 0x10, RZ ;  /* 0x000000102a057824 */ /* 0x000fe200078e00ff */
[----:B------:R-:W-:Y:S02]  /*1e60*/  IADD3 R45, P1, R45, UR18, RZ ;  /* 0x000000122d2d7c10 */ /* 0x000fe4000ff3e0ff */
[C---:B------:R-:W-:Y:S02]  /*1e70*/  IADD3.X R12, R6.reuse, UR14, RZ, P0, !PT ;  /* 0x0000000e060c7c10 */ /* 0x040fe400087fe4ff */
[----:B------:R-:W-:-:S02]  /*1e80*/  IADD3.X R6, R6, UR11, RZ, P1, !PT ;  /* 0x0000000b06067c10 */ /* 0x000fc40008ffe4ff */
[----:B------:R-:W-:Y:S02]  /*1e90*/  LEA R44, P1, R45, UR26, 0x2 ;  /* 0x0000001a2d2c7c11 */ /* 0x000fe4000f8210ff */
[C---:B------:R-:W-:Y:S02]  /*1ea0*/  LEA R8, P2, R36.reuse, UR28, 0x4 ;  /* 0x0000001c24087c11 */ /* 0x040fe4000f8420ff */
[----:B------:R-:W-:Y:S02]  /*1eb0*/  LEA R10, P0, R11, UR22, 0x2 ;  /* 0x000000160b0a7c11 */ /* 0x000fe4000f8010ff */
[----:B------:R-:W-:Y:S02]  /*1ec0*/  LEA.HI.X R45, R45, UR27, R6, 0x2, P1 ;  /* 0x0000001b2d2d7c11 */ /* 0x000fe400088f1406 */
[----:B------:R-:W-:Y:S02]  /*1ed0*/  LEA.HI.X R11, R11, UR23, R12, 0x2, P0 ;  /* 0x000000170b0b7c11 */ /* 0x000fe400080f140c */
[----:B------:R-:W-:-:S02]  /*1ee0*/  LEA.HI.X R9, R36, UR29, R7, 0x4, P2 ;  /* 0x0000001d24097c11 */ /* 0x000fc400090f2407 */
[----:B------:R-:W-:-:S07]  /*1ef0*/  SHF.L.U64.HI R6, R42, 0x4, R43 ;  /* 0x000000042a067819 */ /* 0x000fce000001022b */
.L_x_2663:
[----:B------:R-:W-:Y:S01]  /*1f00*/  IMAD.MOV.U32 R16, RZ, RZ, R44 ;  /* 0x000000ffff107224 */ /* 0x000fe200078e002c */
[----:B------:R-:W2:Y:S01]  /*1f10*/  LDG.E.128.CONSTANT R12, desc[UR16][R10.64] ;  /* 0x000000100a0c7981 */ /* 0x000ea2000c1e9d00 */
[----:B------:R-:W-:-:S03]  /*1f20*/  IMAD.MOV.U32 R17, RZ, RZ, R45 ;  /* 0x000000ffff117224 */ /* 0x000fc600078e002d */
[----:B------:R-:W3:Y:S04]  /*1f30*/  LDG.E.128.CONSTANT R20, desc[UR16][R8.64] ;  /* 0x0000001008147981 */ /* 0x000ee8000c1e9d00 */
[----:B------:R-:W2:Y:S01]  /*1f40*/  LDG.E.128 R16, desc[UR16][R16.64] ;  /* 0x0000001010107981 */ /* 0x000ea2000c1e1d00 */
[-C--:B------:R-:W-:Y:S02]  /*1f50*/  IADD3 R46, P0, R10, R5.reuse, RZ ;  /* 0x000000050a2e7210 */ /* 0x080fe40007f1e0ff */
[----:B------:R-:W-:-:S03]  /*1f60*/  IADD3 R44, P1, R44, R5, RZ ;  /* 0x000000052c2c7210 */ /* 0x000fc60007f3e0ff */
[--C-:B------:R-:W-:Y:S02]  /*1f70*/  IMAD.X R47, R11, 0x1, R6.reuse, P0 ;  /* 0x000000010b2f7824 */ /* 0x100fe400000e0606 */
[----:B------:R-:W-:-:S03]  /*1f80*/  IMAD.X R45, R45, 0x1, R6, P1 ;  /* 0x000000012d2d7824 */ /* 0x000fc600008e0606 */
[----:B------:R-:W4:Y:S04]  /*1f90*/  LDG.E.128.CONSTANT R24, desc[UR16][R46.64] ;  /* 0x000000102e187981 */ /* 0x000f28000c1e9d00 */
[----:B------:R-:W4:Y:S01]  /*1fa0*/  LDG.E.128 R28, desc[UR16][R44.64] ;  /* 0x000000102c1c7981 */ /* 0x000f22000c1e1d00 */
[----:B------:R-:W-:-:S05]  /*1fb0*/  IADD3 R34, P0, R8, R5, RZ ;  /* 0x0000000508227210 */ /* 0x000fca0007f1e0ff */
[----:B------:R-:W-:-:S05]  /*1fc0*/  IMAD.X R35, R9, 0x1, R6, P0 ;  /* 0x0000000109237824 */ /* 0x000fca00000e0606 */
[----:B------:R-:W5:Y:S01]  /*1fd0*/  LDG.E.128.CONSTANT R8, desc[UR16][R34.64] ;  /* 0x0000001022087981 */ /* 0x000f62000c1e9d00 */
[----:B--2---:R-:W-:Y:S01]  /*1fe0*/  FADD.FTZ R12, R12, R16 ;  /* 0x000000100c0c7221 */ /* 0x004fe20000010000 */
[----:B------:R-:W-:-:S03]  /*1ff0*/  FADD.FTZ R13, R13, R17 ;  /* 0x000000110d0d7221 */ /* 0x000fc60000010000 */
[----:B------:R-:W-:Y:S01]  /*2000*/  FMUL.FTZ R33, R12, UR13 ;  /* 0x0000000d0c217c20 */ /* 0x000fe20008410000 */
[----:B------:R-:W-:Y:S01]  /*2010*/  FADD.FTZ R14, R14, R18 ;  /* 0x000000120e0e7221 */ /* 0x000fe20000010000 */
[----:B------:R-:W-:Y:S02]  /*2020*/  FMUL.FTZ R12, R13, UR13 ;  /* 0x0000000d0d0c7c20 */ /* 0x000fe40008410000 */
[----:B---3--:R-:W-:Y:S01]  /*2030*/  FMUL.FTZ R33, R20, R33 ;  /* 0x0000002114217220 */ /* 0x008fe20000410000 */
[----:B------:R-:W-:Y:S01]  /*2040*/  FMUL.FTZ R13, R14, UR13 ;  /* 0x0000000d0e0d7c20 */ /* 0x000fe20008410000 */
[----:B------:R-:W-:Y:S01]  /*2050*/  FMUL.FTZ R12, R21, R12 ;  /* 0x0000000c150c7220 */ /* 0x000fe20000410000 */
[----:B------:R-:W-:Y:S02]  /*2060*/  FADD.FTZ R15, R15, R19 ;  /* 0x000000130f0f7221 */ /* 0x000fe40000010000 */
[----:B------:R-:W-:Y:S01]  /*2070*/  FMNMX.FTZ R33, |R33|, R32, !PT ;  /* 0x0000002021217209 */ /* 0x000fe20007810200 */
[----:B------:R-:W-:Y:S01]  /*2080*/  FMUL.FTZ R13, R22, R13 ;  /* 0x0000000d160d7220 */ /* 0x000fe20000410000 */
[----:B----4-:R-:W-:Y:S01]  /*2090*/  FADD.FTZ R28, R24, R28 ;  /* 0x0000001c181c7221 */ /* 0x010fe20000010000 */
[----:B------:R-:W-:Y:S01]  /*20a0*/  FADD.FTZ R26, R26, R30 ;  /* 0x0000001e1a1a7221 */ /* 0x000fe20000010000 */
[----:B------:R-:W-:Y:S01]  /*20b0*/  FMUL.FTZ R14, R15, UR13 ;  /* 0x0000000d0f0e7c20 */ /* 0x000fe20008410000 */
[----:B------:R-:W-:-:S02]  /*20c0*/  FMNMX.FTZ R12, R33, |R12|, !PT ;  /* 0x4000000c210c7209 */ /* 0x000fc40007810000 */
[-C--:B------:R-:W-:Y:S02]  /*20d0*/  IADD3 R24, P0, R46, R5.reuse, RZ ;  /* 0x000000052e187210 */ /* 0x080fe40007f1e0ff */
[----:B------:R-:W-:Y:S01]  /*20e0*/  IADD3 R30, P1, R44, R5, RZ ;  /* 0x000000052c1e7210 */ /* 0x000fe20007f3e0ff */
[----:B------:R-:W-:Y:S01]  /*20f0*/  FMUL.FTZ R23, R23, R14 ;  /* 0x0000000e17177220 */ /* 0x000fe20000410000 */
[----:B------:R-:W-:Y:S01]  /*2100*/  FMNMX.FTZ R12, R12, |R13|, !PT ;  /* 0x4000000d0c0c7209 */ /* 0x000fe20007810000 */
[----:B------:R-:W-:Y:S01]  /*2110*/  FADD.FTZ R29, R25, R29 ;  /* 0x0000001d191d7221 */ /* 0x000fe20000010000 */
[----:B------:R-:W-:Y:S01]  /*2120*/  FADD.FTZ R48, R27, R31 ;  /* 0x0000001f1b307221 */ /* 0x000fe20000010000 */
[--C-:B------:R-:W-:Y:S02]  /*2130*/  IMAD.X R25, R47, 0x1, R6.reuse, P0 ;  /* 0x000000012f197824 */ /* 0x100fe400000e0606 */
[----:B------:R-:W-:Y:S01]  /*2140*/  IMAD.X R31, R45, 0x1, R6, P1 ;  /* 0x000000012d1f7824 */ /* 0x000fe200008e0606 */
[----:B------:R-:W-:-:S02]  /*2150*/  IADD3 R50, P0, R34, R5, RZ ;  /* 0x0000000522327210 */ /* 0x000fc40007f1e0ff */
[----:B------:R-:W-:Y:S02]  /*2160*/  FMNMX.FTZ R32, R12, |R23|, !PT ;  /* 0x400000170c207209 */ /* 0x000fe40007810000 */
[----:B------:R-:W2:Y:S01]  /*2170*/  LDG.E.128.CONSTANT R12, desc[UR16][R24.64] ;  /* 0x00000010180c7981 */ /* 0x000ea2000c1e9d00 */
[----:B------:R-:W-:-:S03]  /*2180*/  IMAD.X R51, R35, 0x1, R6, P0 ;  /* 0x0000000123337824 */ /* 0x000fc600000e0606 */
[----:B------:R-:W2:Y:S01]  /*2190*/  LDG.E.128 R16, desc[UR16][R30.64] ;  /* 0x000000101e107981 */ /* 0x000ea2000c1e1d00 */
[-C--:B------:R-:W-:Y:S02]  /*21a0*/  IADD3 R46, P1, R24, R5.reuse, RZ ;  /* 0x00000005182e7210 */ /* 0x080fe40007f3e0ff */
[----:B------:R-:W-:Y:S01]  /*21b0*/  IADD3 R44, P2, R30, R5, RZ ;  /* 0x000000051e2c7210 */ /* 0x000fe20007f5e0ff */
[----:B------:R-:W3:Y:S01]  /*21c0*/  LDG.E.128.CONSTANT R20, desc[UR16][R50.64] ;  /* 0x0000001032147981 */ /* 0x000ee2000c1e9d00 */
[----:B------:R-:W-:Y:S01]  /*21d0*/  FMUL.FTZ R33, R28, UR13 ;  /* 0x0000000d1c217c20 */ /* 0x000fe20008410000 */
[----:B------:R-:W-:Y:S01]  /*21e0*/  FMUL.FTZ R28, R29, UR13 ;  /* 0x0000000d1d1c7c20 */ /* 0x000fe20008410000 */
[--C-:B------:R-:W-:Y:S02]  /*21f0*/  IMAD.X R47, R25, 0x1, R6.reuse, P1 ;  /* 0x00000001192f7824 */ /* 0x100fe400008e0606 */
[--C-:B------:R-:W-:Y:S02]  /*2200*/  IMAD.X R45, R31, 0x1, R6.reuse, P2 ;  /* 0x000000011f2d7824 */ /* 0x100fe400010e0606 */
[----:B-----5:R-:W-:Y:S01]  /*2210*/  FMUL.FTZ R33, R8, R33 ;  /* 0x0000002108217220 */ /* 0x020fe20000410000 */
[----:B------:R-:W-:Y:S01]  /*2220*/  IADD3 R8, P0, R50, R5, RZ ;  /* 0x0000000532087210 */ /* 0x000fe20007f1e0ff */
[----:B------:R-:W-:Y:S01]  /*2230*/  FMUL.FTZ R49, R9, R28 ;  /* 0x0000001c09317220 */ /* 0x000fe20000410000 */
[----:B------:R-:W-:Y:S01]  /*2240*/  FMUL.FTZ R35, R26, UR13 ;  /* 0x0000000d1a237c20 */ /* 0x000fe20008410000 */
[----:B------:R0:W4:Y:S04]  /*2250*/  LDG.E.128 R28, desc[UR16][R44.64] ;  /* 0x000000102c1c7981 */ /* 0x000128000c1e1d00 */
[----:B------:R-:W4:Y:S01]  /*2260*/  LDG.E.128.CONSTANT R24, desc[UR16][R46.64] ;  /* 0x000000102e187981 */ /* 0x000f22000c1e9d00 */
[----:B------:R-:W-:-:S02]  /*2270*/  IMAD.X R9, R51, 0x1, R6, P0 ;  /* 0x0000000133097824 */ /* 0x000fc400000e0606 */
[----:B------:R-:W-:Y:S01]  /*2280*/  FMUL.FTZ R10, R10, R35 ;  /* 0x000000230a0a7220 */ /* 0x000fe20000410000 */
[----:B------:R-:W-:Y:S02]  /*2290*/  FMNMX.FTZ R52, R32, |R33|, !PT ;  /* 0x4000002120347209 */ /* 0x000fe40007810000 */
[----:B------:R1:W5:Y:S01]  /*22a0*/  LDG.E.128.CONSTANT R32, desc[UR16][R8.64] ;  /* 0x0000001008207981 */ /* 0x000362000c1e9d00 */
[----:B------:R-:W-:Y:S01]  /*22b0*/  FMUL.FTZ R48, R48, UR13 ;  /* 0x0000000d30307c20 */ /* 0x000fe20008410000 */
[----:B------:R-:W-:-:S03]  /*22c0*/  FMNMX.FTZ R49, R52, |R49|, !PT ;  /* 0x4000003134317209 */ /* 0x000fc60007810000 */
[----:B------:R-:W-:Y:S01]  /*22d0*/  FMUL.FTZ R11, R11, R48 ;  /* 0x000000300b0b7220 */ /* 0x000fe20000410000 */
[----:B------:R-:W-:-:S04]  /*22e0*/  FMNMX.FTZ R10, R49, |R10|, !PT ;  /* 0x4000000a310a7209 */ /* 0x000fc80007810000 */
[----:B------:R-:W-:Y:S02]  /*22f0*/  FMNMX.FTZ R10, R10, |R11|, !PT ;  /* 0x4000000b0a0a7209 */ /* 0x000fe40007810000 */
[-C--:B0-----:R-:W-:Y:S02]  /*2300*/  IADD3 R44, P3, R44, R5.reuse, RZ ;  /* 0x000000052c2c7210 */ /* 0x081fe40007f7e0ff */
[----:B-1----:R-:W-:-:S03]  /*2310*/  IADD3 R8, P2, R8, R5, RZ ;  /* 0x0000000508087210 */ /* 0x002fc60007f5e0ff */
[--C-:B------:R-:W-:Y:S02]  /*2320*/  IMAD.X R45, R45, 0x1, R6.reuse, P3 ;  /* 0x000000012d2d7824 */ /* 0x100fe400018e0606 */
[----:B------:R-:W-:Y:S02]  /*2330*/  IMAD.X R9, R9, 0x1, R6, P2 ;  /* 0x0000000109097824 */ /* 0x000fe400010e0606 */
[----:B--2---:R-:W-:Y:S01]  /*2340*/  FADD.FTZ R12, R12, R16 ;  /* 0x000000100c0c7221 */ /* 0x004fe20000010000 */
[----:B------:R-:W-:-:S03]  /*2350*/  FADD.FTZ R13, R13, R17 ;  /* 0x000000110d0d7221 */ /* 0x000fc60000010000 */
[----:B------:R-:W-:Y:S01]  /*2360*/  FMUL.FTZ R17, R12, UR13 ;  /* 0x0000000d0c117c20 */ /* 0x000fe20008410000 */
[----:B------:R-:W-:Y:S01]  /*2370*/  FADD.FTZ R14, R14, R18 ;  /* 0x000000120e0e7221 */ /* 0x000fe20000010000 */
[----:B------:R-:W-:Y:S02]  /*2380*/  FMUL.FTZ R12, R13, UR13 ;  /* 0x0000000d0d0c7c20 */ /* 0x000fe40008410000 */
[----:B---3--:R-:W-:Y:S01]  /*2390*/  FMUL.FTZ R17, R20, R17 ;  /* 0x0000001114117220 */ /* 0x008fe20000410000 */
[----:B------:R-:W-:Y:S01]  /*23a0*/  FADD.FTZ R15, R15, R19 ;  /* 0x000000130f0f7221 */ /* 0x000fe20000010000 */
[----:B------:R-:W-:Y:S01]  /*23b0*/  FMUL.FTZ R21, R21, R12 ;  /* 0x0000000c15157220 */ /* 0x000fe20000410000 */
[----:B------:R-:W-:Y:S02]  /*23c0*/  FMUL.FTZ R11, R14, UR13 ;  /* 0x0000000d0e0b7c20 */ /* 0x000fe40008410000 */
[----:B------:R-:W-:Y:S01]  /*23d0*/  FMNMX.FTZ R10, R10, |R17|, !PT ;  /* 0x400000110a0a7209 */ /* 0x000fe20007810000 */
[----:B------:R-:W-:Y:S01]  /*23e0*/  FMUL.FTZ R12, R15, UR13 ;  /* 0x0000000d0f0c7c20 */ /* 0x000fe20008410000 */
[----:B------:R-:W-:-:S02]  /*23f0*/  FMUL.FTZ R11, R22, R11 ;  /* 0x0000000b160b7220 */ /* 0x000fc40000410000 */
[----:B------:R-:W-:Y:S01]  /*2400*/  FMNMX.FTZ R10, R10, |R21|, !PT ;  /* 0x400000150a0a7209 */ /* 0x000fe20007810000 */
[----:B----4-:R-:W-:Y:S01]  /*2410*/  FADD.FTZ R24, R24, R28 ;  /* 0x0000001c18187221 */ /* 0x010fe20000010000 */
[----:B------:R-:W-:Y:S02]  /*2420*/  FMUL.FTZ R23, R23, R12 ;  /* 0x0000000c17177220 */ /* 0x000fe40000410000 */
[----:B------:R-:W-:Y:S01]  /*2430*/  FMNMX.FTZ R10, R10, |R11|, !PT ;  /* 0x4000000b0a0a7209 */ /* 0x000fe20007810000 */
[----:B------:R-:W-:-:S03]  /*2440*/  FMUL.FTZ R13, R24, UR13 ;  /* 0x0000000d180d7c20 */ /* 0x000fc60008410000 */
[----:B------:R-:W-:Y:S01]  /*2450*/  FMNMX.FTZ R10, R10, |R23|, !PT ;  /* 0x400000170a0a7209 */ /* 0x000fe20007810000 */
[----:B-----5:R-:W-:Y:S01]  /*2460*/  FMUL.FTZ R13, R32, R13 ;  /* 0x0000000d200d7220 */ /* 0x020fe20000410000 */
[----:B------:R-:W-:-:S04]  /*2470*/  FADD.FTZ R25, R25, R29 ;  /* 0x0000001d19197221 */ /* 0x000fc80000010000 */
[----:B------:R-:W-:Y:S02]  /*2480*/  FMNMX.FTZ R10, R10, |R13|, !PT ;  /* 0x4000000d0a0a7209 */ /* 0x000fe40007810000 */
[----:B------:R-:W-:Y:S01]  /*2490*/  IADD3 R13, P0, P1, R42, R36, R42 ;  /* 0x000000242a0d7210 */ /* 0x000fe2000791e02a */
[----:B------:R-:W-:Y:S01]  /*24a0*/  FADD.FTZ R26, R26, R30 ;  /* 0x0000001e1a1a7221 */ /* 0x000fe20000010000 */
[----:B------:R-:W-:Y:S02]  /*24b0*/  FMUL.FTZ R12, R25, UR13 ;  /* 0x0000000d190c7c20 */ /* 0x000fe40008410000 */
[----:B------:R-:W-:Y:S02]  /*24c0*/  IADD3.X R7, R43, R7, R43, P0, P1 ;  /* 0x000000072b077210 */ /* 0x000fe400007e242b */
[----:B------:R-:W-:Y:S01]  /*24d0*/  IADD3 R36, P0, P1, R42, R13, R42 ;  /* 0x0000000d2a247210 */ /* 0x000fe2000791e02a */
[----:B------:R-:W-:Y:S01]  /*24e0*/  FADD.FTZ R27, R27, R31 ;  /* 0x0000001f1b1b7221 */ /* 0x000fe20000010000 */
[----:B------:R-:W-:Y:S01]  /*24f0*/  FMUL.FTZ R11, R26, UR13 ;  /* 0x0000000d1a0b7c20 */ /* 0x000fe20008410000 */
[----:B------:R-:W-:Y:S01]  /*2500*/  FMUL.FTZ R33, R33, R12 ;  /* 0x0000000c21217220 */ /* 0x000fe20000410000 */
[----:B------:R-:W-:-:S02]  /*2510*/  IADD3.X R7, R43, R7, R43, P0, P1 ;  /* 0x000000072b077210 */ /* 0x000fc400007e242b */
[----:B------:R-:W-:Y:S01]  /*2520*/  ISETP.GE.U32.AND P0, PT, R36, R3, PT ;  /* 0x000000032400720c */ /* 0x000fe20003f06070 */
[----:B------:R-:W-:Y:S01]  /*2530*/  FMUL.FTZ R11, R34, R11 ;  /* 0x0000000b220b7220 */ /* 0x000fe20000410000 */
[----:B------:R-:W-:Y:S01]  /*2540*/  FMUL.FTZ R12, R27, UR13 ;  /* 0x0000000d1b0c7c20 */ /* 0x000fe20008410000 */
[----:B------:R-:W-:Y:S02]  /*2550*/  FMNMX.FTZ R10, R10, |R33|, !PT ;  /* 0x400000210a0a7209 */ /* 0x000fe40007810000 */
[----:B------:R-:W-:Y:S01]  /*2560*/  ISETP.GE.AND.EX P0, PT, R7, R4, PT, P0 ;  /* 0x000000040700720c */ /* 0x000fe20003f06300 */
[----:B------:R-:W-:Y:S01]  /*2570*/  FMUL.FTZ R35, R35, R12 ;  /* 0x0000000c23237220 */ /* 0x000fe20000410000 */
[----:B------:R-:W-:-:S04]  /*2580*/  FMNMX.FTZ R10, R10, |R11|, !PT ;  /* 0x4000000b0a0a7209 */ /* 0x000fc80007810000 */
[----:B------:R-:W-:Y:S02]  /*2590*/  FMNMX.FTZ R32, R10, |R35|, !PT ;  /* 0x400000230a207209 */ /* 0x000fe40007810000 */
[----:B------:R-:W-:-:S05]  /*25a0*/  IADD3 R10, P1, R46, R5, RZ ;  /* 0x000000052e0a7210 */ /* 0x000fca0007f3e0ff */
[----:B------:R-:W-:Y:S01]  /*25b0*/  IMAD.X R11, R47, 0x1, R6, P1 ;  /* 0x000000012f0b7824 */ /* 0x000fe200008e0606 */
[----:B------:R-:W-:Y:S07]  /*25c0*/  @!P0 BRA `(.L_x_2663) ;  /* 0xfffffff8004c8947 */ /* 0x000fee000383ffff */
.L_x_2656:
[----:B------:R-:W-:Y:S05]  /*25d0*/  BSYNC B0 ;  /* 0x0000000000007941 */ /* 0x000fea0003800000 */
.L_x_2655:
        /* <DEDUP_REMOVED lines=16> */
[----:B0-----:R-:W-:Y:S05]  /*26e0*/  CALL.REL.NOINC `($__internal_60_$__cuda_sm20_div_s64) ;  /* 0x0000002c00687944 */ /* 0x001fea0003c00000 */
[----:B------:R-:W-:Y:S05]  /*26f0*/  BRA `(.L_x_2665) ;  /* 0x00000000004c7947 */ /* 0x000fea0003800000 */
.L_x_2664:
        /* <DEDUP_REMOVED lines=19> */
.L_x_2665:
        /* <DEDUP_REMOVED lines=14> */
[----:B------:R-:W-:Y:S01]  /*2910*/  LOP3.LUT R18, RZ, UR20, RZ, 0x33, !PT ;  /* 0x00000014ff127c12 */ /* 0x000fe2000f8e33ff */
[----:B------:R-:W-:Y:S01]  /*2920*/  IMAD R9, R8, R19, RZ ;  /* 0x0000001308097224 */ /* 0x000fe200078e02ff */
[----:B------:R-:W-:Y:S01]  /*2930*/  IADD3 R8, P0, -R3, R4, RZ ;  /* 0x0000000403087210 */ /* 0x000fe20007f1e1ff */
[----:B------:R-:W-:Y:S01]  /*2940*/  IMAD.WIDE.U32 R6, R19, R42, R42 ;  /* 0x0000002a13067225 */ /* 0x000fe200078e002a */
[----:B------:R-:W-:-:S02]  /*2950*/  CS2R R22, SRZ ;  /* 0x0000000000167805 */ /* 0x000fc4000001ff00 */
[----:B------:R-:W-:Y:S02]  /*2960*/  LOP3.LUT R29, RZ, UR9, RZ, 0x33, !PT ;  /* 0x00000009ff1d7c12 */ /* 0x000fe4000f8e33ff */
        /* <DEDUP_REMOVED lines=8> */
[----:B------:R-:W-:Y:S02]  /*29f0*/  IMAD.IADD R24, R5, 0x1, R13 ;  /* 0x0000000105187824 */ /* 0x000fe400078e020d */
[----:B------:R-:W-:Y:S02]  /*2a00*/  IMAD.X R25, RZ, RZ, RZ, P0 ;  /* 0x000000ffff197224 */ /* 0x000fe400000e06ff */
[----:B------:R-:W-:Y:S02]  /*2a10*/  IMAD.X R26, RZ, RZ, RZ, P1 ;  /* 0x000000ffff1a7224 */ /* 0x000fe400008e06ff */
[----:B------:R-:W-:Y:S02]  /*2a20*/  IMAD.X R27, RZ, RZ, RZ, P2 ;  /* 0x000000ffff1b7224 */ /* 0x000fe400010e06ff */
[----:B------:R-:W-:-:S07]  /*2a30*/  IMAD.X R28, RZ, RZ, RZ, P3 ;  /* 0x000000ffff1c7224 */ /* 0x000fce00018e06ff */
.L_x_2675:
[----:B------:R-:W-:Y:S01]  /*2a40*/  IADD3 R17, P0, RZ, -R4, RZ ;  /* 0x80000004ff117210 */ /* 0x000fe20007f1e0ff */
[----:B---3--:R-:W-:Y:S01]  /*2a50*/  IMAD.MOV.U32 R13, RZ, RZ, RZ ;  /* 0x000000ffff0d7224 */ /* 0x008fe200078e00ff */
[----:B------:R-:W-:Y:S01]  /*2a60*/  SHF.R.S32.HI R16, RZ, 0x1f, R22 ;  /* 0x0000001fff107819 */ /* 0x000fe20000011416 */
[----:B------:R-:W-:Y:S02]  /*2a70*/  BSSY B1, `(.L_x_2668) ;  /* 0x0000099000017945 */ /* 0x000fe40003800000 */
        /* <DEDUP_REMOVED lines=11> */
[----:B------:R-:W-:-:S04]  /*2b30*/  IMAD.WIDE.U32 R16, R23, R17, R8 ;  /* 0x0000001117107225 */ /* 0x000fc800078e0008 */
[----:B------:R-:W-:Y:S01]  /*2b40*/  IMAD.IADD R32, R13, 0x1, R15 ;  /* 0x000000010d207824 */ /* 0x000fe200078e020f */
[----:B------:R-:W-:-:S04]  /*2b50*/  SEL R15, R14, R29, P1 ;  /* 0x0000001d0e0f7207 */ /* 0x000fc80000800000 */
[----:B------:R-:W-:Y:S02]  /*2b60*/  ISETP.GE.AND.EX P0, PT, R32, R37, PT, P0 ;  /* 0x000000252000720c */ /* 0x000fe40003f06300 */
[----:B------:R-:W-:Y:S02]  /*2b70*/  IADD3 R30, P2, -R15, R16, RZ ;  /* 0x000000100f1e7210 */ /* 0x000fe40007f5e1ff */
[----:B------:R-:W-:-:S04]  /*2b80*/  SEL R15, R31, R18, P1 ;  /* 0x000000121f0f7207 */ /* 0x000fc80000800000 */
[----:B------:R-:W-:-:S05]  /*2b90*/  IADD3.X R35, ~R15, R17, R33, P2, !PT ;  /* 0x000000110f237210 */ /* 0x000fca00017fe521 */
        /* <DEDUP_REMOVED lines=11> */
[C---:B------:R-:W-:Y:S01]  /*2c50*/  ISETP.LT.AND.EX P0, PT, R16.reuse, UR20, PT, P0 ;  /* 0x0000001410007c0c */ /* 0x040fe2000bf01300 */
        /* <DEDUP_REMOVED lines=14> */
[----:B------:R-:W-:-:S04]  /*2d40*/  ISETP.GE.U32.AND.EX P0, PT, R35, RZ, PT, P0 ;  /* 0x000000ff2300720c */ /* 0x000fc80003f06100 */
[----:B------:R-:W-:Y:S01]  /*2d50*/  LOP3.LUT R44, R32, 0x3, RZ, 0xc0, !PT ;  /* 0x00000003202c7812 */ /* 0x000fe200078ec0ff */
[----:B------:R-:W-:-:S03]  /*2d60*/  IMAD.MOV.U32 R32, RZ, RZ, R31 ;  /* 0x000000ffff207224 */ /* 0x000fc600078e001f */
[----:B------:R-:W-:-:S04]  /*2d70*/  ISETP.NE.U32.AND P1, PT, R44, RZ, PT ;  /* 0x000000ff2c00720c */ /* 0x000fc80003f25070 */
[----:B------:R-:W-:-:S13]  /*2d80*/  ISETP.NE.AND.EX P1, PT, RZ, RZ, PT, P1 ;  /* 0x000000ffff00720c */ /* 0x000fda0003f25310 */
[----:B------:R-:W-:Y:S05]  /*2d90*/  @!P1 BRA `(.L_x_2673) ;  /* 0x0000000000689947 */ /* 0x000fea0003800000 */
[----:B------:R-:W-:Y:S01]  /*2da0*/  LDS R30, [R12] ;  /* 0x000000000c1e7984 */ /* 0x000fe20000000800 */
[----:B------:R-:W-:Y:S01]  /*2db0*/  ISETP.NE.U32.AND P1, PT, R44, 0x1, PT ;  /* 0x000000012c00780c */ /* 0x000fe20003f25070 */
[----:B------:R-:W-:Y:S01]  /*2dc0*/  IMAD.MOV.U32 R32, RZ, RZ, R34 ;  /* 0x000000ffff207224 */ /* 0x000fe200078e0022 */
[----:B------:R-:W-:Y:S01]  /*2dd0*/  IADD3 R45, P2, R31, 0x40, RZ ;  /* 0x000000401f2d7810 */ /* 0x000fe20007f5e0ff */
[----:B------:R-:W0:Y:S01]  /*2de0*/  LDS R33, [R12+0x80] ;  /* 0x000080000c217984 */ /* 0x000e220000000800 */
[----:B------:R-:W-:Y:S02]  /*2df0*/  ISETP.NE.AND.EX P1, PT, RZ, RZ, PT, P1 ;  /* 0x000000ffff00720c */ /* 0x000fe40003f25310 */
[----:B0-----:R-:W-:Y:S01]  /*2e00*/  FMNMX.FTZ R35, R30, R33, !PT ;  /* 0x000000211e237209 */ /* 0x001fe20007810000 */
[----:B------:R-:W-:Y:S02]  /*2e10*/  IMAD.X R33, RZ, RZ, R36, P2 ;  /* 0x000000ffff217224 */ /* 0x000fe400010e0624 */
[----:B------:R-:W-:-:S02]  /*2e20*/  IMAD.MOV.U32 R30, RZ, RZ, R45 ;  /* 0x000000ffff1e7224 */ /* 0x000fc400078e002d */
[----:B------:R0:W-:Y:S06]  /*2e30*/  STS [R12], R35 ;  /* 0x000000230c007388 */ /* 0x0001ec0000000800 */
[----:B------:R-:W-:Y:S05]  /*2e40*/  @!P1 BRA `(.L_x_2673) ;  /* 0x00000000003c9947 */ /* 0x000fea0003800000 */
[----:B------:R-:W-:Y:S01]  /*2e50*/  ISETP.NE.U32.AND P1, PT, R44, 0x2, PT ;  /* 0x000000022c00780c */ /* 0x000fe20003f25070 */
[----:B------:R-:W1:Y:S01]  /*2e60*/  LDS R30, [R12+0x100] ;  /* 0x000100000c1e7984 */ /* 0x000e620000000800 */
[----:B------:R-:W-:Y:S02]  /*2e70*/  IADD3 R34, P2, R31, 0x60, RZ ;  /* 0x000000601f227810 */ /* 0x000fe40007f5e0ff */
[----:B------:R-:W-:-:S03]  /*2e80*/  ISETP.NE.AND.EX P1, PT, RZ, RZ, PT, P1 ;  /* 0x000000ffff00720c */ /* 0x000fc60003f25310 */
[----:B------:R-:W-:-:S10]  /*2e90*/  IMAD.X R33, RZ, RZ, R36, P2 ;  /* 0x000000ffff217224 */ /* 0x000fd400010e0624 */
[----:B------:R-:W0:Y:S01]  /*2ea0*/  @P1 LDS R32, [R12+0x180] ;  /* 0x000180000c201984 */ /* 0x000e220000000800 */
[----:B-1----:R-:W-:Y:S01]  /*2eb0*/  FMNMX.FTZ R47, R35, R30, !PT ;  /* 0x0000001e232f7209 */ /* 0x002fe20007810000 */
[----:B------:R-:W-:Y:S01]  /*2ec0*/  IMAD.MOV.U32 R30, RZ, RZ, R34 ;  /* 0x000000ffff1e7224 */ /* 0x000fe200078e0022 */
[----:B------:R-:W-:-:S03]  /*2ed0*/  @P1 IADD3 R30, P3, R31, 0x80, RZ ;  /* 0x000000801f1e1810 */ /* 0x000fc60007f7e0ff */
[----:B------:R1:W-:Y:S02]  /*2ee0*/  STS [R12], R47 ;  /* 0x0000002f0c007388 */ /* 0x0003e40000000800 */
[----:B------:R-:W-:Y:S01]  /*2ef0*/  @P1 IMAD.X R33, RZ, RZ, R36, P3 ;  /* 0x000000ffff211224 */ /* 0x000fe200018e0624 */
[----:B0-----:R-:W-:Y:S01]  /*2f00*/  @P1 FMNMX.FTZ R35, R47, R32, !PT ;  /* 0x000000202f231209 */ /* 0x001fe20007810000 */
[----:B------:R-:W-:Y:S02]  /*2f10*/  IMAD.MOV.U32 R32, RZ, RZ, R45 ;  /* 0x000000ffff207224 */ /* 0x000fe400078e002d */
[----:B------:R-:W-:Y:S02]  /*2f20*/  @P1 IMAD.MOV.U32 R32, RZ, RZ, R34 ;  /* 0x000000ffff201224 */ /* 0x000fe400078e0022 */
[----:B------:R1:W-:Y:S05]  /*2f30*/  @P1 STS [R12], R35 ;  /* 0x000000230c001388 */ /* 0x0003ea0000000800 */
.L_x_2673:
[----:B------:R-:W-:Y:S05]  /*2f40*/  BSYNC B3 ;  /* 0x0000000000037941 */ /* 0x000fea0003800000 */
.L_x_2672:
[----:B------:R-:W-:Y:S05]  /*2f50*/  @!P0 BRA `(.L_x_2671) ;  /* 0x00000000005c8947 */ /* 0x000fea0003800000 */
[----:B01----:R0:W1:Y:S01]  /*2f60*/  LDS R35, [R12] ;  /* 0x000000000c237984 */ /* 0x0030620000000800 */
[----:B------:R-:W-:-:S05]  /*2f70*/  LEA R31, R30, UR8, 0x2 ;  /* 0x000000081e1f7c11 */ /* 0x000fca000f8e10ff */
[----:B------:R-:W-:-:S07]  /*2f80*/  VIADD R31, R31, 0x180 ;  /* 0x000001801f1f7836 */ /* 0x000fce0000000000 */
.L_x_2674:
[----:B------:R-:W-:-:S06]  /*2f90*/  LEA R32, R32, UR8, 0x2 ;  /* 0x0000000820207c11 */ /* 0x000fcc000f8e10ff */
[----:B------:R-:W1:Y:S02]  /*2fa0*/  LDS R32, [R32+0x80] ;  /* 0x0000800020207984 */ /* 0x000e640000000800 */
[----:B-1----:R-:W-:Y:S01]  /*2fb0*/  FMNMX.FTZ R45, R32, R35, !PT ;  /* 0x00000023202d7209 */ /* 0x002fe20007810000 */
[C---:B------:R-:W-:Y:S01]  /*2fc0*/  VIADD R32, R30.reuse, 0x60 ;  /* 0x000000601e207836 */ /* 0x040fe20000000000 */
[----:B------:R-:W-:-:S03]  /*2fd0*/  IADD3 R30, P0, R30, 0x80, RZ ;  /* 0x000000801e1e7810 */ /* 0x000fc60007f1e0ff */
[----:B------:R-:W-:Y:S02]  /*2fe0*/  STS [R12], R45 ;  /* 0x0000002d0c007388 */ /* 0x000fe40000000800 */
[----:B------:R-:W-:Y:S01]  /*2ff0*/  IMAD.X R33, RZ, RZ, R33, P0 ;  /* 0x000000ffff217224 */ /* 0x000fe200000e0621 */
[----:B------:R-:W-:Y:S01]  /*3000*/  ISETP.GE.U32.AND P0, PT, R30, R17, PT ;  /* 0x000000111e00720c */ /* 0x000fe20003f06070 */
[----:B------:R-:W1:Y:S03]  /*3010*/  LDS R34, [R31+-0x100] ;  /* 0xffff00001f227984 */ /* 0x000e660000000800 */
[----:B------:R-:W-:Y:S02]  /*3020*/  ISETP.GE.AND.EX P0, PT, R33, R16, PT, P0 ;  /* 0x000000102100720c */ /* 0x000fe40003f06300 */
[----:B-1----:R-:W-:-:S05]  /*3030*/  FMNMX.FTZ R47, R45, R34, !PT ;  /* 0x000000222d2f7209 */ /* 0x002fca0007810000 */
[----:B------:R-:W-:Y:S04]  /*3040*/  STS [R12], R47 ;  /* 0x0000002f0c007388 */ /* 0x000fe80000000800 */
[----:B------:R-:W1:Y:S02]  /*3050*/  LDS R34, [R31+-0x80] ;  /* 0xffff80001f227984 */ /* 0x000e640000000800 */
[----:B-1----:R-:W-:-:S05]  /*3060*/  FMNMX.FTZ R49, R47, R34, !PT ;  /* 0x000000222f317209 */ /* 0x002fca0007810000 */
[----:B------:R-:W-:Y:S04]  /*3070*/  STS [R12], R49 ;  /* 0x000000310c007388 */ /* 0x000fe80000000800 */
[----:B--2---:R1:W2:Y:S02]  /*3080*/  LDS R34, [R31] ;  /* 0x000000001f227984 */ /* 0x0042a40000000800 */
[----:B-1----:R-:W-:Y:S01]  /*3090*/  VIADD R31, R31, 0x200 ;  /* 0x000002001f1f7836 */ /* 0x002fe20000000000 */
[----:B--2---:R-:W-:-:S05]  /*30a0*/  FMNMX.FTZ R35, R49, R34, !PT ;  /* 0x0000002231237209 */ /* 0x004fca0007810000 */
[----:B------:R2:W-:Y:S01]  /*30b0*/  STS [R12], R35 ;  /* 0x000000230c007388 */ /* 0x0005e20000000800 */
[----:B------:R-:W-:Y:S05]  /*30c0*/  @!P0 BRA `(.L_x_2674) ;  /* 0xfffffffc00b08947 */ /* 0x000fea000383ffff */
.L_x_2671:
[----:B------:R-:W-:Y:S05]  /*30d0*/  BSYNC B2 ;  /* 0x0000000000027941 */ /* 0x000fea0003800000 */
.L_x_2670:
[----:B------:R-:W-:Y:S02]  /*30e0*/  IADD3 R14, P0, R17, -R14, RZ ;  /* 0x8000000e110e7210 */ /* 0x000fe40007f1e0ff */
[----:B------:R-:W-:-:S03]  /*30f0*/  LOP3.LUT R30, R3, 0x20, RZ, 0xfc, !PT ;  /* 0x00000020031e7812 */ /* 0x000fc600078efcff */
[----:B------:R-:W-:Y:S01]  /*3100*/  IMAD.X R16, R16, 0x1, ~R13, P0 ;  /* 0x0000000110107824 */ /* 0x000fe200000e0e0d */
[----:B------:R-:W-:-:S04]  /*3110*/  ISETP.LT.U32.AND P0, PT, R14, 0x20, PT ;  /* 0x000000200e00780c */ /* 0x000fc80003f01070 */
        /* <DEDUP_REMOVED lines=46> */
.L_x_2669:
[----:B------:R-:W-:Y:S05]  /*3400*/  BSYNC B1 ;  /* 0x0000000000017941 */ /* 0x000fea0003800000 */
.L_x_2668:
[----:B------:R-:W-:Y:S01]  /*3410*/  VIADD R22, R22, 0x1 ;  /* 0x0000000116167836 */ /* 0x000fe20000000000 */
[----:B------:R-:W-:-:S04]  /*3420*/  IADD3 R23, P1, R23, 0x1, RZ ;  /* 0x0000000117177810 */ /* 0x000fc80007f3e0ff */
[----:B------:R-:W-:Y:S01]  /*3430*/  ISETP.GT.U32.AND P0, PT, R10, R22, PT ;  /* 0x000000160a00720c */ /* 0x000fe20003f04070 */
[----:B------:R-:W-:-:S03]  /*3440*/  IMAD.X R20, RZ, RZ, R20, P1 ;  /* 0x000000ffff147224 */ /* 0x000fc600008e0614 */
[----:B------:R-:W-:-:S13]  /*3450*/  ISETP.GT.AND.EX P0, PT, R11, RZ, PT, P0 ;  /* 0x000000ff0b00720c */ /* 0x000fda0003f04300 */
[----:B------:R-:W-:Y:S05]  /*3460*/  @P0 BRA `(.L_x_2675) ;  /* 0xfffffff400740947 */ /* 0x000fea000383ffff */
.L_x_2667:
[----:B------:R-:W-:Y:S05]  /*3470*/  BSYNC B0 ;  /* 0x0000000000007941 */ /* 0x000fea0003800000 */
.L_x_2666:
[C---:B------:R-:W-:Y:S01]  /*3480*/  IMAD.SHL.U32 R4, R40.reuse, 0x10, RZ ;  /* 0x0000001028047824 */ /* 0x040fe200078e00ff */
[----:B------:R-:W-:Y:S01]  /*3490*/  ULDC UR9, c[0x0][0x23c] ;  /* 0x00008f0000097ab9 */ /* 0x000fe20000000800 */
[----:B------:R-:W-:Y:S01]  /*34a0*/  SHF.L.U64.HI R5, R40, 0x4, R41 ;  /* 0x0000000428057819 */ /* 0x000fe20000010229 */
[----:B------:R-:W-:Y:S01]  /*34b0*/  USHF.R.S32.HI UR18, URZ, 0x2, UR9 ;  /* 0x000000023f127899 */ /* 0x000fe20008011409 */
[----:B---3--:R-:W3:Y:S01]  /*34c0*/  S2R R13, SR_TID.X ;  /* 0x00000000000d7919 */ /* 0x008ee20000002100 */
        /* <DEDUP_REMOVED lines=15> */
[----:B---3--:R-:W-:-:S11]  /*35c0*/  ISETP.GE.U32.AND P1, PT, R13, UR18, PT ;  /* 0x000000120d007c0c */ /* 0x008fd6000bf26070 */
[----:B------:R-:W-:Y:S05]  /*35d0*/  @P0 BRA `(.L_x_2677) ;  /* 0x0000000000540947 */ /* 0x000fea0003800000 */
[----:B------:R-:W-:Y:S02]  /*35e0*/  ULDC.64 UR14, c[0x0][0x230] ;  /* 0x00008c00000e7ab9 */ /* 0x000fe40000000a00 */
[----:B------:R-:W-:-:S04]  /*35f0*/  ISETP.NE.U32.AND P0, PT, RZ, UR14, PT ;  /* 0x0000000eff007c0c */ /* 0x000fc8000bf05070 */
[----:B------:R-:W-:Y:S01]  /*3600*/  ISETP.NE.AND.EX P0, PT, RZ, UR15, PT, P0 ;  /* 0x0000000fff007c0c */ /* 0x000fe2000bf05300 */
[----:B------:R-:W3:Y:S01]  /*3610*/  S2R R0, SR_TID.X ;  /* 0x0000000000007919 */ /* 0x000ee20000002100 */
[----:B------:R-:W5:Y:S01]  /*3620*/  S2UR UR12, SR_CTAID.X ;  /* 0x00000000000c79c3 */ /* 0x000f620000002500 */
[----:B------:R-:W-:Y:S01]  /*3630*/  IMAD.MOV.U32 R4, RZ, RZ, R40 ;  /* 0x000000ffff047224 */ /* 0x000fe200078e0028 */
[----:B------:R-:W-:-:S09]  /*3640*/  ULDC.64 UR14, c[0x0][0x218] ;  /* 0x00008600000e7ab9 */ /* 0x000fd20000000a00 */
[----:B------:R-:W0:Y:S02]  /*3650*/  @P0 LDC.64 R2, c[0x0][0x230] ;  /* 0x00008c00ff020b82 */ /* 0x000e240000000a00 */
[----:B0-----:R-:W2:Y:S01]  /*3660*/  @P0 LDG.E R3, desc[UR16][R2.64] ;  /* 0x0000001002030981 */ /* 0x001ea2000c1e1900 */
[----:B---3--:R-:W-:Y:S01]  /*3670*/  LEA R6, R0, UR8, 0x2 ;  /* 0x0000000800067c11 */ /* 0x008fe2000f8e10ff */
[----:B------:R-:W-:Y:S02]  /*3680*/  IMAD.MOV.U32 R5, RZ, RZ, R41 ;  /* 0x000000ffff057224 */ /* 0x000fe400078e0029 */
[----:B-----5:R-:W-:Y:S02]  /*3690*/  IMAD R7, R37, UR12, RZ ;  /* 0x0000000c25077c24 */ /* 0x020fe4000f8e02ff */
        /* <DEDUP_REMOVED lines=9> */
.L_x_2677:
[----:B------:R-:W-:Y:S05]  /*3730*/  BSYNC B0 ;  /* 0x0000000000007941 */ /* 0x000fea0003800000 */
.L_x_2676:
[----:B------:R-:W-:Y:S06]  /*3740*/  BAR.SYNC.DEFER_BLOCKING 0x0 ;  /* 0x0000000000007b1d */ /* 0x000fec0000010000 */
[----:B------:R-:W-:Y:S05]  /*3750*/  @P1 EXIT ;  /* 0x000000000000194d */ /* 0x000fea0003800000 */
[----:B------:R-:W5:Y:S01]  /*3760*/  S2UR UR12, SR_CTAID.X ;  /* 0x00000000000c79c3 */ /* 0x000f620000002500 */
[----:B------:R-:W-:-:S03]  /*3770*/  UIMAD UR10, UR10, UR9, URZ ;  /* 0x000000090a0a72a4 */ /* 0x000fc6000f8e023f */
[----:B------:R-:W-:Y:S02]  /*3780*/  ULDC.64 UR8, c[0x0][0x210] ;  /* 0x0000840000087ab9 */ /* 0x000fe40000000a00 */
[----:B------:R-:W-:Y:S02]  /*3790*/  UIADD3 UR8, UP0, UR10, UR8, URZ ;  /* 0x000000080a087290 */ /* 0x000fe4000ff1e03f */
[----:B---3--:R-:W3:Y:S02]  /*37a0*/  LDC.64 R2, c[0x0][0x228] ;  /* 0x00008a00ff027b82 */ /* 0x008ee40000000a00 */
[----:B------:R-:W-:-:S06]  /*37b0*/  UIADD3.X UR11, UR11, UR9, URZ, UP0, !UPT ;  /* 0x000000090b0b7290 */ /* 0x000fcc00087fe43f */
[----:B------:R-:W0:Y:S01]  /*37c0*/  LDC.64 R4, c[0x0][0x218] ;  /* 0x00008600ff047b82 */ /* 0x000e220000000a00 */
[----:B-----5:R-:W-:Y:S02]  /*37d0*/  IMAD R37, R37, UR12, RZ ;  /* 0x0000000c25257c24 */ /* 0x020fe4000f8e02ff */
[----:B------:R-:W-:-:S04]  /*37e0*/  IMAD.WIDE.U32 R6, R39, UR12, RZ ;  /* 0x0000000c27067c25 */ /* 0x000fc8000f8e00ff */
[----:B------:R-:W-:-:S07]  /*37f0*/  IMAD.IADD R0, R37, 0x1, R7 ;  /* 0x0000000125007824 */ /* 0x000fce00078e0207 */
.L_x_2710:
[----:B----4-:R-:W-:Y:S02]  /*3800*/  IMAD.MOV.U32 R14, RZ, RZ, 0x10 ;  /* 0x00000010ff0e7424 */ /* 0x010fe400078e00ff */
[----:B------:R-:W-:Y:S02]  /*3810*/  IMAD.MOV.U32 R20, RZ, RZ, 0x10 ;  /* 0x00000010ff147424 */ /* 0x000fe400078e00ff */
[----:B------:R-:W-:-:S04]  /*3820*/  IMAD.WIDE.U32 R14, R13, R14, UR6 ;  /* 0x000000060d0e7e25 */ /* 0x000fc8000f8e000e */
[----:B------:R-:W-:Y:S01]  /*3830*/  IMAD.WIDE.U32 R20, R13, R20, UR4 ;  /* 0x000000040d147e25 */ /* 0x000fe2000f8e0014 */
[----:B------:R-:W4:Y:S04]  /*3840*/  LDG.E.128.CONSTANT R8, desc[UR16][R14.64] ;  /* 0x000000100e087981 */ /* 0x000f28000c1e9d00 */
[----:B------:R-:W4:Y:S01]  /*3850*/  LDG.E.128 R16, desc[UR16][R20.64] ;  /* 0x0000001014107981 */ /* 0x000f22000c1e1d00 */
[----:B012---:R-:W-:-:S04]  /*3860*/  SHF.R.U32.HI R12, RZ, 0x4, R13 ;  /* 0x00000004ff0c7819 */ /* 0x007fc8000001160d */
[----:B------:R-:W-:-:S04]  /*3870*/  LOP3.LUT R23, R12, 0x3ffffff, RZ, 0xc0, !PT ;  /* 0x03ffffff0c177812 */ /* 0x000fc800078ec0ff */
[----:B------:R-:W-:-:S05]  /*3880*/  IADD3 R23, P0, R23, R6, RZ ;  /* 0x0000000617177210 */ /* 0x000fca0007f1e0ff */
[----:B------:R-:W-:Y:S01]  /*3890*/  IMAD.X R12, RZ, RZ, R0, P0 ;  /* 0x000000ffff0c7224 */ /* 0x000fe200000e0600 */
[----:B------:R-:W-:-:S04]  /*38a0*/  LEA R22, P0, R23, R4, 0x2 ;  /* 0x0000000417167211 */ /* 0x000fc800078010ff */
[----:B------:R-:W-:Y:S01]  /*38b0*/  LEA.HI.X R23, R23, R5, R12, 0x2, P0 ;  /* 0x0000000517177211 */ /* 0x000fe200000f140c */
[----:B----4-:R-:W-:Y:S01]  /*38c0*/  FADD.FTZ R9, R9, R17 ;  /* 0x0000001109097221 */ /* 0x010fe20000010000 */
[----:B------:R-:W-:Y:S01]  /*38d0*/  FADD.FTZ R10, R10, R18 ;  /* 0x000000120a0a7221 */ /* 0x000fe20000010000 */
[----:B------:R-:W-:Y:S01]  /*38e0*/  FADD.FTZ R11, R11, R19 ;  /* 0x000000130b0b7221 */ /* 0x000fe20000010000 */
[----:B------:R-:W-:-:S05]  /*38f0*/  FADD.FTZ R8, R8, R16 ;  /* 0x0000001008087221 */ /* 0x000fca0000010000 */
[----:B------:R0:W-:Y:S04]  /*3900*/  STG.E.128 desc[UR16][R20.64], R8 ;  /* 0x0000000814007986 */ /* 0x0001e8000c101d10 */
[----:B------:R-:W2:Y:S01]  /*3910*/  LDG.E R22, desc[UR16][R22.64] ;  /* 0x0000001016167981 */ /* 0x000ea2000c1e1900 */
[----:B---3--:R-:W-:-:S06]  /*3920*/  IMAD.WIDE.U32 R16, R13, 0x10, R2 ;  /* 0x000000100d107825 */ /* 0x008fcc00078e0002 */
[----:B------:R-:W3:Y:S01]  /*3930*/  LDG.E.128.CONSTANT R16, desc[UR16][R16.64] ;  /* 0x0000001010107981 */ /* 0x000ee2000c1e9d00 */
[----:B------:R-:W-:Y:S01]  /*3940*/  FMUL.FTZ R15, R8, UR13 ;  /* 0x0000000d080f7c20 */ /* 0x000fe20008410000 */
[----:B------:R-:W-:Y:S01]  /*3950*/  FMUL.FTZ R14, R11, UR13 ;  /* 0x0000000d0b0e7c20 */ /* 0x000fe20008410000 */
[----:B------:R-:W-:Y:S01]  /*3960*/  FMUL.FTZ R12, R9, UR13 ;  /* 0x0000000d090c7c20 */ /* 0x000fe20008410000 */
[----:B------:R-:W-:Y:S01]  /*3970*/  FMUL.FTZ R25, R10, UR13 ;  /* 0x0000000d0a197c20 */ /* 0x000fe20008410000 */
[----:B------:R-:W-:Y:S01]  /*3980*/  BSSY B0, `(.L_x_2678) ;  /* 0x0000027000007945 */ /* 0x000fe20003800000 */
[----:B0-----:R-:W-:Y:S01]  /*3990*/  IMAD.MOV.U32 R8, RZ, RZ, 0x7f ;  /* 0x0000007fff087424 */ /* 0x001fe200078e00ff */
[----:B--2---:R-:W0:Y:S01]  /*39a0*/  MUFU.RCP R27, R22 ;  /* 0x00000016001b7308 */ /* 0x004e220000001000 */
[----:B---3--:R-:W-:Y:S01]  /*39b0*/  FMUL.FTZ R15, R16, R15 ;  /* 0x0000000f100f7220 */ /* 0x008fe20000410000 */
        /* <DEDUP_REMOVED lines=35> */
.L_x_2679:
[----:B------:R-:W-:Y:S05]  /*3bf0*/  BSYNC B0 ;  /* 0x0000000000007941 */ /* 0x000fea0003800000 */
.L_x_2678:
        /* <DEDUP_REMOVED lines=11> */
.L_x_2681:
[----:B------:R-:W-:Y:S05]  /*3cb0*/  BSYNC B0 ;  /* 0x0000000000007941 */ /* 0x000fea0003800000 */
.L_x_2680:
        /* <DEDUP_REMOVED lines=15> */
.L_x_2683:
[----:B------:R-:W-:Y:S05]  /*3db0*/  BSYNC B0 ;  /* 0x0000000000007941 */ /* 0x000fea0003800000 */
.L_x_2682:
        /* <DEDUP_REMOVED lines=12> */
.L_x_2685:
[----:B------:R-:W-:Y:S05]  /*3e80*/  BSYNC B0 ;  /* 0x0000000000007941 */ /* 0x000fea0003800000 */
.L_x_2684:
        /* <DEDUP_REMOVED lines=12> */
[----:B------:R-:W-:Y:S01]  /*3f50*/  IMAD.WIDE.U32 R20, R9, R20, UR4 ;  /* 0x0000000409147e25 */ /* 0x000fe2000f8e0014 */
[----:B------:R-:W2:Y:S04]  /*3f60*/  LDG.E.128.CONSTANT R12, desc[UR16][R10.64] ;  /* 0x000000100a0c7981 */ /* 0x000ea8000c1e9d00 */
[----:B------:R-:W2:Y:S01]  /*3f70*/  LDG.E.128 R16, desc[UR16][R20.64] ;  /* 0x0000001014107981 */ /* 0x000ea2000c1e1d00 */
        /* <DEDUP_REMOVED lines=16> */
[----:B------:R-:W-:Y:S01]  /*4080*/  FMUL.FTZ R25, R14, UR13 ;  /* 0x0000000d0e197c20 */ /* 0x000fe20008410000 */
[----:B------:R-:W-:Y:S01]  /*4090*/  FMUL.FTZ R10, R15, UR13 ;  /* 0x0000000d0f0a7c20 */ /* 0x000fe20008410000 */
[----:B------:R-:W-:Y:S01]  /*40a0*/  BSSY B0, `(.L_x_2686) ;  /* 0x0000027000007945 */ /* 0x000fe20003800000 */
[----:B--2---:R-:W1:Y:S01]  /*40b0*/  MUFU.RCP R27, R22 ;  /* 0x00000016001b7308 */ /* 0x004e620000001000 */
[----:B---3--:R-:W-:Y:S01]  /*40c0*/  FMUL.FTZ R11, R16, R11 ;  /* 0x0000000b100b7220 */ /* 0x008fe20000410000 */
[----:B------:R-:W-:Y:S01]  /*40d0*/  FMUL.FTZ R8, R17, R8 ;  /* 0x0000000811087220 */ /* 0x000fe20000410000 */
[----:B------:R-:W-:Y:S01]  /*40e0*/  FMUL.FTZ R18, R18, R25 ;  /* 0x0000001912127220 */ /* 0x000fe20000410000 */
[----:B------:R-:W-:Y:S01]  /*40f0*/  FMUL.FTZ R10, R19, R10 ;  /* 0x0000000a130a7220 */ /* 0x000fe20000410000 */
[-C--:B-1----:R-:W-:Y:S01]  /*4100*/  FMUL.FTZ R11, R11, R27.reuse ;  /* 0x0000001b0b0b7220 */ /* 0x082fe20000410000 */
[-C--:B------:R-:W-:Y:S01]  /*4110*/  FMUL.FTZ R8, R8, R27.reuse ;  /* 0x0000001b08087220 */ /* 0x080fe20000410000 */
[-C--:B------:R-:W-:Y:S01]  /*4120*/  FMUL.FTZ R18, R18, R27.reuse ;  /* 0x0000001b12127220 */ /* 0x080fe20000410000 */
[----:B------:R-:W-:-:S02]  /*4130*/  FMUL.FTZ R10, R10, R27 ;  /* 0x0000001b0a0a7220 */ /* 0x000fc40000410000 */
[----:B------:R-:W-:Y:S02]  /*4140*/  FMNMX.FTZ R11, R11, 448, PT ;  /* 0x43e000000b0b7809 */ /* 0x000fe40003810000 */
[----:B------:R-:W-:Y:S02]  /*4150*/  FMNMX.FTZ R8, R8, 448, PT ;  /* 0x43e0000008087809 */ /* 0x000fe40003810000 */
[----:B------:R-:W-:Y:S02]  /*4160*/  FMNMX.FTZ R11, R11, -448, !PT ;  /* 0xc3e000000b0b7809 */ /* 0x000fe40007810000 */
[----:B------:R-:W-:Y:S02]  /*4170*/  FMNMX.FTZ R18, R18, 448, PT ;  /* 0x43e0000012127809 */ /* 0x000fe40003810000 */
[----:B0-----:R-:W-:Y:S02]  /*4180*/  LOP3.LUT R14, R11, 0x7fffffff, RZ, 0xc0, !PT ;  /* 0x7fffffff0b0e7812 */ /* 0x001fe400078ec0ff */
        /* <DEDUP_REMOVED lines=24> */
.L_x_2687:
[----:B------:R-:W-:Y:S05]  /*4310*/  BSYNC B0 ;  /* 0x0000000000007941 */ /* 0x000fea0003800000 */
.L_x_2686:
        /* <DEDUP_REMOVED lines=11> */
.L_x_2689:
[----:B------:R-:W-:Y:S05]  /*43d0*/  BSYNC B0 ;  /* 0x0000000000007941 */ /* 0x000fea0003800000 */
.L_x_2688:
        /* <DEDUP_REMOVED lines=15> */
.L_x_2691:
[----:B------:R-:W-:Y:S05]  /*44d0*/  BSYNC B0 ;  /* 0x0000000000007941 */ /* 0x000fea0003800000 */
.L_x_2690:
        /* <DEDUP_REMOVED lines=12> */
.L_x_2693:
[----:B------:R-:W-:Y:S05]  /*45a0*/  BSYNC B0 ;  /* 0x0000000000007941 */ /* 0x000fea0003800000 */
.L_x_2692:
        /* <DEDUP_REMOVED lines=45> */
[----:B0-----:R-:W-:Y:S02]  /*4880*/  FMNMX.FTZ R14, R9, -448, !PT ;  /* 0xc3e00000090e7809 */ /* 0x001fe40007810000 */
[----:B------:R-:W-:Y:S02]  /*4890*/  FMNMX.FTZ R19, R10, -448, !PT ;  /* 0xc3e000000a137809 */ /* 0x000fe40007810000 */
[----:B------:R-:W-:Y:S02]  /*48a0*/  LOP3.LUT R10, R14, 0x7fffffff, RZ, 0xc0, !PT ;  /* 0x7fffffff0e0a7812 */ /* 0x000fe400078ec0ff */
[----:B------:R-:W-:-:S02]  /*48b0*/  FMNMX.FTZ R8, R8, 448, PT ;  /* 0x43e0000008087809 */ /* 0x000fc40003810000 */
[----:B------:R-:W-:Y:S02]  /*48c0*/  ISETP.GT.U32.AND P2, PT, R10, 0x43efffff, PT ;  /* 0x43efffff0a00780c */ /* 0x000fe40003f44070 */
[----:B------:R-:W-:Y:S02]  /*48d0*/  FMNMX.FTZ R18, R18, 448, PT ;  /* 0x43e0000012127809 */ /* 0x000fe40003810000 */
[----:B------:R-:W-:Y:S01]  /*48e0*/  FMNMX.FTZ R15, R8, -448, !PT ;  /* 0xc3e00000080f7809 */ /* 0x000fe20007810000 */
[----:B------:R-:W-:Y:S01]  /*48f0*/  IMAD.MOV.U32 R8, RZ, RZ, 0x7f ;  /* 0x0000007fff087424 */ /* 0x000fe200078e00ff */
        /* <DEDUP_REMOVED lines=19> */
.L_x_2695:
[----:B------:R-:W-:Y:S05]  /*4a30*/  BSYNC B0 ;  /* 0x0000000000007941 */ /* 0x000fea0003800000 */
.L_x_2694:
        /* <DEDUP_REMOVED lines=11> */
.L_x_2697:
[----:B------:R-:W-:Y:S05]  /*4af0*/  BSYNC B0 ;  /* 0x0000000000007941 */ /* 0x000fea0003800000 */
.L_x_2696:
        /* <DEDUP_REMOVED lines=15> */
.L_x_2699:
[----:B------:R-:W-:Y:S05]  /*4bf0*/  BSYNC B0 ;  /* 0x0000000000007941 */ /* 0x000fea0003800000 */
.L_x_2698:
        /* <DEDUP_REMOVED lines=12> */
.L_x_2701:
[----:B------:R-:W-:Y:S05]  /*4cc0*/  BSYNC B0 ;  /* 0x0000000000007941 */ /* 0x000fea0003800000 */
.L_x_2700:
[----:B------:R-:W-:Y:S01]  /*4cd0*/  PRMT R15, R13, 0x7054, R10 ;  /* 0x000070540d0f7816 */ /* 0x000fe2000000000a */
[C---:B------:R-:W-:Y:S01]  /*4ce0*/  IMAD.IADD R13, R11.reuse, 0x1, R38 ;  /* 0x000000010b0d7824 */ /* 0x040fe200078e0226 */
[----:B------:R-:W-:Y:S02]  /*4cf0*/  LEA R8, P0, R11, UR8, 0x2 ;  /* 0x000000080b087c11 */ /* 0x000fe4000f8010ff */
[----:B------:R-:W-:Y:S02]  /*4d00*/  LOP3.LUT R12, R9, R12, RZ, 0xfc, !PT ;  /* 0x0000000c090c7212 */ /* 0x000fe400078efcff */
[----:B------:R-:W-:Y:S02]  /*4d10*/  LEA.HI.X R9, R11, UR11, RZ, 0x2, P0 ;  /* 0x0000000b0b097c11 */ /* 0x000fe400080f14ff */
[----:B------:R-:W-:Y:S02]  /*4d20*/  ISETP.GE.U32.AND P0, PT, R13, UR18, PT ;  /* 0x000000120d007c0c */ /* 0x000fe4000bf06070 */
[----:B------:R-:W-:-:S05]  /*4d30*/  PRMT R15, R12, 0x654, R15 ;  /* 0x000006540c0f7816 */ /* 0x000fca000000000f */
[----:B------:R0:W-:Y:S06]  /*4d40*/  STG.E desc[UR16][R8.64], R15 ;  /* 0x0000000f08007986 */ /* 0x0001ec000c101910 */
[----:B------:R-:W-:Y:S05]  /*4d50*/  @P0 EXIT ;  /* 0x000000000000094d */ /* 0x000fea0003800000 */
[----:B------:R-:W-:Y:S02]  /*4d60*/  IMAD.MOV.U32 R14, RZ, RZ, 0x10 ;  /* 0x00000010ff0e7424 */ /* 0x000fe400078e00ff */
[----:B------:R-:W-:Y:S02]  /*4d70*/  IMAD.MOV.U32 R20, RZ, RZ, 0x10 ;  /* 0x00000010ff147424 */ /* 0x000fe400078e00ff */
[----:B0-----:R-:W-:-:S04]  /*4d80*/  IMAD.WIDE.U32 R14, R13, R14, UR6 ;  /* 0x000000060d0e7e25 */ /* 0x001fc8000f8e000e */
        /* <DEDUP_REMOVED lines=60> */
.L_x_2703:
[----:B------:R-:W-:Y:S05]  /*5150*/  BSYNC B0 ;  /* 0x0000000000007941 */ /* 0x000fea0003800000 */
.L_x_2702:
        /* <DEDUP_REMOVED lines=12> */
.L_x_2705:
[----:B------:R-:W-:Y:S05]  /*5220*/  BSYNC B0 ;  /* 0x0000000000007941 */ /* 0x000fea0003800000 */
.L_x_2704:
        /* <DEDUP_REMOVED lines=12> */
.L_x_2707:
[----:B------:R-:W-:Y:S05]  /*52f0*/  BSYNC B0 ;  /* 0x0000000000007941 */ /* 0x000fea0003800000 */
.L_x_2706:
        /* <DEDUP_REMOVED lines=11> */
.L_x_2709:
[----:B------:R-:W-:Y:S05]  /*53b0*/  BSYNC B0 ;  /* 0x0000000000007941 */ /* 0x000fea0003800000 */
.L_x_2708:
[----:B------:R-:W-:Y:S02]  /*53c0*/  LOP3.LUT R8, R19, 0x80000000, RZ, 0xc0, !PT ;  /* 0x8000000013087812 */ /* 0x000fe400078ec0ff */
[----:B------:R-:W-:Y:S02]  /*53d0*/  PRMT R11, R15, 0x7604, R12 ;  /* 0x000076040f0b7816 */ /* 0x000fe4000000000c */
[----:B------:R-:W-:Y:S02]  /*53e0*/  SHF.R.U32.HI R10, RZ, 0x18, R8 ;  /* 0x00000018ff0a7819 */ /* 0x000fe40000011608 */
[----:B------:R-:W-:Y:S02]  /*53f0*/  LEA R8, P0, R13, UR8, 0x2 ;  /* 0x000000080d087c11 */ /* 0x000fe4000f8010ff */
[----:B------:R-:W-:Y:S02]  /*5400*/  PRMT R11, R14, 0x7054, R11 ;  /* 0x000070540e0b7816 */ /* 0x000fe4000000000b */
[----:B------:R-:W-:-:S02]  /*5410*/  LOP3.LUT R10, R9, R10, RZ, 0xfc, !PT ;  /* 0x0000000a090a7212 */ /* 0x000fc400078efcff */
[C---:B------:R-:W-:Y:S01]  /*5420*/  LEA.HI.X R9, R13.reuse, UR11, RZ, 0x2, P0 ;  /* 0x0000000b0d097c11 */ /* 0x040fe200080f14ff */
[----:B------:R-:W-:Y:S01]  /*5430*/  IMAD.IADD R13, R13, 0x1, R38 ;  /* 0x000000010d0d7824 */ /* 0x000fe200078e0226 */
[----:B------:R-:W-:-:S04]  /*5440*/  PRMT R11, R10, 0x654, R11 ;  /* 0x000006540a0b7816 */ /* 0x000fc8000000000b */
[----:B------:R-:W-:Y:S01]  /*5450*/  ISETP.GE.U32.AND P0, PT, R13, UR18, PT ;  /* 0x000000120d007c0c */ /* 0x000fe2000bf06070 */
[----:B------:R0:W-:-:S12]  /*5460*/  STG.E desc[UR16][R8.64], R11 ;  /* 0x0000000b08007986 */ /* 0x0001d8000c101910 */
[----:B0-----:R-:W-:Y:S05]  /*5470*/  @!P0 BRA `(.L_x_2710) ;  /* 0xffffffe000e08947 */ /* 0x001fea000383ffff */
[----:B------:R-:W-:Y:S05]  /*5480*/  EXIT ;  /* 0x000000000000794d */ /* 0x000fea0003800000 */
        .weak           $__internal_60_$__cuda_sm20_div_s64
        .type           $__internal_60_$__cuda_sm20_div_s64,@function
        .size           $__internal_60_$__cuda_sm20_div_s64,($__internal_61_$__cuda_sm20_div_u64 - $__internal_60_$__cuda_sm20_div_s64)
$__internal_60_$__cuda_sm20_div_s64:
        /* <DEDUP_REMOVED lines=82> */
[----:B------:R-:W-:Y:S06]  /*59b0*/  RET.REL.NODEC R8 `(_ZN4vllm31rms_norm_per_block_quant_kernelIfN3c1013Float8_e4m3fnELb1ELb0ELi64EEEvPT0_PfPKT_S8_PKffiiPS6_l) ;  /* 0xffffffa408907950 */ /* 0x000fec0003c3ffff */
        .weak           $__internal_61_$__cuda_sm20_div_u64
        .type           $__internal_61_$__cuda_sm20_div_u64,@function
        .size           $__internal_61_$__cuda_sm20_div_u64,(.L_x_3358 - $__internal_61_$__cuda_sm20_div_u64)
$__internal_61_$__cuda_sm20_div_u64:
        /* <DEDUP_REMOVED lines=56> */
[----:B------:R-:W-:Y:S01]  /*5d40*/  ISETP.GE.U32.AND P0, PT, R5, R8, PT ;  /* 0x000000080500720c */ /* 0x000fe20003f06070 */
[----:B------:R-:W-:Y:S01]  /*5d50*/  IMAD.MOV.U32 R8, RZ, RZ, R6 ;  /* 0x000000ffff087224 */ /* 0x000fe200078e0006 */
        /* <DEDUP_REMOVED lines=9> */
[----:B------:R-:W-:Y:S06]  /*5df0*/  RET.REL.NODEC R8 `(_ZN4vllm31rms_norm_per_block_quant_kernelIfN3c1013Float8_e4m3fnELb1ELb0ELi64EEEvPT0_PfPKT_S8_PKffiiPS6_l) ;  /* 0xffffffa008807950 */ /* 0x000fec0003c3ffff */
.L_x_2711:
        /* <DEDUP_REMOVED lines=16> */
.L_x_3358:


//--------------------- .text._ZN4vllm31rms_norm_per_block_quant_kernelIfaLb1ELb1ELi64EEEvPT0_PfPKT_S6_PKffiiPS4_l --------------------------
	.section	.text._ZN4vllm31rms_norm_per_block_quant_kernelIfaLb1ELb1ELi64EEEvPT0_PfPKT_S6_PKffiiPS4_l,"ax",@progbits
	.align	128
        .global         _ZN4vllm31rms_norm_per_block_quant_kernelIfaLb1ELb1ELi64EEEvPT0_PfPKT_S6_PKffiiPS4_l
        .type           _ZN4vllm31rms_norm_per_block_quant_kernelIfaLb1ELb1ELi64EEEvPT0_PfPKT_S6_PKffiiPS4_l,@function
        .size           _ZN4vllm31rms_norm_per_block_quant_kernelIfaLb1ELb1ELi64EEEvPT0_PfPKT_S6_PKffiiPS4_l,(.L_x_3361 - _ZN4vllm31rms_norm_per_block_quant_kernelIfaLb1ELb1ELi64EEEvPT0_PfPKT_S6_PKffiiPS4_l)
        .other          _ZN4vllm31rms_norm_per_block_quant_kernelIfaLb1ELb1ELi64EEEvPT0_PfPKT_S6_PKffiiPS4_l,@"STO_CUDA_ENTRY STV_DEFAULT"
_ZN4vllm31rms_norm_per_block_quant_kernelIfaLb1ELb1ELi64EEEvPT0_PfPKT_S6_PKffiiPS4_l:
.text._ZN4vllm31rms_norm_per_block_quant_kernelIfaLb1ELb1ELi64EEEvPT0_PfPKT_S6_PKffiiPS4_l:
[----:B------:R-:W-:Y:S08]  /*0000*/  LDC R1, c[0x0][0x28] ;  /* 0x00000a00ff017b82 */ /* 0x000ff00000000800 */
[----:B------:R-:W0:Y:S01]  /*0010*/  S2UR UR7, SR_CTAID.X ;  /* 0x00000000000779c3 */ /* 0x000e220000002500 */
[----:B------:R-:W1:Y:S01]  /*0020*/  S2R R0, SR_TID.X ;  /* 0x0000000000007919 */ /* 0x000e620000002100 */
[----:B------:R-:W-:Y:S01]  /*0030*/  ULDC UR4, c[0x0][0x23c] ;  /* 0x00008f0000047ab9 */ /* 0x000fe20000000800 */
[----:B------:R-:W-:Y:S01]  /*0040*/  ULDC UR6, c[0x0][0x240] ;  /* 0x0000900000067ab9 */ /* 0x000fe20000000800 */
[----:B------:R-:W-:Y:S01]  /*0050*/  USHF.R.S32.HI UR8, URZ, 0x1f, UR4 ;  /* 0x0000001f3f087899 */ /* 0x000fe20008011404 */
[----:B------:R-:W-:Y:S01]  /*0060*/  BSSY B0, `(.L_x_2712) ;  /* 0x0000053000007945 */ /* 0x000fe20003800000 */
[----:B------:R-:W-:-:S02]  /*0070*/  USHF.R.S32.HI UR5, URZ, 0x1f, UR6 ;  /* 0x0000001f3f057899 */ /* 0x000fc40008011406 */
[----:B------:R-:W2:Y:S01]  /*0080*/  LDC.64 R44, c[0x0][0x248] ;  /* 0x00009200ff2c7b82 */ /* 0x000ea20000000a00 */
[----:B------:R-:W-:Y:S01]  /*0090*/  ULDC.64 UR12, c[0x0][0x208] ;  /* 0x00008200000c7ab9 */ /* 0x000fe20000000a00 */
[----:B------:R-:W-:-:S06]  /*00a0*/  IMAD.U32 R32, RZ, RZ, UR8 ;  /* 0x00000008ff207e24 */ /* 0x000fcc000f8e00ff */
[----:B------:R-:W3:Y:S01]  /*00b0*/  LDC.64 R46, c[0x0][0x220] ;  /* 0x00008800ff2e7b82 */ /* 0x000ee20000000a00 */
[----:B0-----:R-:W-:-:S04]  /*00c0*/  IMAD.U32 R35, RZ, RZ, UR7 ;  /* 0x00000007ff237e24 */ /* 0x001fc8000f8e00ff */
[----:B------:R-:W-:Y:S01]  /*00d0*/  IMAD.WIDE.U32 R2, R35, UR4, RZ ;  /* 0x0000000423027c25 */ /* 0x000fe2000f8e00ff */
[----:B------:R-:W-:-:S03]  /*00e0*/  USHF.R.S32.HI UR4, URZ, 0x2, UR4 ;  /* 0x000000023f047899 */ /* 0x000fc60008011404 */
[----:B------:R-:W-:Y:S01]  /*00f0*/  IMAD R7, R32, R35, RZ ;  /* 0x0000002320077224 */ /* 0x000fe200078e02ff */
[----:B--2---:R-:W-:Y:S01]  /*0100*/  LEA R44, P2, R2, R44, 0x2 ;  /* 0x0000002c022c7211 */ /* 0x004fe200078410ff */
[C---:B------:R-:W-:Y:S01]  /*0110*/  IMAD R5, R35.reuse, UR5, RZ ;  /* 0x0000000523057c24 */ /* 0x040fe2000f8e02ff */
[----:B-1----:R-:W-:Y:S01]  /*0120*/  ISETP.GE.U32.AND P0, PT, R0, UR4, PT ;  /* 0x0000000400007c0c */ /* 0x002fe2000bf06070 */
[----:B------:R-:W-:-:S04]  /*0130*/  IMAD.WIDE.U32 R20, R35, UR6, RZ ;  /* 0x0000000623147c25 */ /* 0x000fc8000f8e00ff */
[----:B------:R-:W-:Y:S01]  /*0140*/  IMAD.IADD R3, R3, 0x1, R7 ;  /* 0x0000000103037824 */ /* 0x000fe200078e0207 */
[----:B------:R-:W-:Y:S02]  /*0150*/  IADD3 R22, R21, R5, RZ ;  /* 0x0000000515167210 */ /* 0x000fe40007ffe0ff */
[----:B---3--:R-:W-:Y:S02]  /*0160*/  LEA R46, P1, R20, R46, 0x2 ;  /* 0x0000002e142e7211 */ /* 0x008fe400078210ff */
[----:B------:R-:W-:Y:S01]  /*0170*/  LEA.HI.X R45, R2, R45, R3, 0x2, P2 ;  /* 0x0000002d022d7211 */ /* 0x000fe200010f1403 */
[----:B------:R-:W-:Y:S01]  /*0180*/  IMAD.MOV.U32 R2, RZ, RZ, RZ ;  /* 0x000000ffff027224 */ /* 0x000fe200078e00ff */
[----:B------:R-:W-:Y:S01]  /*0190*/  LEA.HI.X R47, R20, R47, R22, 0x2, P1 ;  /* 0x0000002f142f7211 */ /* 0x000fe200008f1416 */
[----:B------:R-:W-:Y:S08]  /*01a0*/  @P0 BRA `(.L_x_2713) ;  /* 0x0000000000f80947 */ /* 0x000ff00003800000 */
[----:B------:R-:W0:Y:S01]  /*01b0*/  LDC R3, c[0x0][RZ] ;  /* 0x00000000ff037b82 */ /* 0x000e220000000800 */
[----:B------:R-:W-:-:S07]  /*01c0*/  MOV R13, R0 ;  /* 0x00000000000d7202 */ /* 0x000fce0000000f00 */
.L_x_2714:
[----:B------:R-:W-:-:S04]  /*01d0*/  IMAD.WIDE.U32 R4, R13, 0x10, R46 ;  /* 0x000000100d047825 */ /* 0x000fc800078e002e */
[----:B------:R-:W-:Y:S02]  /*01e0*/  IMAD.WIDE.U32 R8, R13, 0x10, R44 ;  /* 0x000000100d087825 */ /* 0x000fe400078e002c */
        /* <DEDUP_REMOVED lines=44> */
[----:B------:R-:W-:Y:S02]  /*04b0*/  IMAD.WIDE.U32 R8, R17, 0x10, R44 ;  /* 0x0000001011087825 */ /* 0x000fe400078e002c */
[----:B------:R-:W2:Y:S04]  /*04c0*/  LDG.E.128.CONSTANT R4, desc[UR12][R4.64] ;  /* 0x0000000c04047981 */ /* 0x000ea8000c1e9d00 */
[----:B------:R-:W2:Y:S02]  /*04d0*/  LDG.E.128 R8, desc[UR12][R8.64] ;  /* 0x0000000c08087981 */ /* 0x000ea4000c1e1d00 */
[----:B--2---:R-:W-:Y:S01]  /*04e0*/  FADD.FTZ R13, R4, R8 ;  /* 0x00000008040d7221 */ /* 0x004fe20000010000 */
[----:B------:R-:W-:Y:S01]  /*04f0*/  FADD.FTZ R12, R5, R9 ;  /* 0x00000009050c7221 */ /* 0x000fe20000010000 */
[----:B------:R-:W-:Y:S01]  /*0500*/  FADD.FTZ R6, R6, R10 ;  /* 0x0000000a06067221 */ /* 0x000fe20000010000 */
[----:B------:R-:W-:Y:S01]  /*0510*/  FADD.FTZ R7, R7, R11 ;  /* 0x0000000b07077221 */ /* 0x000fe20000010000 */
[----:B------:R-:W-:Y:S01]  /*0520*/  FFMA.FTZ R15, R13, R13, R2 ;  /* 0x0000000d0d0f7223 */ /* 0x000fe20000010002 */
[----:B------:R-:W-:-:S03]  /*0530*/  IMAD.IADD R13, R17, 0x1, R3 ;  /* 0x00000001110d7824 */ /* 0x000fc600078e0203 */
[----:B------:R-:W-:Y:S02]  /*0540*/  FFMA.FTZ R15, R12, R12, R15 ;  /* 0x0000000c0c0f7223 */ /* 0x000fe4000001000f */
[----:B------:R-:W-:Y:S02]  /*0550*/  ISETP.GE.U32.AND P0, PT, R13, UR4, PT ;  /* 0x000000040d007c0c */ /* 0x000fe4000bf06070 */
[----:B------:R-:W-:-:S04]  /*0560*/  FFMA.FTZ R2, R6, R6, R15 ;  /* 0x0000000606027223 */ /* 0x000fc8000001000f */
[----:B------:R-:W-:-:S07]  /*0570*/  FFMA.FTZ R2, R7, R7, R2 ;  /* 0x0000000707027223 */ /* 0x000fce0000010002 */
[----:B------:R-:W-:Y:S05]  /*0580*/  @!P0 BRA `(.L_x_2714) ;  /* 0xfffffffc00108947 */ /* 0x000fea000383ffff */
.L_x_2713:
[----:B------:R-:W-:Y:S05]  /*0590*/  BSYNC B0 ;  /* 0x0000000000007941 */ /* 0x000fea0003800000 */
.L_x_2712:
        /* <DEDUP_REMOVED lines=11> */
[-C--:B------:R-:W-:Y:S02]  /*0650*/  ISETP.GT.AND P0, PT, R6, R33.reuse, PT ;  /* 0x000000210600720c */ /* 0x080fe40003f04270 */
[----:B------:R-:W-:-:S04]  /*0660*/  IADD3 R4, R4, R33, RZ ;  /* 0x0000002104047210 */ /* 0x000fc80007ffe0ff */
        /* <DEDUP_REMOVED lines=96> */
.L_x_2716:
        /* <DEDUP_REMOVED lines=23> */
.L_x_2719:
[----:B------:R-:W-:Y:S05]  /*0de0*/  BSYNC B1 ;  /* 0x0000000000017941 */ /* 0x000fea0003800000 */
.L_x_2718:
        /* <DEDUP_REMOVED lines=45> */
.L_x_2717:
[----:B------:R-:W-:Y:S05]  /*10c0*/  BSYNC B0 ;  /* 0x0000000000007941 */ /* 0x000fea0003800000 */
.L_x_2715:
        /* <DEDUP_REMOVED lines=11> */
.L_x_2721:
[----:B------:R-:W-:Y:S05]  /*1180*/  BSYNC B0 ;  /* 0x0000000000007941 */ /* 0x000fea0003800000 */
.L_x_2720:
        /* <DEDUP_REMOVED lines=17> */
[----:B0-2---:R-:W-:Y:S05]  /*12a0*/  CALL.REL.NOINC `($__internal_62_$__cuda_sm20_div_s64) ;  /* 0x0000003400547944 */ /* 0x005fea0003c00000 */
[----:B------:R-:W-:Y:S01]  /*12b0*/  MOV R42, R10 ;  /* 0x0000000a002a7202 */ /* 0x000fe20000000f00 */
[----:B------:R-:W-:Y:S01]  /*12c0*/  IMAD.MOV.U32 R43, RZ, RZ, R11 ;  /* 0x000000ffff2b7224 */ /* 0x000fe200078e000b */
[----:B------:R-:W-:Y:S06]  /*12d0*/  BRA `(.L_x_2723) ;  /* 0x00000000004c7947 */ /* 0x000fec0003800000 */
.L_x_2722:
[----:B------:R-:W1:Y:S01]  /*12e0*/  I2F.U32.RP R0, R34 ;  /* 0x0000002200007306 */ /* 0x000e620000209000 */
[----:B------:R-:W-:Y:S01]  /*12f0*/  IADD3 R5, RZ, -R34, RZ ;  /* 0x80000022ff057210 */ /* 0x000fe20007ffe0ff */
[----:B------:R-:W-:Y:S01]  /*1300*/  HFMA2.MMA R43, -RZ, RZ, 0, 0 ;  /* 0x00000000ff2b7435 */ /* 0x000fe200000001ff */
[----:B------:R-:W-:-:S05]  /*1310*/  ISETP.NE.U32.AND P2, PT, R34, RZ, PT ;  /* 0x000000ff2200720c */ /* 0x000fca0003f45070 */
[----:B-1----:R-:W1:Y:S02]  /*1320*/  MUFU.RCP R0, R0 ;  /* 0x0000000000007308 */ /* 0x002e640000001000 */
[----:B-1----:R-:W-:-:S06]  /*1330*/  VIADD R2, R0, 0xffffffe ;  /* 0x0ffffffe00027836 */ /* 0x002fcc0000000000 */
[----:B------:R1:W3:Y:S02]  /*1340*/  F2I.FTZ.U32.TRUNC.NTZ R3, R2 ;  /* 0x0000000200037305 */ /* 0x0002e4000021f000 */
[----:B-1----:R-:W-:Y:S02]  /*1350*/  IMAD.MOV.U32 R2, RZ, RZ, RZ ;  /* 0x000000ffff027224 */ /* 0x002fe400078e00ff */
[----:B---3--:R-:W-:-:S04]  /*1360*/  IMAD R5, R5, R3, RZ ;  /* 0x0000000305057224 */ /* 0x008fc800078e02ff */
[----:B------:R-:W-:-:S06]  /*1370*/  IMAD.HI.U32 R4, R3, R5, R2 ;  /* 0x0000000503047227 */ /* 0x000fcc00078e0002 */
        /* <DEDUP_REMOVED lines=9> */
.L_x_2723:
        /* <DEDUP_REMOVED lines=9> */
[----:B0-2---:R-:W-:Y:S05]  /*14a0*/  CALL.REL.NOINC `($__internal_62_$__cuda_sm20_div_s64) ;  /* 0x0000003000d47944 */ /* 0x005fea0003c00000 */
[-C--:B------:R-:W-:Y:S01]  /*14b0*/  IADD3 R5, P0, RZ, -R10.reuse, RZ ;  /* 0x8000000aff057210 */ /* 0x080fe20007f1e0ff */
[----:B------:R-:W-:Y:S01]  /*14c0*/  HFMA2.MMA R13, -RZ, RZ, 0, 0 ;  /* 0x00000000ff0d7435 */ /* 0x000fe200000001ff */
[----:B------:R-:W-:Y:S01]  /*14d0*/  MOV R40, R10 ;  /* 0x0000000a00287202 */ /* 0x000fe20000000f00 */
[--C-:B------:R-:W-:Y:S02]  /*14e0*/  IMAD.MOV.U32 R41, RZ, RZ, R11.reuse ;  /* 0x000000ffff297224 */ /* 0x100fe400078e000b */
[----:B------:R-:W-:-:S04]  /*14f0*/  IMAD.X R3, RZ, RZ, ~R11, P0 ;  /* 0x000000ffff037224 */ /* 0x000fc800000e0e0b */
[----:B------:R-:W-:Y:S02]  /*1500*/  IMAD R3, R3, R42, RZ ;  /* 0x0000002a03037224 */ /* 0x000fe400078e02ff */
[----:B------:R-:W-:-:S04]  /*1510*/  IMAD.WIDE.U32 R12, R42, R5, R12 ;  /* 0x000000052a0c7225 */ /* 0x000fc800078e000c */
[----:B------:R-:W-:Y:S02]  /*1520*/  IMAD R3, R43, R5, R3 ;  /* 0x000000052b037224 */ /* 0x000fe400078e0203 */
[----:B------:R-:W-:Y:S02]  /*1530*/  IMAD.MOV.U32 R0, RZ, RZ, R12 ;  /* 0x000000ffff007224 */ /* 0x000fe400078e000c */
[----:B------:R-:W-:Y:S01]  /*1540*/  IMAD.IADD R2, R13, 0x1, R3 ;  /* 0x000000010d027824 */ /* 0x000fe200078e0203 */
[----:B------:R-:W-:Y:S06]  /*1550*/  BRA `(.L_x_2726) ;  /* 0x0000000000547947 */ /* 0x000fec0003800000 */
.L_x_2725:
        /* <DEDUP_REMOVED lines=20> */
[----:B------:R-:W-:-:S07]  /*16a0*/  IMAD R0, R42, R3, R12 ;  /* 0x000000032a007224 */ /* 0x000fce00078e020c */
.L_x_2726:
[----:B------:R-:W-:Y:S05]  /*16b0*/  BSYNC B0 ;  /* 0x0000000000007941 */ /* 0x000fea0003800000 */
.L_x_2724:
[C---:B------:R-:W-:Y:S01]  /*16c0*/  IMAD.SHL.U32 R13, R40.reuse, 0x10, RZ ;  /* 0x00000010280d7824 */ /* 0x040fe200078e00ff */
[----:B------:R-:W-:Y:S01]  /*16d0*/  SHF.L.U64.HI R9, R40, 0x4, R41 ;  /* 0x0000000428097819 */ /* 0x000fe20000010229 */
[----:B------:R-:W-:Y:S01]  /*16e0*/  USHF.R.S32.HI UR5, URZ, 0x1f, UR4 ;  /* 0x0000001f3f057899 */ /* 0x000fe20008011404 */
[----:B------:R-:W-:Y:S01]  /*16f0*/  BSSY B0, `(.L_x_2727) ;  /* 0x00000ec000007945 */ /* 0x000fe20003800000 */
[----:B------:R-:W-:Y:S01]  /*1700*/  ULDC.64 UR8, c[0x0][0x228] ;  /* 0x00008a0000087ab9 */ /* 0x000fe20000000a00 */
[----:B------:R-:W-:Y:S01]  /*1710*/  IADD3 R3, P1, R13, 0x10, RZ ;  /* 0x000000100d037810 */ /* 0x000fe20007f3e0ff */
[----:B------:R-:W-:-:S03]  /*1720*/  IMAD.MOV.U32 R39, RZ, RZ, RZ ;  /* 0x000000ffff277224 */ /* 0x000fc600078e00ff */
[----:B------:R-:W-:Y:S02]  /*1730*/  ISETP.LT.U32.AND P0, PT, R3, UR4, PT ;  /* 0x0000000403007c0c */ /* 0x000fe4000bf01070 */
[----:B------:R-:W-:Y:S02]  /*1740*/  IADD3.X R4, RZ, R9, RZ, P1, !PT ;  /* 0x00000009ff047210 */ /* 0x000fe40000ffe4ff */
[----:B------:R-:W-:Y:S02]  /*1750*/  IADD3 R10, P1, R0, R13, RZ ;  /* 0x0000000d000a7210 */ /* 0x000fe40007f3e0ff */
[----:B------:R-:W-:-:S03]  /*1760*/  ISETP.LT.AND.EX P0, PT, R4, UR5, PT, P0 ;  /* 0x0000000504007c0c */ /* 0x000fc6000bf01300 */
[----:B------:R-:W-:Y:S01]  /*1770*/  IMAD.X R5, R2, 0x1, R9, P1 ;  /* 0x0000000102057824 */ /* 0x000fe200008e0609 */
        /* <DEDUP_REMOVED lines=20> */
[----:B------:R-:W-:Y:S02]  /*18c0*/  ISETP.NE.U32.AND P0, PT, R6, RZ, PT ;  /* 0x000000ff0600720c */ /* 0x000fe40003f05070 */
[----:B------:R-:W-:-:S11]  /*18d0*/  MOV R6, R10 ;  /* 0x0000000a00067202 */ /* 0x000fd60000000f00 */
[----:B------:R-:W-:Y:S05]  /*18e0*/  @!P0 BRA `(.L_x_2730) ;  /* 0x0000000000148947 */ /* 0x000fea0003800000 */
[----:B------:R-:W-:Y:S01]  /*18f0*/  IMAD.MOV.U32 R12, RZ, RZ, R42 ;  /* 0x000000ffff0c7224 */ /* 0x000fe200078e002a */
[----:B------:R-:W-:Y:S01]  /*1900*/  MOV R10, 0x1930 ;  /* 0x00001930000a7802 */ /* 0x000fe20000000f00 */
[----:B------:R-:W-:-:S07]  /*1910*/  IMAD.MOV.U32 R13, RZ, RZ, R43 ;  /* 0x000000ffff0d7224 */ /* 0x000fce00078e002b */
[----:B0-2---:R-:W-:Y:S05]  /*1920*/  CALL.REL.NOINC `($__internal_63_$__cuda_sm20_div_u64) ;  /* 0x0000003400047944 */ /* 0x005fea0003c00000 */
[----:B------:R-:W-:Y:S05]  /*1930*/  BRA `(.L_x_2731) ;  /* 0x00000000004c7947 */ /* 0x000fea0003800000 */
.L_x_2730:
        /* <DEDUP_REMOVED lines=19> */
.L_x_2731:
[----:B------:R-:W-:Y:S05]  /*1a70*/  BSYNC B1 ;  /* 0x0000000000017941 */ /* 0x000fea0003800000 */
.L_x_2729:
[C---:B------:R-:W-:Y:S01]  /*1a80*/  VIADD R23, R8.reuse, 0x1 ;  /* 0x0000000108177836 */ /* 0x040fe20000000000 */
[----:B------:R-:W-:Y:S01]  /*1a90*/  ISETP.GE.U32.AND P0, PT, R8, 0x3, PT ;  /* 0x000000030800780c */ /* 0x000fe20003f06070 */
[----:B------:R-:W-:Y:S01]  /*1aa0*/  BSSY B1, `(.L_x_2732) ;  /* 0x000002b000017945 */ /* 0x000fe20003800000 */
[----:B------:R-:W-:Y:S02]  /*1ab0*/  HFMA2.MMA R39, -RZ, RZ, 0, 0 ;  /* 0x00000000ff277435 */ /* 0x000fe400000001ff */
[----:B------:R-:W-:Y:S02]  /*1ac0*/  LOP3.LUT R23, R23, 0x3, RZ, 0xc0, !PT ;  /* 0x0000000317177812 */ /* 0x000fe400078ec0ff */
[----:B------:R-:W-:Y:S02]  /*1ad0*/  ISETP.GE.U32.AND.EX P0, PT, R9, RZ, PT, P0 ;  /* 0x000000ff0900720c */ /* 0x000fe40003f06100 */
[----:B------:R-:W-:-:S04]  /*1ae0*/  ISETP.NE.U32.AND P1, PT, R23, RZ, PT ;  /* 0x000000ff1700720c */ /* 0x000fc80003f25070 */
[----:B------:R-:W-:-:S13]  /*1af0*/  ISETP.NE.AND.EX P1, PT, RZ, RZ, PT, P1 ;  /* 0x000000ffff00720c */ /* 0x000fda0003f25310 */
[----:B------:R-:W-:Y:S05]  /*1b00*/  @!P1 BRA `(.L_x_2733) ;  /* 0x0000000000909947 */ /* 0x000fea0003800000 */
[----:B--2---:R-:W-:Y:S02]  /*1b10*/  IMAD.MOV.U32 R24, RZ, RZ, RZ ;  /* 0x000000ffff187224 */ /* 0x004fe400078e00ff */
[----:B------:R-:W-:-:S07]  /*1b20*/  IMAD.MOV.U32 R39, RZ, RZ, RZ ;  /* 0x000000ffff277224 */ /* 0x000fce00078e00ff */
.L_x_2734:
[C---:B------:R-:W-:Y:S02]  /*1b30*/  SHF.L.U32 R17, R6.reuse, 0x4, RZ ;  /* 0x0000000406117819 */ /* 0x040fe400000006ff */
[----:B------:R-:W-:Y:S02]  /*1b40*/  SHF.L.U64.HI R19, R6, 0x4, R5 ;  /* 0x0000000406137819 */ /* 0x000fe40000010205 */
[C---:B------:R-:W-:Y:S02]  /*1b50*/  IADD3 R8, P1, R17.reuse, R46, RZ ;  /* 0x0000002e11087210 */ /* 0x040fe40007f3e0ff */
[----:B------:R-:W-:-:S03]  /*1b60*/  IADD3 R12, P2, R17, R44, RZ ;  /* 0x0000002c110c7210 */ /* 0x000fc60007f5e0ff */
[----:B------:R-:W-:Y:S01]  /*1b70*/  IMAD.X R9, R19, 0x1, R47, P1 ;  /* 0x0000000113097824 */ /* 0x000fe200008e062f */
[----:B------:R-:W-:Y:S01]  /*1b80*/  IADD3 R16, P1, R17, UR8, RZ ;  /* 0x0000000811107c10 */ /* 0x000fe2000ff3e0ff */
[----:B------:R-:W-:-:S04]  /*1b90*/  IMAD.X R13, R19, 0x1, R45, P2 ;  /* 0x00000001130d7824 */ /* 0x000fc800010e062d */
[----:B------:R-:W2:Y:S01]  /*1ba0*/  LDG.E.128.CONSTANT R8, desc[UR12][R8.64] ;  /* 0x0000000c08087981 */ /* 0x000ea2000c1e9d00 */
[----:B------:R-:W-:-:S03]  /*1bb0*/  IADD3.X R17, R19, UR9, RZ, P1, !PT ;  /* 0x0000000913117c10 */ /* 0x000fc60008ffe4ff */
[----:B------:R-:W2:Y:S04]  /*1bc0*/  LDG.E.128 R12, desc[UR12][R12.64] ;  /* 0x0000000c0c0c7981 */ /* 0x000ea8000c1e1d00 */
[----:B------:R-:W3:Y:S01]  /*1bd0*/  LDG.E.128.CONSTANT R16, desc[UR12][R16.64] ;  /* 0x0000000c10107981 */ /* 0x000ee2000c1e9d00 */
[----:B------:R-:W-:Y:S02]  /*1be0*/  IADD3 R23, P1, R23, -0x1, RZ ;  /* 0xffffffff17177810 */ /* 0x000fe40007f3e0ff */
[----:B------:R-:W-:Y:S02]  /*1bf0*/  IADD3 R6, P2, R42, R6, RZ ;  /* 0x000000062a067210 */ /* 0x000fe40007f5e0ff */
[----:B------:R-:W-:Y:S02]  /*1c00*/  IADD3.X R24, R24, -0x1, RZ, P1, !PT ;  /* 0xffffffff18187810 */ /* 0x000fe40000ffe4ff */
[----:B------:R-:W-:-:S02]  /*1c10*/  ISETP.NE.U32.AND P1, PT, R23, RZ, PT ;  /* 0x000000ff1700720c */ /* 0x000fc40003f25070 */
[----:B------:R-:W-:Y:S02]  /*1c20*/  IADD3.X R5, R43, R5, RZ, P2, !PT ;  /* 0x000000052b057210 */ /* 0x000fe400017fe4ff */
[----:B------:R-:W-:Y:S01]  /*1c30*/  ISETP.NE.AND.EX P1, PT, R24, RZ, PT, P1 ;  /* 0x000000ff1800720c */ /* 0x000fe20003f25310 */
        /* <DEDUP_REMOVED lines=17> */
.L_x_2733:
[----:B------:R-:W-:Y:S05]  /*1d50*/  BSYNC B1 ;  /* 0x0000000000017941 */ /* 0x000fea0003800000 */
.L_x_2732:
[----:B------:R-:W-:Y:S05]  /*1d60*/  @!P0 BRA `(.L_x_2728) ;  /* 0x0000000800108947 */ /* 0x000fea0003800000 */
[----:B------:R-:W1:Y:S01]  /*1d70*/  S2UR UR7, SR_CTAID.X ;  /* 0x00000000000779c3 */ /* 0x000e620000002500 */
[----:B------:R-:W-:Y:S01]  /*1d80*/  ULDC UR6, c[0x0][0x23c] ;  /* 0x00008f0000067ab9 */ /* 0x000fe20000000800 */
[C---:B------:R-:W-:Y:S01]  /*1d90*/  IMAD.SHL.U32 R10, R6.reuse, 0x4, RZ ;  /* 0x00000004060a7824 */ /* 0x040fe200078e00ff */
[----:B------:R-:W-:Y:S01]  /*1da0*/  USHF.R.S32.HI UR14, URZ, 0x1f, UR6 ;  /* 0x0000001f3f0e7899 */ /* 0x000fe20008011406 */
[----:B------:R-:W-:Y:S01]  /*1db0*/  SHF.L.U64.HI R11, R6, 0x2, R5 ;  /* 0x00000002060b7819 */ /* 0x000fe20000010205 */
[----:B------:R-:W-:Y:S01]  /*1dc0*/  ULDC.64 UR10, c[0x0][0x220] ;  /* 0x00008800000a7ab9 */ /* 0x000fe20000000a00 */
[----:B------:R-:W-:Y:S02]  /*1dd0*/  SHF.L.U64.HI R38, R42, 0x4, R43 ;  /* 0x000000042a267819 */ /* 0x000fe4000001022b */
[----:B------:R-:W-:Y:S02]  /*1de0*/  IADD3 R20, P0, R10, R20, RZ ;  /* 0x000000140a147210 */ /* 0x000fe40007f1e0ff */
[----:B------:R-:W-:Y:S01]  /*1df0*/  MOV R32, UR14 ;  /* 0x0000000e00207c02 */ /* 0x000fe20008000f00 */
[----:B------:R-:W-:Y:S01]  /*1e00*/  ULDC.64 UR14, c[0x0][0x228] ;  /* 0x00008a00000e7ab9 */ /* 0x000fe20000000a00 */
[----:B------:R-:W-:Y:S01]  /*1e10*/  SHF.L.U32 R37, R42, 0x4, RZ ;  /* 0x000000042a257819 */ /* 0x000fe200000006ff */
[----:B------:R-:W-:Y:S01]  /*1e20*/  IMAD.X R53, R11, 0x1, R22, P0 ;  /* 0x000000010b357824 */ /* 0x000fe200000e0616 */
[----:B------:R-:W-:-:S02]  /*1e30*/  LEA R16, P2, R6, UR14, 0x4 ;  /* 0x0000000e06107c11 */ /* 0x000fc4000f8420ff */
[----:B------:R-:W-:Y:S02]  /*1e40*/  LEA R52, P0, R20, UR10, 0x2 ;  /* 0x0000000a14347c11 */ /* 0x000fe4000f8010ff */
[----:B------:R-:W-:Y:S02]  /*1e50*/  LEA.HI.X R17, R6, UR15, R5, 0x4, P2 ;  /* 0x0000000f06117c11 */ /* 0x000fe400090f2405 */
[----:B------:R-:W-:Y:S01]  /*1e60*/  LEA.HI.X R53, R20, UR11, R53, 0x2, P0 ;  /* 0x0000000b14357c11 */ /* 0x000fe200080f1435 */
[----:B-1----:R-:W-:-:S04]  /*1e70*/  IMAD.U32 R35, RZ, RZ, UR7 ;  /* 0x00000007ff237e24 */ /* 0x002fc8000f8e00ff */
[----:B------:R-:W-:Y:S01]  /*1e80*/  IMAD.WIDE.U32 R10, R35, UR6, R10 ;  /* 0x00000006230a7c25 */ /* 0x000fe2000f8e000a */
[----:B------:R-:W-:-:S03]  /*1e90*/  ULDC.64 UR6, c[0x0][0x248] ;  /* 0x0000920000067ab9 */ /* 0x000fc60000000a00 */
[----:B------:R-:W-:Y:S01]  /*1ea0*/  IMAD R9, R32, R35, RZ ;  /* 0x0000002320097224 */ /* 0x000fe200078e02ff */
[----:B------:R-:W-:-:S03]  /*1eb0*/  LEA R8, P1, R10, UR6, 0x2 ;  /* 0x000000060a087c11 */ /* 0x000fc6000f8210ff */
[----:B------:R-:W-:-:S05]  /*1ec0*/  IMAD.IADD R9, R9, 0x1, R11 ;  /* 0x0000000109097824 */ /* 0x000fca00078e020b */
[----:B------:R-:W-:-:S07]  /*1ed0*/  LEA.HI.X R9, R10, UR7, R9, 0x2, P1 ;  /* 0x000000070a097c11 */ /* 0x000fce00088f1409 */
.L_x_2735:
[----:B------:R-:W-:Y:S01]  /*1ee0*/  IMAD.MOV.U32 R10, RZ, RZ, R52 ;  /* 0x000000ffff0a7224 */ /* 0x000fe200078e0034 */
[----:B--2---:R-:W2:Y:S01]  /*1ef0*/  LDG.E.128 R24, desc[UR12][R8.64] ;  /* 0x0000000c08187981 */ /* 0x004ea2000c1e1d00 */
[----:B------:R-:W-:-:S03]  /*1f00*/  IMAD.MOV.U32 R11, RZ, RZ, R53 ;  /* 0x000000ffff0b7224 */ /* 0x000fc600078e0035 */
[----:B------:R-:W3:Y:S04]  /*1f10*/  LDG.E.128.CONSTANT R28, desc[UR12][R16.64] ;  /* 0x0000000c101c7981 */ /* 0x000ee8000c1e9d00 */
[----:B------:R-:W2:Y:S01]  /*1f20*/  LDG.E.128.CONSTANT R20, desc[UR12][R10.64] ;  /* 0x0000000c0a147981 */ /* 0x000ea2000c1e9d00 */
[-C--:B------:R-:W-:Y:S02]  /*1f30*/  IADD3 R50, P0, R52, R37.reuse, RZ ;  /* 0x0000002534327210 */ /* 0x080fe40007f1e0ff */
[----:B------:R-:W-:Y:S02]  /*1f40*/  IADD3 R52, P1, R8, R37, RZ ;  /* 0x0000002508347210 */ /* 0x000fe40007f3e0ff */
[----:B------:R-:W-:-:S03]  /*1f50*/  IADD3.X R51, R53, R38, RZ, P0, !PT ;  /* 0x0000002635337210 */ /* 0x000fc600007fe4ff */
[--C-:B------:R-:W-:Y:S01]  /*1f60*/  IMAD.X R53, R9, 0x1, R38.reuse, P1 ;  /* 0x0000000109357824 */ /* 0x100fe200008e0626 */
[----:B------:R-:W-:Y:S01]  /*1f70*/  IADD3 R48, P0, R16, R37, RZ ;  /* 0x0000002510307210 */ /* 0x000fe20007f1e0ff */
[----:B------:R-:W4:Y:S04]  /*1f80*/  LDG.E.128.CONSTANT R12, desc[UR12][R50.64] ;  /* 0x0000000c320c7981 */ /* 0x000f28000c1e9d00 */
[----:B------:R-:W4:Y:S01]  /*1f90*/  LDG.E.128 R8, desc[UR12][R52.64] ;  /* 0x0000000c34087981 */ /* 0x000f22000c1e1d00 */
[----:B------:R-:W-:Y:S02]  /*1fa0*/  IMAD.X R49, R17, 0x1, R38, P0 ;  /* 0x0000000111317824 */ /* 0x000fe400000e0626 */
[----:B--2---:R-:W-:-:S04]  /*1fb0*/  FADD.FTZ R19, R20, R24 ;  /* 0x0000001814137221 */ /* 0x004fc80000010000 */
[----:B0-----:R-:W-:-:S04]  /*1fc0*/  FMUL.FTZ R19, R36, R19 ;  /* 0x0000001324137220 */ /* 0x001fc80000410000 */
[----:B---3--:R-:W-:Y:S02]  /*1fd0*/  FMUL.FTZ R28, R28, R19 ;  /* 0x000000131c1c7220 */ /* 0x008fe40000410000 */
[----:B------:R-:W2:Y:S01]  /*1fe0*/  LDG.E.128.CONSTANT R16, desc[UR12][R48.64] ;  /* 0x0000000c30107981 */ /* 0x000ea2000c1e9d00 */
[----:B------:R-:W-:Y:S01]  /*1ff0*/  FADD.FTZ R25, R21, R25 ;  /* 0x0000001915197221 */ /* 0x000fe20000010000 */
[----:B------:R-:W-:Y:S01]  /*2000*/  FADD.FTZ R21, R22, R26 ;  /* 0x0000001a16157221 */ /* 0x000fe20000010000 */
[----:B------:R-:W-:Y:S02]  /*2010*/  FMNMX.FTZ R39, |R28|, R39, !PT ;  /* 0x000000271c277209 */ /* 0x000fe40007810200 */
[----:B------:R-:W-:Y:S01]  /*2020*/  FMUL.FTZ R20, R36, R25 ;  /* 0x0000001924147220 */ /* 0x000fe20000410000 */
[----:B------:R-:W-:Y:S01]  /*2030*/  IADD3 R28, P1, R52, R37, RZ ;  /* 0x00000025341c7210 */ /* 0x000fe20007f3e0ff */
[----:B------:R-:W-:Y:S01]  /*2040*/  FADD.FTZ R23, R23, R27 ;  /* 0x0000001b17177221 */ /* 0x000fe20000010000 */
[----:B------:R-:W-:Y:S01]  /*2050*/  FMUL.FTZ R21, R36, R21 ;  /* 0x0000001524157220 */ /* 0x000fe20000410000 */
[----:B------:R-:W-:-:S02]  /*2060*/  FMUL.FTZ R20, R29, R20 ;  /* 0x000000141d147220 */ /* 0x000fc40000410000 */
[----:B------:R-:W-:Y:S02]  /*2070*/  IMAD.X R29, R53, 0x1, R38, P1 ;  /* 0x00000001351d7824 */ /* 0x000fe400008e0626 */
[----:B------:R-:W-:Y:S01]  /*2080*/  FMUL.FTZ R22, R36, R23 ;  /* 0x0000001724167220 */ /* 0x000fe20000410000 */
[----:B------:R-:W-:Y:S01]  /*2090*/  FMUL.FTZ R30, R30, R21 ;  /* 0x000000151e1e7220 */ /* 0x000fe20000410000 */
[----:B----4-:R-:W-:Y:S01]  /*20a0*/  FADD.FTZ R53, R12, R8 ;  /* 0x000000080c357221 */ /* 0x010fe20000010000 */
[----:B------:R-:W-:Y:S01]  /*20b0*/  FMNMX.FTZ R39, R39, |R20|, !PT ;  /* 0x4000001427277209 */ /* 0x000fe20007810000 */
[----:B------:R-:W-:Y:S01]  /*20c0*/  FMUL.FTZ R31, R31, R22 ;  /* 0x000000161f1f7220 */ /* 0x000fe20000410000 */
[----:B------:R-:W-:Y:S01]  /*20d0*/  FADD.FTZ R9, R13, R9 ;  /* 0x000000090d097221 */ /* 0x000fe20000010000 */
[----:B------:R-:W-:Y:S01]  /*20e0*/  FMUL.FTZ R53, R36, R53 ;  /* 0x0000003524357220 */ /* 0x000fe20000410000 */
[----:B------:R-:W-:Y:S02]  /*20f0*/  FMNMX.FTZ R30, R39, |R30|, !PT ;  /* 0x4000001e271e7209 */ /* 0x000fe40007810000 */
[----:B------:R-:W-:Y:S01]  /*2100*/  IADD3 R50, P0, R50, R37, RZ ;  /* 0x0000002532327210 */ /* 0x000fe20007f1e0ff */
[----:B------:R-:W-:Y:S01]  /*2110*/  FMUL.FTZ R8, R36, R9 ;  /* 0x0000000924087220 */ /* 0x000fe20000410000 */
[----:B------:R-:W-:Y:S01]  /*2120*/  FMNMX.FTZ R30, R30, |R31|, !PT ;  /* 0x4000001f1e1e7209 */ /* 0x000fe20007810000 */
[----:B------:R-:W-:Y:S01]  /*2130*/  FADD.FTZ R13, R14, R10 ;  /* 0x0000000a0e0d7221 */ /* 0x000fe20000010000 */
[----:B------:R-:W-:Y:S01]  /*2140*/  IADD3.X R51, R51, R38, RZ, P0, !PT ;  /* 0x0000002633337210 */ /* 0x000fe200007fe4ff */
[----:B------:R-:W-:Y:S01]  /*2150*/  FADD.FTZ R11, R15, R11 ;  /* 0x0000000b0f0b7221 */ /* 0x000fe20000010000 */
[----:B------:R-:W3:Y:S01]  /*2160*/  LDG.E.128 R24, desc[UR12][R28.64] ;  /* 0x0000000c1c187981 */ /* 0x000ee2000c1e1d00 */
[----:B------:R-:W-:-:S03]  /*2170*/  FMUL.FTZ R13, R36, R13 ;  /* 0x0000000d240d7220 */ /* 0x000fc60000410000 */
[----:B------:R0:W3:Y:S01]  /*2180*/  LDG.E.128.CONSTANT R20, desc[UR12][R50.64] ;  /* 0x0000000c32147981 */ /* 0x0000e2000c1e9d00 */
[----:B------:R-:W-:Y:S01]  /*2190*/  FMUL.FTZ R10, R36, R11 ;  /* 0x0000000b240a7220 */ /* 0x000fe20000410000 */
[----:B--2---:R-:W-:Y:S01]  /*21a0*/  FMUL.FTZ R53, R16, R53 ;  /* 0x0000003510357220 */ /* 0x004fe20000410000 */
[----:B------:R-:W-:-:S04]  /*21b0*/  FMUL.FTZ R8, R17, R8 ;  /* 0x0000000811087220 */ /* 0x000fc80000410000 */
[----:B------:R-:W-:Y:S02]  /*21c0*/  FMNMX.FTZ R53, R30, |R53|, !PT ;  /* 0x400000351e357209 */ /* 0x000fe40007810000 */
[----:B------:R-:W-:Y:S01]  /*21d0*/  IADD3 R30, P0, R48, R37, RZ ;  /* 0x00000025301e7210 */ /* 0x000fe20007f1e0ff */
[----:B------:R-:W-:Y:S01]  /*21e0*/  FMUL.FTZ R13, R18, R13 ;  /* 0x0000000d120d7220 */ /* 0x000fe20000410000 */
[----:B------:R-:W-:-:S03]  /*21f0*/  FMNMX.FTZ R8, R53, |R8|, !PT ;  /* 0x4000000835087209 */ /* 0x000fc60007810000 */
[----:B------:R-:W-:Y:S02]  /*2200*/  IMAD.X R31, R49, 0x1, R38, P0 ;  /* 0x00000001311f7824 */ /* 0x000fe400000e0626 */
[----:B------:R-:W-:Y:S01]  /*2210*/  FMUL.FTZ R12, R19, R10 ;  /* 0x0000000a130c7220 */ /* 0x000fe20000410000 */
[----:B------:R-:W-:Y:S02]  /*2220*/  FMNMX.FTZ R13, R8, |R13|, !PT ;  /* 0x4000000d080d7209 */ /* 0x000fe40007810000 */
[----:B------:R-:W2:Y:S01]  /*2230*/  LDG.E.128.CONSTANT R8, desc[UR12][R30.64] ;  /* 0x0000000c1e087981 */ /* 0x000ea2000c1e9d00 */
[-C--:B------:R-:W-:Y:S02]  /*2240*/  IADD3 R48, P2, R28, R37.reuse, RZ ;  /* 0x000000251c307210 */ /* 0x080fe40007f5e0ff */
[----:B------:R-:W-:-:S03]  /*2250*/  IADD3 R52, P0, R50, R37, RZ ;  /* 0x0000002532347210 */ /* 0x000fc60007f1e0ff */
[--C-:B------:R-:W-:Y:S01]  /*2260*/  IMAD.X R49, R29, 0x1, R38.reuse, P2 ;  /* 0x000000011d317824 */ /* 0x100fe200010e0626 */
[----:B------:R-:W-:Y:S02]  /*2270*/  IADD3.X R53, R51, R38, RZ, P0, !PT ;  /* 0x0000002633357210 */ /* 0x000fe400007fe4ff */
[----:B0-----:R-:W-:Y:S02]  /*2280*/  IADD3 R50, P1, R30, R37, RZ ;  /* 0x000000251e327210 */ /* 0x001fe40007f3e0ff */
[----:B------:R-:W-:Y:S01]  /*2290*/  FMNMX.FTZ R39, R13, |R12|, !PT ;  /* 0x4000000c0d277209 */ /* 0x000fe20007810000 */
[----:B------:R-:W4:Y:S04]  /*22a0*/  LDG.E.128 R16, desc[UR12][R48.64] ;  /* 0x0000000c30107981 */ /* 0x000f28000c1e1d00 */
[----:B------:R-:W4:Y:S01]  /*22b0*/  LDG.E.128.CONSTANT R12, desc[UR12][R52.64] ;  /* 0x0000000c340c7981 */ /* 0x000f22000c1e9d00 */
[----:B------:R-:W-:-:S05]  /*22c0*/  IMAD.X R51, R31, 0x1, R38, P1 ;  /* 0x000000011f337824 */ /* 0x000fca00008e0626 */
[----:B------:R-:W5:Y:S01]  /*22d0*/  LDG.E.128.CONSTANT R28, desc[UR12][R50.64] ;  /* 0x0000000c321c7981 */ /* 0x000f62000c1e9d00 */
[----:B---3--:R-:W-:Y:S01]  /*22e0*/  FADD.FTZ R20, R20, R24 ;  /* 0x0000001814147221 */ /* 0x008fe20000010000 */
[----:B------:R-:W-:-:S03]  /*22f0*/  FADD.FTZ R25, R21, R25 ;  /* 0x0000001915197221 */ /* 0x000fc60000010000 */
[----:B------:R-:W-:Y:S01]  /*2300*/  FMUL.FTZ R20, R36, R20 ;  /* 0x0000001424147220 */ /* 0x000fe20000410000 */
[----:B------:R-:W-:Y:S01]  /*2310*/  FADD.FTZ R21, R22, R26 ;  /* 0x0000001a16157221 */ /* 0x000fe20000010000 */
[C---:B------:R-:W-:Y:S01]  /*2320*/  FMUL.FTZ R22, R36.reuse, R25 ;  /* 0x0000001924167220 */ /* 0x040fe20000410000 */
[----:B------:R-:W-:Y:S02]  /*2330*/  FADD.FTZ R23, R23, R27 ;  /* 0x0000001b17177221 */ /* 0x000fe40000010000 */
[----:B------:R-:W-:Y:S01]  /*2340*/  FMUL.FTZ R21, R36, R21 ;  /* 0x0000001524157220 */ /* 0x000fe20000410000 */
[----:B--2---:R-:W-:Y:S01]  /*2350*/  FMUL.FTZ R8, R8, R20 ;  /* 0x0000001408087220 */ /* 0x004fe20000410000 */
[----:B------:R-:W-:Y:S02]  /*2360*/  FMUL.FTZ R9, R9, R22 ;  /* 0x0000001609097220 */ /* 0x000fe40000410000 */
[----:B------:R-:W-:Y:S02]  /*2370*/  FMUL.FTZ R21, R10, R21 ;  /* 0x000000150a157220 */ /* 0x000fe40000410000 */
[----:B------:R-:W-:Y:S01]  /*2380*/  FMNMX.FTZ R8, R39, |R8|, !PT ;  /* 0x4000000827087209 */ /* 0x000fe20007810000 */
[----:B------:R-:W-:-:S03]  /*2390*/  FMUL.FTZ R10, R36, R23 ;  /* 0x00000017240a7220 */ /* 0x000fc60000410000 */
[----:B------:R-:W-:Y:S01]  /*23a0*/  FMNMX.FTZ R8, R8, |R9|, !PT ;  /* 0x4000000908087209 */ /* 0x000fe20007810000 */
[----:B------:R-:W-:-:S03]  /*23b0*/  FMUL.FTZ R11, R11, R10 ;  /* 0x0000000a0b0b7220 */ /* 0x000fc60000410000 */
[----:B------:R-:W-:-:S04]  /*23c0*/  FMNMX.FTZ R8, R8, |R21|, !PT ;  /* 0x4000001508087209 */ /* 0x000fc80007810000 */
[----:B------:R-:W-:Y:S02]  /*23d0*/  FMNMX.FTZ R8, R8, |R11|, !PT ;  /* 0x4000000b08087209 */ /* 0x000fe40007810000 */
[----:B------:R-:W-:Y:S01]  /*23e0*/  IADD3 R11, P0, P1, R42, R6, R42 ;  /* 0x000000062a0b7210 */ /* 0x000fe2000791e02a */
[----:B----4-:R-:W-:Y:S01]  /*23f0*/  FADD.FTZ R9, R12, R16 ;  /* 0x000000100c097221 */ /* 0x010fe20000010000 */
[----:B------:R-:W-:Y:S02]  /*2400*/  FADD.FTZ R13, R13, R17 ;  /* 0x000000110d0d7221 */ /* 0x000fe40000010000 */
[C-C-:B------:R-:W-:Y:S01]  /*2410*/  IADD3.X R5, R43.reuse, R5, R43.reuse, P0, P1 ;  /* 0x000000052b057210 */ /* 0x140fe200007e242b */
[----:B------:R-:W-:Y:S01]  /*2420*/  FMUL.FTZ R21, R36, R9 ;  /* 0x0000000924157220 */ /* 0x000fe20000410000 */
[----:B------:R-:W-:Y:S01]  /*2430*/  IADD3 R6, P0, P1, R42, R11, R42 ;  /* 0x0000000b2a067210 */ /* 0x000fe2000791e02a */
[----:B------:R-:W-:Y:S01]  /*2440*/  FADD.FTZ R9, R14, R18 ;  /* 0x000000120e097221 */ /* 0x000fe20000010000 */
[----:B------:R-:W-:Y:S01]  /*2450*/  FMUL.FTZ R10, R36, R13 ;  /* 0x0000000d240a7220 */ /* 0x000fe20000410000 */
[----:B-----5:R-:W-:Y:S01]  /*2460*/  FMUL.FTZ R21, R28, R21 ;  /* 0x000000151c157220 */ /* 0x020fe20000410000 */
[----:B------:R-:W-:-:S02]  /*2470*/  IADD3.X R5, R43, R5, R43, P0, P1 ;  /* 0x000000052b057210 */ /* 0x000fc400007e242b */
[----:B------:R-:W-:Y:S01]  /*2480*/  ISETP.GE.U32.AND P0, PT, R6, R3, PT ;  /* 0x000000030600720c */ /* 0x000fe20003f06070 */
[----:B------:R-:W-:Y:S01]  /*2490*/  FMUL.FTZ R9, R36, R9 ;  /* 0x0000000924097220 */ /* 0x000fe20000410000 */
[----:B------:R-:W-:Y:S01]  /*24a0*/  FMUL.FTZ R29, R29, R10 ;  /* 0x0000000a1d1d7220 */ /* 0x000fe20000410000 */
[----:B------:R-:W-:Y:S01]  /*24b0*/  FADD.FTZ R15, R15, R19 ;  /* 0x000000130f0f7221 */ /* 0x000fe20000010000 */
[----:B------:R-:W-:Y:S02]  /*24c0*/  ISETP.GE.AND.EX P0, PT, R5, R4, PT, P0 ;  /* 0x000000040500720c */ /* 0x000fe40003f06300 */
[----:B------:R-:W-:Y:S01]  /*24d0*/  FMNMX.FTZ R8, R8, |R21|, !PT ;  /* 0x4000001508087209 */ /* 0x000fe20007810000 */
[----:B------:R-:W-:Y:S01]  /*24e0*/  FMUL.FTZ R9, R30, R9 ;  /* 0x000000091e097220 */ /* 0x000fe20000410000 */
[----:B------:R-:W-:Y:S02]  /*24f0*/  FMUL.FTZ R10, R36, R15 ;  /* 0x0000000f240a7220 */ /* 0x000fe40000410000 */
[----:B------:R-:W-:-:S02]  /*2500*/  FMNMX.FTZ R8, R8, |R29|, !PT ;  /* 0x4000001d08087209 */ /* 0x000fc40007810000 */
[----:B------:R-:W-:Y:S01]  /*2510*/  FMUL.FTZ R10, R31, R10 ;  /* 0x0000000a1f0a7220 */ /* 0x000fe20000410000 */
[----:B------:R-:W-:Y:S02]  /*2520*/  IADD3 R16, P2, R50, R37, RZ ;  /* 0x0000002532107210 */ /* 0x000fe40007f5e0ff */
[----:B------:R-:W-:Y:S02]  /*2530*/  FMNMX.FTZ R9, R8, |R9|, !PT ;  /* 0x4000000908097209 */ /* 0x000fe40007810000 */
[-C--:B------:R-:W-:Y:S02]  /*2540*/  IADD3 R8, P3, R48, R37.reuse, RZ ;  /* 0x0000002530087210 */ /* 0x080fe40007f7e0ff */
[----:B------:R-:W-:Y:S01]  /*2550*/  IADD3 R52, P1, R52, R37, RZ ;  /* 0x0000002534347210 */ /* 0x000fe20007f3e0ff */
[--C-:B------:R-:W-:Y:S01]  /*2560*/  IMAD.X R17, R51, 0x1, R38.reuse, P2 ;  /* 0x0000000133117824 */ /* 0x100fe200010e0626 */
[----:B------:R-:W-:Y:S01]  /*2570*/  FMNMX.FTZ R39, R9, |R10|, !PT ;  /* 0x4000000a09277209 */ /* 0x000fe20007810000 */
[----:B------:R-:W-:Y:S01]  /*2580*/  IMAD.X R9, R49, 0x1, R38, P3 ;  /* 0x0000000131097824 */ /* 0x000fe200018e0626 */
[----:B------:R-:W-:Y:S01]  /*2590*/  IADD3.X R53, R53, R38, RZ, P1, !PT ;  /* 0x0000002635357210 */ /* 0x000fe20000ffe4ff */
[----:B------:R-:W-:Y:S08]  /*25a0*/  @!P0 BRA `(.L_x_2735) ;  /* 0xfffffff8004c8947 */ /* 0x000ff0000383ffff */
.L_x_2728:
[----:B------:R-:W-:Y:S05]  /*25b0*/  BSYNC B0 ;  /* 0x0000000000007941 */ /* 0x000fea0003800000 */
.L_x_2727:
        /* <DEDUP_REMOVED lines=14> */
[----:B------:R-:W-:Y:S02]  /*26a0*/  MOV R14, RZ ;  /* 0x000000ff000e7202 */ /* 0x000fe40000000f00 */
[----:B------:R-:W-:-:S07]  /*26b0*/  MOV R6, 0x26d0 ;  /* 0x000026d000067802 */ /* 0x000fce0000000f00 */
[----:B012---:R-:W-:Y:S05]  /*26c0*/  CALL.REL.NOINC `($__internal_62_$__cuda_sm20_div_s64) ;  /* 0x00000020004c7944 */ /* 0x007fea0003c00000 */
[----:B------:R-:W-:Y:S05]  /*26d0*/  BRA `(.L_x_2737) ;  /* 0x00000000004c7947 */ /* 0x000fea0003800000 */
.L_x_2736:
[----:B------:R-:W3:Y:S01]  /*26e0*/  I2F.U32.RP R6, R3 ;  /* 0x0000000300067306 */ /* 0x000ee20000209000 */
[----:B------:R-:W-:Y:S01]  /*26f0*/  IMAD.MOV R7, RZ, RZ, -R3 ;  /* 0x000000ffff077224 */ /* 0x000fe200078e0a03 */
[----:B------:R-:W-:Y:S01]  /*2700*/  ISETP.NE.U32.AND P2, PT, R3, RZ, PT ;  /* 0x000000ff0300720c */ /* 0x000fe20003f45070 */
[----:B------:R-:W-:-:S05]  /*2710*/  IMAD.MOV.U32 R11, RZ, RZ, RZ ;  /* 0x000000ffff0b7224 */ /* 0x000fca00078e00ff */
[----:B---3--:R-:W1:Y:S02]  /*2720*/  MUFU.RCP R6, R6 ;  /* 0x0000000600067308 */ /* 0x008e640000001000 */
[----:B-1----:R-:W-:-:S06]  /*2730*/  VIADD R4, R6, 0xffffffe ;  /* 0x0ffffffe06047836 */ /* 0x002fcc0000000000 */
[----:B------:R1:W3:Y:S02]  /*2740*/  F2I.FTZ.U32.TRUNC.NTZ R5, R4 ;  /* 0x0000000400057305 */ /* 0x0002e4000021f000 */
[----:B-1----:R-:W-:Y:S01]  /*2750*/  HFMA2.MMA R4, -RZ, RZ, 0, 0 ;  /* 0x00000000ff047435 */ /* 0x002fe200000001ff */
[----:B---3--:R-:W-:-:S09]  /*2760*/  IMAD R7, R7, R5, RZ ;  /* 0x0000000507077224 */ /* 0x008fd200078e02ff */
        /* <DEDUP_REMOVED lines=10> */
.L_x_2737:
        /* <DEDUP_REMOVED lines=8> */
[----:B------:R-:W-:Y:S01]  /*2890*/  IADD3.X R8, RZ, ~R43, RZ, P0, !PT ;  /* 0x8000002bff087210 */ /* 0x000fe200007fe4ff */
[----:B------:R-:W-:Y:S01]  /*28a0*/  IMAD.WIDE.U32 R4, R31, R4, UR6 ;  /* 0x000000061f047e25 */ /* 0x000fe2000f8e0004 */
[C---:B------:R-:W-:Y:S01]  /*28b0*/  IADD3 RZ, P1, R29.reuse, 0x8, RZ ;  /* 0x000000081dff7810 */ /* 0x040fe20007f3e0ff */
[----:B------:R-:W-:Y:S01]  /*28c0*/  ULDC UR5, c[0x0][0x23c] ;  /* 0x00008f0000057ab9 */ /* 0x000fe20000000800 */
[C---:B------:R-:W-:Y:S01]  /*28d0*/  IADD3 RZ, P3, R29.reuse, 0x2, RZ ;  /* 0x000000021dff7810 */ /* 0x040fe20007f7e0ff */
[----:B------:R-:W-:Y:S01]  /*28e0*/  IMAD R9, R8, R31, RZ ;  /* 0x0000001f08097224 */ /* 0x000fe200078e02ff */
[----:B------:R-:W-:Y:S01]  /*28f0*/  IADD3 R8, P0, -R29, R4, RZ ;  /* 0x000000041d087210 */ /* 0x000fe20007f1e1ff */
[----:B------:R-:W-:Y:S01]  /*2900*/  IMAD.WIDE.U32 R6, R31, R42, R42 ;  /* 0x0000002a1f067225 */ /* 0x000fe200078e002a */
[----:B------:R-:W-:-:S02]  /*2910*/  IADD3 RZ, P4, R29, 0x1, RZ ;  /* 0x000000011dff7810 */ /* 0x000fc40007f9e0ff */
[----:B------:R-:W-:Y:S02]  /*2920*/  CS2R R26, SRZ ;  /* 0x00000000001a7805 */ /* 0x000fe4000001ff00 */
[----:B------:R-:W-:Y:S01]  /*2930*/  IADD3.X R9, R5, -0x1, R9, P0, !PT ;  /* 0xffffffff05097810 */ /* 0x000fe200007fe409 */
[----:B------:R-:W-:Y:S01]  /*2940*/  IMAD.IADD R7, R7, 0x1, R13 ;  /* 0x0000000107077824 */ /* 0x000fe200078e020d */
[----:B------:R-:W-:Y:S01]  /*2950*/  IADD3 RZ, P0, R29, 0x10, RZ ;  /* 0x000000101dff7810 */ /* 0x000fe20007f1e0ff */
[-C--:B------:R-:W-:Y:S01]  /*2960*/  IMAD R13, R43, R3.reuse, RZ ;  /* 0x000000032b0d7224 */ /* 0x080fe200078e02ff */
[----:B------:R-:W-:Y:S01]  /*2970*/  IADD3 RZ, P2, R29, 0x4, RZ ;  /* 0x000000041dff7810 */ /* 0x000fe20007f5e0ff */
[----:B------:R-:W-:Y:S01]  /*2980*/  IMAD.WIDE.U32 R4, R42, R3, RZ ;  /* 0x000000032a047225 */ /* 0x000fe200078e00ff */
[----:B------:R-:W-:Y:S02]  /*2990*/  LOP3.LUT R6, RZ, R6, RZ, 0x33, !PT ;  /* 0x00000006ff067212 */ /* 0x000fe400078e33ff */
[----:B------:R-:W-:Y:S01]  /*29a0*/  LOP3.LUT R28, RZ, R32, RZ, 0x33, !PT ;  /* 0x00000020ff1c7212 */ /* 0x000fe200078e33ff */
[----:B------:R-:W-:Y:S01]  /*29b0*/  IMAD.MOV.U32 R25, RZ, RZ, RZ ;  /* 0x000000ffff197224 */ /* 0x000fe200078e00ff */
[----:B--2---:R-:W-:Y:S01]  /*29c0*/  IADD3 R24, R5, R13, RZ ;  /* 0x0000000d05187210 */ /* 0x004fe20007ffe0ff */
[----:B------:R-:W-:Y:S01]  /*29d0*/  IMAD.X R23, RZ, RZ, RZ, P0 ;  /* 0x000000ffff177224 */ /* 0x000fe200000e06ff */
[----:B------:R-:W-:Y:S01]  /*29e0*/  IADD3.X R21, RZ, RZ, RZ, P2, !PT ;  /* 0x000000ffff157210 */ /* 0x000fe200017fe4ff */
[----:B------:R-:W-:Y:S01]  /*29f0*/  IMAD.X R22, RZ, RZ, RZ, P1 ;  /* 0x000000ffff167224 */ /* 0x000fe200008e06ff */
[----:B------:R-:W-:Y:S01]  /*2a00*/  LOP3.LUT R19, RZ, UR5, RZ, 0x33, !PT ;  /* 0x00000005ff137c12 */ /* 0x000fe2000f8e33ff */
[----:B------:R-:W-:Y:S01]  /*2a10*/  IMAD.X R20, RZ, RZ, RZ, P3 ;  /* 0x000000ffff147224 */ /* 0x000fe200018e06ff */
[----:B------:R-:W-:Y:S01]  /*2a20*/  LOP3.LUT R7, RZ, R7, RZ, 0x33, !PT ;  /* 0x00000007ff077212 */ /* 0x000fe200078e33ff */
[----:B------:R-:W-:-:S07]  /*2a30*/  IMAD.X R18, RZ, RZ, RZ, P4 ;  /* 0x000000ffff127224 */ /* 0x000fce00020e06ff */
.L_x_2747:
[----:B------:R-:W-:Y:S01]  /*2a40*/  IADD3 R17, P0, RZ, -R4, RZ ;  /* 0x80000004ff117210 */ /* 0x000fe20007f1e0ff */
[----:B-1----:R-:W-:Y:S01]  /*2a50*/  HFMA2.MMA R13, -RZ, RZ, 0, 0 ;  /* 0x00000000ff0d7435 */ /* 0x002fe200000001ff */
[----:B------:R-:W-:Y:S01]  /*2a60*/  SHF.R.S32.HI R16, RZ, 0x1f, R25 ;  /* 0x0000001fff107819 */ /* 0x000fe20000011419 */
[----:B------:R-:W-:Y:S05]  /*2a70*/  YIELD ;  /* 0x0000000000007946 */ /* 0x000fea0003800000 */
[----:B------:R-:W-:Y:S01]  /*2a80*/  IADD3.X R37, RZ, ~R24, RZ, P0, !PT ;  /* 0x80000018ff257210 */ /* 0x000fe200007fe4ff */
[-C--:B--2---:R-:W-:Y:S01]  /*2a90*/  IMAD R12, R26, R17.reuse, RZ ;  /* 0x000000111a0c7224 */ /* 0x084fe200078e02ff */
[----:B---3--:R-:W-:Y:S01]  /*2aa0*/  SHF.R.S32.HI R30, RZ, 0x1f, R34 ;  /* 0x0000001fff1e7819 */ /* 0x008fe20000011422 */
[C---:B------:R-:W-:Y:S01]  /*2ab0*/  IMAD.WIDE.U32 R14, R27.reuse, R17, R6 ;  /* 0x000000111b0e7225 */ /* 0x040fe200078e0006 */
        /* <DEDUP_REMOVED lines=11> */
[----:B------:R-:W-:Y:S01]  /*2b70*/  SEL R14, R39, R28, P0 ;  /* 0x0000001c270e7207 */ /* 0x000fe20000000000 */
[----:B------:R-:W-:Y:S01]  /*2b80*/  IMAD.IADD R49, R13, 0x1, R49 ;  /* 0x000000010d317824 */ /* 0x000fe200078e0231 */
[----:B------:R-:W-:-:S04]  /*2b90*/  IADD3 R16, P2, -R15, R16, RZ ;  /* 0x000000100f107210 */ /* 0x000fc80007f5e1ff */
        /* <DEDUP_REMOVED lines=23> */
[----:B------:R-:W-:Y:S01]  /*2d10*/  SHF.R.U64 R13, R16, 0x5, R17 ;  /* 0x00000005100d7819 */ /* 0x000fe20000001211 */
[----:B------:R-:W-:Y:S01]  /*2d20*/  BSSY B3, `(.L_x_2744) ;  /* 0x0000021000037945 */ /* 0x000fe20003800000 */
[----:B------:R-:W-:Y:S02]  /*2d30*/  IMAD.MOV.U32 R49, RZ, RZ, R38 ;  /* 0x000000ffff317224 */ /* 0x000fe400078e0026 */
[----:B------:R-:W-:-:S04]  /*2d40*/  IADD3 R13, R13, 0x1, RZ ;  /* 0x000000010d0d7810 */ /* 0x000fc80007ffe0ff */
        /* <DEDUP_REMOVED lines=9> */
[----:B------:R-:W-:-:S03]  /*2de0*/  ISETP.NE.AND.EX P0, PT, RZ, RZ, PT, P0 ;  /* 0x000000ffff00720c */ /* 0x000fc60003f05300 */
[----:B------:R-:W-:Y:S01]  /*2df0*/  IMAD.MOV.U32 R50, RZ, RZ, R52 ;  /* 0x000000ffff327224 */ /* 0x000fe200078e0034 */
[----:B-1----:R-:W-:Y:S02]  /*2e00*/  FMNMX.FTZ R51, R51, R12, !PT ;  /* 0x0000000c33337209 */ /* 0x002fe40007810000 */
[----:B------:R-:W-:-:S03]  /*2e10*/  IADD3.X R12, RZ, R53, RZ, P1, !PT ;  /* 0x00000035ff0c7210 */ /* 0x000fc60000ffe4ff */
[----:B------:R1:W-:Y:S04]  /*2e20*/  STS [R30], R51 ;  /* 0x000000331e007388 */ /* 0x0003e80000000800 */
[----:B------:R-:W-:Y:S05]  /*2e30*/  @!P0 BRA `(.L_x_2745) ;  /* 0x00000000003c8947 */ /* 0x000fea0003800000 */
[----:B------:R-:W1:Y:S01]  /*2e40*/  LDS R12, [R30+0x100] ;  /* 0x000100001e0c7984 */ /* 0x000e620000000800 */
[----:B------:R-:W-:Y:S01]  /*2e50*/  ISETP.NE.U32.AND P0, PT, R13, 0x2, PT ;  /* 0x000000020d00780c */ /* 0x000fe20003f05070 */
[----:B------:R-:W-:-:S03]  /*2e60*/  IMAD.MOV.U32 R49, RZ, RZ, R52 ;  /* 0x000000ffff317224 */ /* 0x000fc600078e0034 */
[----:B------:R-:W-:Y:S02]  /*2e70*/  ISETP.NE.AND.EX P0, PT, RZ, RZ, PT, P0 ;  /* 0x000000ffff00720c */ /* 0x000fe40003f05300 */
[----:B-1----:R-:W-:-:S11]  /*2e80*/  FMNMX.FTZ R51, R51, R12, !PT ;  /* 0x0000000c33337209 */ /* 0x002fd60007810000 */
[----:B------:R-:W1:Y:S04]  /*2e90*/  @P0 LDS R12, [R30+0x180] ;  /* 0x000180001e0c0984 */ /* 0x000e680000000800 */
[----:B------:R2:W-:Y:S01]  /*2ea0*/  STS [R30], R51 ;  /* 0x000000331e007388 */ /* 0x0005e20000000800 */
[----:B-1----:R-:W-:Y:S02]  /*2eb0*/  @P0 FMNMX.FTZ R13, R51, R12, !PT ;  /* 0x0000000c330d0209 */ /* 0x002fe40007810000 */
[----:B------:R-:W-:-:S03]  /*2ec0*/  IADD3 R12, P1, R38, 0x60, RZ ;  /* 0x00000060260c7810 */ /* 0x000fc60007f3e0ff */
[----:B------:R2:W-:Y:S01]  /*2ed0*/  @P0 STS [R30], R13 ;  /* 0x0000000d1e000388 */ /* 0x0005e20000000800 */
[----:B------:R-:W-:Y:S01]  /*2ee0*/  MOV R50, R12 ;  /* 0x0000000c00327202 */ /* 0x000fe20000000f00 */
[----:B------:R-:W-:Y:S01]  /*2ef0*/  @P0 IMAD.MOV.U32 R49, RZ, RZ, R12 ;  /* 0x000000ffff310224 */ /* 0x000fe200078e000c */
[----:B------:R-:W-:Y:S01]  /*2f00*/  @P0 IADD3 R50, P2, R38, 0x80, RZ ;  /* 0x0000008026320810 */ /* 0x000fe20007f5e0ff */
[----:B------:R-:W-:-:S03]  /*2f10*/  IMAD.X R12, RZ, RZ, R53, P1 ;  /* 0x000000ffff0c7224 */ /* 0x000fc600008e0635 */
[----:B------:R-:W-:-:S09]  /*2f20*/  @P0 IADD3.X R12, RZ, R53, RZ, P2, !PT ;  /* 0x00000035ff0c0210 */ /* 0x000fd200017fe4ff */
.L_x_2745:
[----:B------:R-:W-:Y:S05]  /*2f30*/  BSYNC B3 ;  /* 0x0000000000037941 */ /* 0x000fea0003800000 */
.L_x_2744:
[----:B------:R-:W-:-:S04]  /*2f40*/  ISETP.GE.U32.AND P0, PT, R16, 0x60, PT ;  /* 0x000000601000780c */ /* 0x000fc80003f06070 */
[----:B------:R-:W-:-:S13]  /*2f50*/  ISETP.GE.U32.AND.EX P0, PT, R17, RZ, PT, P0 ;  /* 0x000000ff1100720c */ /* 0x000fda0003f06100 */
[----:B------:R-:W-:Y:S05]  /*2f60*/  @!P0 BRA `(.L_x_2743) ;  /* 0x00000000005c8947 */ /* 0x000fea0003800000 */
[----:B------:R3:W4:Y:S01]  /*2f70*/  LDS R17, [R30] ;  /* 0x000000001e117984 */ /* 0x0007220000000800 */
[----:B--2---:R-:W-:-:S05]  /*2f80*/  LEA R13, R50, UR4, 0x2 ;  /* 0x00000004320d7c11 */ /* 0x004fca000f8e10ff */
[----:B------:R-:W-:-:S07]  /*2f90*/  VIADD R13, R13, 0x180 ;  /* 0x000001800d0d7836 */ /* 0x000fce0000000000 */
.L_x_2746:
[----:B------:R-:W-:-:S05]  /*2fa0*/  LEA R49, R49, UR4, 0x2 ;  /* 0x0000000431317c11 */ /* 0x000fca000f8e10ff */
[----:B-1----:R2:W1:Y:S02]  /*2fb0*/  LDS R16, [R49+0x80] ;  /* 0x0000800031107984 */ /* 0x0024640000000800 */
[C---:B--2---:R-:W-:Y:S01]  /*2fc0*/  VIADD R49, R50.reuse, 0x60 ;  /* 0x0000006032317836 */ /* 0x044fe20000000000 */
[----:B------:R-:W-:-:S04]  /*2fd0*/  IADD3 R50, P0, R50, 0x80, RZ ;  /* 0x0000008032327810 */ /* 0x000fc80007f1e0ff */
[----:B------:R-:W-:Y:S02]  /*2fe0*/  IADD3.X R12, RZ, R12, RZ, P0, !PT ;  /* 0x0000000cff0c7210 */ /* 0x000fe400007fe4ff */
[----:B------:R-:W-:-:S04]  /*2ff0*/  ISETP.GE.U32.AND P0, PT, R50, R39, PT ;  /* 0x000000273200720c */ /* 0x000fc80003f06070 */
[----:B------:R-:W-:Y:S02]  /*3000*/  ISETP.GE.AND.EX P0, PT, R12, R37, PT, P0 ;  /* 0x000000250c00720c */ /* 0x000fe40003f06300 */
[----:B-1--4-:R-:W-:-:S05]  /*3010*/  FMNMX.FTZ R51, R16, R17, !PT ;  /* 0x0000001110337209 */ /* 0x012fca0007810000 */
        /* <DEDUP_REMOVED lines=12> */
.L_x_2743:
[----:B------:R-:W-:Y:S05]  /*30e0*/  BSYNC B2 ;  /* 0x0000000000027941 */ /* 0x000fea0003800000 */
.L_x_2742:
[----:B------:R-:W-:Y:S01]  /*30f0*/  IADD3 R12, P0, R39, -R14, RZ ;  /* 0x8000000e270c7210 */ /* 0x000fe20007f1e0ff */
[C---:B------:R-:W-:Y:S01]  /*3100*/  VIADD R39, R29.reuse, 0x4 ;  /* 0x000000041d277836 */ /* 0x040fe20000000000 */
[C---:B------:R-:W-:Y:S02]  /*3110*/  LOP3.LUT R15, R29.reuse, 0x20, RZ, 0xfc, !PT ;  /* 0x000000201d0f7812 */ /* 0x040fe400078efcff */
[----:B-1----:R-:W-:Y:S01]  /*3120*/  IADD3 R17, R29, 0x10, RZ ;  /* 0x000000101d117810 */ /* 0x002fe20007ffe0ff */
[----:B--2---:R-:W-:Y:S01]  /*3130*/  IMAD.X R13, R37, 0x1, ~R48, P0 ;  /* 0x00000001250d7824 */ /* 0x004fe200000e0e30 */
[----:B------:R-:W-:Y:S01]  /*3140*/  ISETP.LT.U32.AND P0, PT, R12, 0x20, PT ;  /* 0x000000200c00780c */ /* 0x000fe20003f01070 */
[----:B------:R-:W-:-:S03]  /*3150*/  VIADD R37, R29, 0x8 ;  /* 0x000000081d257836 */ /* 0x000fc60000000000 */
[----:B------:R-:W-:-:S04]  /*3160*/  ISETP.LT.AND.EX P0, PT, R13, RZ, PT, P0 ;  /* 0x000000ff0d00720c */ /* 0x000fc80003f01300 */
[----:B------:R-:W-:Y:S02]  /*3170*/  SEL R12, R12, 0x20, P0 ;  /* 0x000000200c0c7807 */ /* 0x000fe40000000000 */
[----:B------:R-:W-:Y:S02]  /*3180*/  SEL R13, R13, RZ, P0 ;  /* 0x000000ff0d0d7207 */ /* 0x000fe40000000000 */
[-C--:B------:R-:W-:Y:S02]  /*3190*/  ISETP.GE.U32.AND P0, PT, R15, R12.reuse, PT ;  /* 0x0000000c0f00720c */ /* 0x080fe40003f06070 */
[----:B------:R-:W-:Y:S02]  /*31a0*/  ISETP.GE.U32.AND P1, PT, R17, R12, PT ;  /* 0x0000000c1100720c */ /* 0x000fe40003f26070 */
[-C--:B------:R-:W-:Y:S02]  /*31b0*/  ISETP.GE.AND.EX P0, PT, RZ, R13.reuse, PT, P0 ;  /* 0x0000000dff00720c */ /* 0x080fe40003f06300 */
[----:B------:R-:W-:-:S11]  /*31c0*/  ISETP.GE.AND.EX P1, PT, R23, R13, PT, P1 ;  /* 0x0000000d1700720c */ /* 0x000fd60003f26310 */
[----:B------:R-:W-:Y:S04]  /*31d0*/  @!P0 LDS R14, [R30] ;  /* 0x000000001e0e8984 */ /* 0x000fe80000000800 */
[----:B------:R-:W1:Y:S02]  /*31e0*/  @!P0 LDS R15, [R30+0x80] ;  /* 0x000080001e0f8984 */ /* 0x000e640000000800 */
[----:B-1----:R-:W-:-:S05]  /*31f0*/  @!P0 FMNMX.FTZ R15, R14, R15, !PT ;  /* 0x0000000f0e0f8209 */ /* 0x002fca0007810000 */
[----:B------:R-:W-:Y:S01]  /*3200*/  @!P0 STS [R30], R15 ;  /* 0x0000000f1e008388 */ /* 0x000fe20000000800 */
[----:B------:R-:W-:-:S03]  /*3210*/  ISETP.GE.U32.AND P0, PT, R37, R12, PT ;  /* 0x0000000c2500720c */ /* 0x000fc60003f06070 */
[----:B------:R-:W-:Y:S01]  /*3220*/  @!P1 LDS R14, [R30] ;  /* 0x000000001e0e9984 */ /* 0x000fe20000000800 */
[----:B------:R-:W-:-:S03]  /*3230*/  ISETP.GE.AND.EX P0, PT, R22, R13, PT, P0 ;  /* 0x0000000d1600720c */ /* 0x000fc60003f06300 */
[----:B------:R-:W1:Y:S02]  /*3240*/  @!P1 LDS R17, [R30+0x40] ;  /* 0x000040001e119984 */ /* 0x000e640000000800 */
[----:B-1----:R-:W-:-:S05]  /*3250*/  @!P1 FMNMX.FTZ R17, R14, R17, !PT ;  /* 0x000000110e119209 */ /* 0x002fca0007810000 */
[----:B------:R-:W-:Y:S01]  /*3260*/  @!P1 STS [R30], R17 ;  /* 0x000000111e009388 */ /* 0x000fe20000000800 */
[----:B------:R-:W-:Y:S02]  /*3270*/  ISETP.GE.U32.AND P1, PT, R39, R12, PT ;  /* 0x0000000c2700720c */ /* 0x000fe40003f26070 */
[----:B------:R-:W-:Y:S01]  /*3280*/  IADD3 R39, R29, 0x2, RZ ;  /* 0x000000021d277810 */ /* 0x000fe20007ffe0ff */
[----:B------:R-:W-:Y:S01]  /*3290*/  @!P0 LDS R14, [R30] ;  /* 0x000000001e0e8984 */ /* 0x000fe20000000800 */
[----:B------:R-:W-:-:S03]  /*32a0*/  ISETP.GE.AND.EX P1, PT, R21, R13, PT, P1 ;  /* 0x0000000d1500720c */ /* 0x000fc60003f26310 */
[----:B------:R-:W1:Y:S02]  /*32b0*/  @!P0 LDS R37, [R30+0x20] ;  /* 0x000020001e258984 */ /* 0x000e640000000800 */
[----:B-1----:R-:W-:-:S05]  /*32c0*/  @!P0 FMNMX.FTZ R37, R14, R37, !PT ;  /* 0x000000250e258209 */ /* 0x002fca0007810000 */
[----:B------:R-:W-:Y:S01]  /*32d0*/  @!P0 STS [R30], R37 ;  /* 0x000000251e008388 */ /* 0x000fe20000000800 */
[----:B------:R-:W-:Y:S01]  /*32e0*/  ISETP.GE.U32.AND P0, PT, R39, R12, PT ;  /* 0x0000000c2700720c */ /* 0x000fe20003f06070 */
[----:B------:R-:W-:Y:S02]  /*32f0*/  VIADD R39, R29, 0x1 ;  /* 0x000000011d277836 */ /* 0x000fe40000000000 */
[----:B------:R-:W-:Y:S01]  /*3300*/  @!P1 LDS R14, [R30] ;  /* 0x000000001e0e9984 */ /* 0x000fe20000000800 */
[----:B------:R-:W-:-:S03]  /*3310*/  ISETP.GE.AND.EX P0, PT, R20, R13, PT, P0 ;  /* 0x0000000d1400720c */ /* 0x000fc60003f06300 */
        /* <DEDUP_REMOVED lines=8> */
[----:B------:R-:W-:Y:S04]  /*33a0*/  @!P0 STS [R30], R17 ;  /* 0x000000111e008388 */ /* 0x000fe80000000800 */
[----:B------:R-:W-:Y:S04]  /*33b0*/  @!P1 LDS R12, [R30] ;  /* 0x000000001e0c9984 */ /* 0x000fe80000000800 */
[----:B------:R-:W1:Y:S02]  /*33c0*/  @!P1 LDS R13, [R30+0x4] ;  /* 0x000004001e0d9984 */ /* 0x000e640000000800 */
[----:B-1----:R-:W-:-:S05]  /*33d0*/  @!P1 FMNMX.FTZ R13, R12, R13, !PT ;  /* 0x0000000d0c0d9209 */ /* 0x002fca0007810000 */
[----:B------:R1:W-:Y:S04]  /*33e0*/  @!P1 STS [R30], R13 ;  /* 0x0000000d1e009388 */ /* 0x0003e80000000800 */
[----:B------:R1:W2:Y:S02]  /*33f0*/  LDS R12, [R30] ;  /* 0x000000001e0c7984 */ /* 0x0002a40000000800 */
.L_x_2741:
[----:B------:R-:W-:Y:S05]  /*3400*/  BSYNC B1 ;  /* 0x0000000000017941 */ /* 0x000fea0003800000 */
.L_x_2740:
[----:B------:R-:W-:Y:S01]  /*3410*/  VIADD R25, R25, 0x1 ;  /* 0x0000000119197836 */ /* 0x000fe20000000000 */
[----:B------:R-:W-:-:S04]  /*3420*/  IADD3 R27, P1, R27, 0x1, RZ ;  /* 0x000000011b1b7810 */ /* 0x000fc80007f3e0ff */
[----:B------:R-:W-:Y:S02]  /*3430*/  ISETP.GT.U32.AND P0, PT, R10, R25, PT ;  /* 0x000000190a00720c */ /* 0x000fe40003f04070 */
[----:B------:R-:W-:Y:S02]  /*3440*/  IADD3.X R26, RZ, R26, RZ, P1, !PT ;  /* 0x0000001aff1a7210 */ /* 0x000fe40000ffe4ff */
[----:B------:R-:W-:-:S13]  /*3450*/  ISETP.GT.AND.EX P0, PT, R11, RZ, PT, P0 ;  /* 0x000000ff0b00720c */ /* 0x000fda0003f04300 */
[----:B------:R-:W-:Y:S05]  /*3460*/  @P0 BRA `(.L_x_2747) ;  /* 0xfffffff400740947 */ /* 0x000fea000383ffff */
.L_x_2739:
[----:B------:R-:W-:Y:S05]  /*3470*/  BSYNC B0 ;  /* 0x0000000000007941 */ /* 0x000fea0003800000 */
.L_x_2738:
[----:B------:R-:W4:Y:S01]  /*3480*/  LDC R3, c[0x0][0x23c] ;  /* 0x00008f00ff037b82 */ /* 0x000f220000000800 */
[C---:B------:R-:W-:Y:S01]  /*3490*/  IMAD.SHL.U32 R8, R40.reuse, 0x10, RZ ;  /* 0x0000001028087824 */ /* 0x040fe200078e00ff */
[----:B------:R-:W-:Y:S01]  /*34a0*/  SHF.L.U64.HI R7, R40, 0x4, R41 ;  /* 0x0000000428077819 */ /* 0x000fe20000010229 */
[----:B------:R-:W-:Y:S05]  /*34b0*/  WARPSYNC.ALL ;  /* 0x0000000000007948 */ /* 0x000fea0003800000 */
[----:B------:R-:W-:Y:S02]  /*34c0*/  IADD3 R8, P0, R8, 0x10, RZ ;  /* 0x0000001008087810 */ /* 0x000fe40007f1e0ff */
[----:B------:R-:W-:-:S03]  /*34d0*/  LEA R4, P1, R40, R0, 0x4 ;  /* 0x0000000028047211 */ /* 0x000fc600078220ff */
[----:B------:R-:W-:Y:S01]  /*34e0*/  IMAD.X R7, RZ, RZ, R7, P0 ;  /* 0x000000ffff077224 */ /* 0x000fe200000e0607 */
        /* <DEDUP_REMOVED lines=32> */
[----:B------:R-:W-:Y:S01]  /*36f0*/  MOV R16, R5 ;  /* 0x0000000500107202 */ /* 0x000fe20000000f00 */
[----:B-1----:R-:W-:Y:S01]  /*3700*/  IMAD.MOV.U32 R13, RZ, RZ, R2 ;  /* 0x000000ffff0d7224 */ /* 0x002fe200078e0002 */
[----:B------:R-:W-:-:S07]  /*3710*/  MOV R12, 0x3730 ;  /* 0x00003730000c7802 */ /* 0x000fce0000000f00 */
[----:B---3--:R-:W-:Y:S05]  /*3720*/  CALL.REL.NOINC `($__internal_64_$__cuda_sm20_rem_s64) ;  /* 0x0000001800907944 */ /* 0x008fea0003c00000 */
[----:B------:R-:W-:Y:S01]  /*3730*/  MOV R6, R14 ;  /* 0x0000000e00067202 */ /* 0x000fe20000000f00 */
[----:B------:R-:W-:Y:S01]  /*3740*/  IMAD.MOV.U32 R7, RZ, RZ, R15 ;  /* 0x000000ffff077224 */ /* 0x000fe200078e000f */
[----:B------:R-:W-:Y:S06]  /*3750*/  BRA `(.L_x_2751) ;  /* 0x00000000004c7947 */ /* 0x000fec0003800000 */
.L_x_2750:
[----:B------:R-:W0:Y:S01]  /*3760*/  I2F.U32.RP R4, R6 ;  /* 0x0000000600047306 */ /* 0x000e220000209000 */
[----:B------:R-:W-:-:S07]  /*3770*/  ISETP.NE.U32.AND P1, PT, R6, RZ, PT ;  /* 0x000000ff0600720c */ /* 0x000fce0003f25070 */
[----:B0-----:R-:W0:Y:S02]  /*3780*/  MUFU.RCP R4, R4 ;  /* 0x0000000400047308 */ /* 0x001e240000001000 */
[----:B0-----:R-:W-:-:S06]  /*3790*/  IADD3 R8, R4, 0xffffffe, RZ ;  /* 0x0ffffffe04087810 */ /* 0x001fcc0007ffe0ff */
[----:B------:R0:W2:Y:S02]  /*37a0*/  F2I.FTZ.U32.TRUNC.NTZ R9, R8 ;  /* 0x0000000800097305 */ /* 0x0000a4000021f000 */
[----:B0-----:R-:W-:Y:S01]  /*37b0*/  HFMA2.MMA R8, -RZ, RZ, 0, 0 ;  /* 0x00000000ff087435 */ /* 0x001fe200000001ff */
        /* <DEDUP_REMOVED lines=13> */
.L_x_2751:
[----:B------:R-:W-:Y:S01]  /*3890*/  IADD3 R9, P0, -R6, R5, RZ ;  /* 0x0000000506097210 */ /* 0x000fe20007f1e1ff */
[----:B------:R-:W-:Y:S01]  /*38a0*/  IMAD.MOV.U32 R4, RZ, RZ, R35 ;  /* 0x000000ffff047224 */ /* 0x000fe200078e0023 */
[----:B------:R-:W-:Y:S01]  /*38b0*/  MOV R5, RZ ;  /* 0x000000ff00057202 */ /* 0x000fe20000000f00 */
[----:B------:R-:W-:Y:S01]  /*38c0*/  ULDC.64 UR6, c[0x0][0x218] ;  /* 0x0000860000067ab9 */ /* 0x000fe20000000a00 */
[----:B------:R-:W-:Y:S01]  /*38d0*/  IADD3.X R7, ~R7, R2, RZ, P0, !PT ;  /* 0x0000000207077210 */ /* 0x000fe200007fe5ff */
[----:B------:R-:W-:Y:S01]  /*38e0*/  FMUL.FTZ R0, R0, 0.0078740157186985015869 ;  /* 0x3c01020400007820 */ /* 0x000fe20000410000 */
[----:B------:R-:W-:-:S04]  /*38f0*/  IMAD.WIDE.U32 R4, R40, R9, R4 ;  /* 0x0000000928047225 */ /* 0x000fc800078e0004 */
[----:B------:R-:W-:Y:S01]  /*3900*/  IMAD R7, R7, R40, RZ ;  /* 0x0000002807077224 */ /* 0x000fe200078e02ff */
[----:B------:R-:W-:-:S03]  /*3910*/  LEA R6, P0, R4, UR6, 0x2 ;  /* 0x0000000604067c11 */ /* 0x000fc6000f8010ff */
[----:B------:R-:W-:-:S04]  /*3920*/  IMAD R7, R41, R9, R7 ;  /* 0x0000000929077224 */ /* 0x000fc800078e0207 */
[----:B------:R-:W-:-:S05]  /*3930*/  IMAD.IADD R5, R5, 0x1, R7 ;  /* 0x0000000105057824 */ /* 0x000fca00078e0207 */
[----:B------:R-:W-:Y:S02]  /*3940*/  LEA.HI.X R7, R4, UR7, R5, 0x2, P0 ;  /* 0x0000000704077c11 */ /* 0x000fe400080f1405 */
[----:B------:R-:W-:-:S05]  /*3950*/  FMNMX.FTZ R5, R0, 1.1920928955078125e-07, !PT ;  /* 0x3400000000057809 */ /* 0x000fca0007810000 */
[----:B------:R4:W-:Y:S02]  /*3960*/  STG.E desc[UR12][R6.64], R5 ;  /* 0x0000000506007986 */ /* 0x0009e4000c10190c */
.L_x_2749:
[----:B------:R-:W-:Y:S05]  /*3970*/  BSYNC B0 ;  /* 0x0000000000007941 */ /* 0x000fea0003800000 */
.L_x_2748:
[----:B------:R-:W5:Y:S01]  /*3980*/  S2R R2, SR_TID.X ;  /* 0x0000000000027919 */ /* 0x000f620000002100 */
[----:B------:R-:W-:Y:S01]  /*3990*/  BAR.SYNC.DEFER_BLOCKING 0x0 ;  /* 0x0000000000007b1d */ /* 0x000fe20000010000 */
[----:B-----5:R-:W-:-:S13]  /*39a0*/  ISETP.GE.U32.AND P0, PT, R2, R3, PT ;  /* 0x000000030200720c */ /* 0x020fda0003f06070 */
[----:B------:R-:W-:Y:S05]  /*39b0*/  @P0 EXIT ;  /* 0x000000000000094d */ /* 0x000fea0003800000 */
[----:B------:R-:W5:Y:S01]  /*39c0*/  S2UR UR16, SR_CTAID.X ;  /* 0x00000000001079c3 */ /* 0x000f620000002500 */
[----:B------:R-:W-:Y:S01]  /*39d0*/  ULDC UR7, c[0x0][0x23c] ;  /* 0x00008f0000077ab9 */ /* 0x000fe20000000800 */
[----:B------:R-:W-:Y:S01]  /*39e0*/  ULDC UR6, c[0x0][0xc] ;  /* 0x0000030000067ab9 */ /* 0x000fe20000000800 */
[----:B------:R-:W-:Y:S01]  /*39f0*/  USHF.R.S32.HI UR8, URZ, 0x1f, UR7 ;  /* 0x0000001f3f087899 */ /* 0x000fe20008011407 */
[----:B------:R-:W-:Y:S01]  /*3a00*/  ULDC.64 UR10, c[0x0][0x250] ;  /* 0x00009400000a7ab9 */ /* 0x000fe20000000a00 */
[----:B------:R-:W-:Y:S01]  /*3a10*/  ULDC.64 UR4, c[0x0][0x210] ;  /* 0x0000840000047ab9 */ /* 0x000fe20000000a00 */
[----:B------:R-:W-:Y:S02]  /*3a20*/  UIADD3 UR6, UP0, UR6, UR10, URZ ;  /* 0x0000000a06067290 */ /* 0x000fe4000ff1e03f */
[----:B-----5:R-:W-:Y:S02]  /*3a30*/  UIMAD.WIDE.U32 UR4, UR16, UR7, UR4 ;  /* 0x00000007100472a5 */ /* 0x020fe4000f8e0004 */
[----:B------:R-:W-:-:S02]  /*3a40*/  UIMAD UR10, UR8, UR16, URZ ;  /* 0x00000010080a72a4 */ /* 0x000fc4000f8e023f */
[----:B------:R-:W-:Y:S02]  /*3a50*/  UIADD3 UR8, UP1, UR6, -0x1, URZ ;  /* 0xffffffff06087890 */ /* 0x000fe4000ff3e03f */
[----:B------:R-:W-:Y:S02]  /*3a60*/  UIADD3 UR10, UR10, UR5, URZ ;  /* 0x000000050a0a7290 */ /* 0x000fe4000fffe03f */
[----:B------:R-:W-:Y:S01]  /*3a70*/  IMAD.U32 R21, RZ, RZ, UR5 ;  /* 0x00000005ff157e24 */ /* 0x000fe2000f8e00ff */
[----:B------:R-:W-:Y:S01]  /*3a80*/  MOV R20, UR4 ;  /* 0x0000000400147c02 */ /* 0x000fe20008000f00 */
[----:B------:R-:W-:Y:S02]  /*3a90*/  UIADD3.X UR9, URZ, -0x1, UR11, UP1, UP0 ;  /* 0xffffffff3f097890 */ /* 0x000fe40008fe040b */
[----:B------:R-:W-:Y:S01]  /*3aa0*/  MOV R21, UR10 ;  /* 0x0000000a00157c02 */ /* 0x000fe20008000f00 */
[----:B------:R-:W-:-:S09]  /*3ab0*/  ULDC UR11, c[0x0][0x254] ;  /* 0x00009500000b7ab9 */ /* 0x000fd20000000800 */
.L_x_2754:
[C---:B-12---:R-:W-:Y:S01]  /*3ac0*/  IMAD.WIDE.U32 R12, R2.reuse, 0x10, R46 ;  /* 0x00000010020c7825 */ /* 0x046fe200078e002e */
[----:B0---4-:R-:W1:Y:S03]  /*3ad0*/  LDC.64 R4, c[0x0][0x228] ;  /* 0x00008a00ff047b82 */ /* 0x011e660000000a00 */
[C---:B------:R-:W-:Y:S02]  /*3ae0*/  IMAD.WIDE.U32 R16, R2.reuse, 0x10, R44 ;  /* 0x0000001002107825 */ /* 0x040fe400078e002c */
[----:B------:R-:W2:Y:S04]  /*3af0*/  LDG.E.128.CONSTANT R12, desc[UR12][R12.64] ;  /* 0x0000000c0c0c7981 */ /* 0x000ea8000c1e9d00 */
[----:B------:R-:W2:Y:S01]  /*3b00*/  LDG.E.128 R8, desc[UR12][R16.64] ;  /* 0x0000000c10087981 */ /* 0x000ea2000c1e1d00 */
[----:B-1----:R-:W-:-:S06]  /*3b10*/  IMAD.WIDE.U32 R4, R2, 0x10, R4 ;  /* 0x0000001002047825 */ /* 0x002fcc00078e0004 */
[----:B------:R-:W5:Y:S01]  /*3b20*/  LDG.E.128.CONSTANT R4, desc[UR12][R4.64] ;  /* 0x0000000c04047981 */ /* 0x000f62000c1e9d00 */
[----:B------:R-:W-:-:S06]  /*3b30*/  ULOP3.LUT UR6, UR9, UR11, URZ, 0xfc, !UPT ;  /* 0x0000000b09067292 */ /* 0x000fcc000f8efc3f */
[----:B------:R-:W-:Y:S01]  /*3b40*/  ISETP.NE.U32.AND P0, PT, RZ, UR6, PT ;  /* 0x00000006ff007c0c */ /* 0x000fe2000bf05070 */
[----:B--2---:R-:W-:Y:S01]  /*3b50*/  FADD.FTZ R8, R12, R8 ;  /* 0x000000080c087221 */ /* 0x004fe20000010000 */
[----:B------:R-:W-:Y:S01]  /*3b60*/  FADD.FTZ R9, R13, R9 ;  /* 0x000000090d097221 */ /* 0x000fe20000010000 */
[----:B------:R-:W-:Y:S01]  /*3b70*/  FADD.FTZ R10, R14, R10 ;  /* 0x0000000a0e0a7221 */ /* 0x000fe20000010000 */
[----:B------:R-:W-:-:S05]  /*3b80*/  FADD.FTZ R11, R15, R11 ;  /* 0x0000000b0f0b7221 */ /* 0x000fca0000010000 */
[----:B------:R1:W-:Y:S04]  /*3b90*/  STG.E.128 desc[UR12][R16.64], R8 ;  /* 0x0000000810007986 */ /* 0x0003e8000c101d0c */
[----:B------:R-:W-:Y:S05]  /*3ba0*/  @!P0 BRA `(.L_x_2752) ;  /* 0x0000000000148947 */ /* 0x000fea0003800000 */
[----:B-1----:R-:W-:Y:S01]  /*3bb0*/  IMAD.U32 R16, RZ, RZ, UR8 ;  /* 0x00000008ff107e24 */ /* 0x002fe2000f8e00ff */
[----:B------:R-:W-:Y:S02]  /*3bc0*/  MOV R13, UR9 ;  /* 0x00000009000d7c02 */ /* 0x000fe40008000f00 */
[----:B------:R-:W-:-:S07]  /*3bd0*/  MOV R12, 0x3bf0 ;  /* 0x00003bf0000c7802 */ /* 0x000fce0000000f00 */
[----:B0--3-5:R-:W-:Y:S05]  /*3be0*/  CALL.REL.NOINC `($__internal_64_$__cuda_sm20_rem_s64) ;  /* 0x0000001400607944 */ /* 0x029fea0003c00000 */
[----:B------:R-:W-:Y:S05]  /*3bf0*/  BRA `(.L_x_2753) ;  /* 0x00000000004c7947 */ /* 0x000fea0003800000 */
.L_x_2752:
[----:B------:R-:W1:Y:S02]  /*3c00*/  LDC R15, c[0x0][0x250] ;  /* 0x00009400ff0f7b82 */ /* 0x000e640000000800 */
[----:B-1----:R-:W1:Y:S01]  /*3c10*/  I2F.U32.RP R16, R15 ;  /* 0x0000000f00107306 */ /* 0x002e620000209000 */
[----:B------:R-:W-:-:S07]  /*3c20*/  ISETP.NE.U32.AND P1, PT, R15, RZ, PT ;  /* 0x000000ff0f00720c */ /* 0x000fce0003f25070 */
[----:B-1----:R-:W1:Y:S02]  /*3c30*/  MUFU.RCP R16, R16 ;  /* 0x0000001000107308 */ /* 0x002e640000001000 */
[----:B-1----:R-:W-:-:S06]  /*3c40*/  VIADD R12, R16, 0xffffffe ;  /* 0x0ffffffe100c7836 */ /* 0x002fcc0000000000 */
[----:B------:R1:W2:Y:S02]  /*3c50*/  F2I.FTZ.U32.TRUNC.NTZ R13, R12 ;  /* 0x0000000c000d7305 */ /* 0x0002a4000021f000 */
[----:B-1----:R-:W-:Y:S01]  /*3c60*/  IMAD.MOV.U32 R12, RZ, RZ, RZ ;  /* 0x000000ffff0c7224 */ /* 0x002fe200078e00ff */
[----:B--2---:R-:W-:-:S05]  /*3c70*/  IADD3 R0, RZ, -R13, RZ ;  /* 0x8000000dff007210 */ /* 0x004fca0007ffe0ff */
        /* <DEDUP_REMOVED lines=11> */
.L_x_2753:
[----:B------:R-:W1:Y:S01]  /*3d30*/  LDC.64 R12, c[0x0][0x218] ;  /* 0x00008600ff0c7b82 */ /* 0x000e620000000a00 */
[----:B------:R-:W-:Y:S02]  /*3d40*/  IADD3 R19, P0, -R14, UR8, RZ ;  /* 0x000000080e137c10 */ /* 0x000fe4000ff1e1ff */
[----:B------:R-:W-:Y:S02]  /*3d50*/  SHF.R.U32.HI R16, RZ, 0x4, R2 ;  /* 0x00000004ff107819 */ /* 0x000fe40000011602 */
        /* <DEDUP_REMOVED lines=9> */
[----:B------:R1:W2:Y:S01]  /*3df0*/  LDG.E R22, desc[UR12][R22.64] ;  /* 0x0000000c16167981 */ /* 0x0002a2000c1e1900 */
[----:B0-----:R-:W-:-:S04]  /*3e00*/  FMUL.FTZ R17, R36, R8 ;  /* 0x0000000824117220 */ /* 0x001fc80000410000 */
[----:B-----5:R-:W-:Y:S01]  /*3e10*/  FMUL.FTZ R17, R4, R17 ;  /* 0x0000001104117220 */ /* 0x020fe20000410000 */
[C---:B------:R-:W-:Y:S01]  /*3e20*/  FMUL.FTZ R4, R36.reuse, R9 ;  /* 0x0000000924047220 */ /* 0x040fe20000410000 */
[----:B------:R-:W-:-:S03]  /*3e30*/  FMUL.FTZ R9, R36, R10 ;  /* 0x0000000a24097220 */ /* 0x000fc60000410000 */
[----:B------:R-:W-:Y:S01]  /*3e40*/  FMUL.FTZ R5, R5, R4 ;  /* 0x0000000405057220 */ /* 0x000fe20000410000 */
[----:B------:R-:W-:Y:S01]  /*3e50*/  FMUL.FTZ R9, R6, R9 ;  /* 0x0000000906097220 */ /* 0x000fe20000410000 */
[----:B------:R-:W-:Y:S01]  /*3e60*/  FMUL.FTZ R4, R36, R11 ;  /* 0x0000000b24047220 */ /* 0x000fe20000410000 */
[----:B-1----:R-:W-:-:S03]  /*3e70*/  IMAD.IADD R23, R33, 0x1, R2 ;  /* 0x0000000121177824 */ /* 0x002fc600078e0202 */
[----:B------:R-:W-:Y:S01]  /*3e80*/  FMUL.FTZ R7, R7, R4 ;  /* 0x0000000407077220 */ /* 0x000fe20000410000 */
[----:B------:R-:W-:Y:S01]  /*3e90*/  LEA R4, P0, R2, UR4, 0x2 ;  /* 0x0000000402047c11 */ /* 0x000fe2000f8010ff */
[----:B--2---:R-:W0:Y:S02]  /*3ea0*/  MUFU.RCP R16, R22 ;  /* 0x0000001600107308 */ /* 0x004e240000001000 */
[C---:B0-----:R-:W-:Y:S01]  /*3eb0*/  FMUL.FTZ R17, R16.reuse, R17 ;  /* 0x0000001110117220 */ /* 0x041fe20000410000 */
[C---:B------:R-:W-:Y:S01]  /*3ec0*/  FMUL.FTZ R8, R16.reuse, R5 ;  /* 0x0000000510087220 */ /* 0x040fe20000410000 */
[C---:B------:R-:W-:Y:S01]  /*3ed0*/  FMUL.FTZ R9, R16.reuse, R9 ;  /* 0x0000000910097220 */ /* 0x040fe20000410000 */
[----:B------:R-:W-:Y:S01]  /*3ee0*/  FMUL.FTZ R7, R16, R7 ;  /* 0x0000000710077220 */ /* 0x000fe20000410000 */
[----:B------:R-:W-:Y:S02]  /*3ef0*/  LEA.HI.X R5, R2, UR10, RZ, 0x2, P0 ;  /* 0x0000000a02057c11 */ /* 0x000fe400080f14ff */
[----:B------:R-:W-:Y:S01]  /*3f00*/  F2I.S8.NTZ R17, R17 ;  /* 0x0000001100117305 */ /* 0x000fe20000202100 */
[----:B------:R-:W-:-:S07]  /*3f10*/  ISETP.GE.U32.AND P0, PT, R23, R3, PT ;  /* 0x000000031700720c */ /* 0x000fce0003f06070 */
        /* <DEDUP_REMOVED lines=9> */
[----:B------:R-:W-:Y:S01]  /*3fb0*/  IMAD.WIDE.U32 R24, R23, 0x10, R44 ;  /* 0x0000001017187825 */ /* 0x000fe200078e002c */
[----:B------:R-:W-:Y:S01]  /*3fc0*/  SHF.R.U32.HI R2, RZ, 0x4, R23 ;  /* 0x00000004ff027819 */ /* 0x000fe20000011617 */
[----:B------:R-:W2:Y:S01]  /*3fd0*/  LDG.E.128.CONSTANT R4, desc[UR12][R4.64] ;  /* 0x0000000c04047981 */ /* 0x000ea2000c1e9d00 */
[----:B------:R-:W0:Y:S03]  /*3fe0*/  LDC.64 R16, c[0x0][0x228] ;  /* 0x00008a00ff107b82 */ /* 0x000e260000000a00 */
[----:B------:R-:W2:Y:S01]  /*3ff0*/  LDG.E.128 R8, desc[UR12][R24.64] ;  /* 0x0000000c18087981 */ /* 0x000ea2000c1e1d00 */
[----:B------:R-:W-:-:S05]  /*4000*/  LOP3.LUT R27, R2, 0x3ffffff, RZ, 0xc0, !PT ;  /* 0x03ffffff021b7812 */ /* 0x000fca00078ec0ff */
[----:B------:R-:W-:Y:S02]  /*4010*/  IMAD R29, R0, R27, RZ ;  /* 0x0000001b001d7224 */ /* 0x000fe400078e02ff */
[----:B------:R-:W-:-:S05]  /*4020*/  IMAD.WIDE.U32 R26, R27, R19, R14 ;  /* 0x000000131b1a7225 */ /* 0x000fca00078e000e */
[----:B------:R-:W-:Y:S02]  /*4030*/  IADD3 R2, R27, R29, RZ ;  /* 0x0000001d1b027210 */ /* 0x000fe40007ffe0ff */
        /* <DEDUP_REMOVED lines=9> */
[----:B------:R-:W4:Y:S01]  /*40d0*/  LDG.E.128.CONSTANT R8, desc[UR12][R8.64] ;  /* 0x0000000c08087981 */ /* 0x000f22000c1e9d00 */
[C---:B------:R-:W-:Y:S01]  /*40e0*/  FMUL.FTZ R27, R36.reuse, R4 ;  /* 0x00000004241b7220 */ /* 0x040fe20000410000 */
[C---:B------:R-:W-:Y:S01]  /*40f0*/  FMUL.FTZ R18, R36.reuse, R5 ;  /* 0x0000000524127220 */ /* 0x040fe20000410000 */
[----:B-1----:R-:W-:Y:S01]  /*4100*/  FMUL.FTZ R5, R36, R6 ;  /* 0x0000000624057220 */ /* 0x002fe20000410000 */
[----:B------:R-:W-:-:S05]  /*4110*/  IMAD.IADD R25, R23, 0x1, R33 ;  /* 0x0000000117197824 */ /* 0x000fca00078e0221 */
[----:B------:R-:W-:Y:S01]  /*4120*/  ISETP.GE.U32.AND P0, PT, R25, R3, PT ;  /* 0x000000031900720c */ /* 0x000fe20003f06070 */
[----:B--2---:R-:W0:Y:S01]  /*4130*/  MUFU.RCP R2, R28 ;  /* 0x0000001c00027308 */ /* 0x004e220000001000 */
        /* <DEDUP_REMOVED lines=19> */
[----:B------:R-:W-:-:S04]  /*4270*/  IMAD.WIDE.U32 R22, R25, 0x10, R46 ;  /* 0x0000001019167825 */ /* 0x000fc800078e002e */
[----:B------:R-:W-:Y:S01]  /*4280*/  IMAD.WIDE.U32 R26, R25, 0x10, R44 ;  /* 0x00000010191a7825 */ /* 0x000fe200078e002c */
[----:B0-----:R-:W2:Y:S04]  /*4290*/  LDG.E.128.CONSTANT R4, desc[UR12][R22.64] ;  /* 0x0000000c16047981 */ /* 0x001ea8000c1e9d00 */
[----:B------:R-:W2:Y:S01]  /*42a0*/  LDG.E.128 R8, desc[UR12][R26.64] ;  /* 0x0000000c1a087981 */ /* 0x000ea2000c1e1d00 */
[----:B------:R-:W-:-:S04]  /*42b0*/  SHF.R.U32.HI R2, RZ, 0x4, R25 ;  /* 0x00000004ff027819 */ /* 0x000fc80000011619 */
[----:B------:R-:W-:-:S05]  /*42c0*/  LOP3.LUT R29, R2, 0x3ffffff, RZ, 0xc0, !PT ;  /* 0x03ffffff021d7812 */ /* 0x000fca00078ec0ff */
[----:B------:R-:W-:Y:S02]  /*42d0*/  IMAD R31, R0, R29, RZ ;  /* 0x0000001d001f7224 */ /* 0x000fe400078e02ff */
[----:B------:R-:W-:-:S05]  /*42e0*/  IMAD.WIDE.U32 R28, R29, R19, R14 ;  /* 0x000000131d1c7225 */ /* 0x000fca00078e000e */
[----:B------:R-:W-:Y:S02]  /*42f0*/  IADD3 R2, R29, R31, RZ ;  /* 0x0000001f1d027210 */ /* 0x000fe40007ffe0ff */
[----:B---3--:R-:W-:-:S04]  /*4300*/  LEA R30, P0, R28, R12, 0x2 ;  /* 0x0000000c1c1e7211 */ /* 0x008fc800078010ff */
        /* <DEDUP_REMOVED lines=9> */
[C---:B------:R-:W-:Y:S01]  /*43a0*/  FMUL.FTZ R23, R36.reuse, R4 ;  /* 0x0000000424177220 */ /* 0x040fe20000410000 */
[C---:B------:R-:W-:Y:S01]  /*43b0*/  FMUL.FTZ R18, R36.reuse, R5 ;  /* 0x0000000524127220 */ /* 0x040fe20000410000 */
[----:B0-----:R-:W-:Y:S01]  /*43c0*/  FMUL.FTZ R5, R36, R6 ;  /* 0x0000000624057220 */ /* 0x001fe20000410000 */
[----:B--2---:R-:W0:Y:S01]  /*43d0*/  MUFU.RCP R2, R30 ;  /* 0x0000001e00027308 */ /* 0x004e220000001000 */
[----:B---3--:R-:W-:Y:S01]  /*43e0*/  FMUL.FTZ R23, R8, R23 ;  /* 0x0000001708177220 */ /* 0x008fe20000410000 */
        /* <DEDUP_REMOVED lines=13> */
[----:B------:R-:W-:-:S04]  /*44c0*/  IMAD.WIDE.U32 R4, R25, 0x4, R20 ;  /* 0x0000000419047825 */ /* 0x000fc800078e0014 */
[----:B------:R-:W-:Y:S01]  /*44d0*/  IMAD.IADD R25, R25, 0x1, R33 ;  /* 0x0000000119197824 */ /* 0x000fe200078e0221 */
[----:B-1----:R-:W-:-:S04]  /*44e0*/  PRMT R2, R6, 0x7054, R23 ;  /* 0x0000705406027816 */ /* 0x002fc80000000017 */
[----:B------:R-:W-:Y:S02]  /*44f0*/  ISETP.GE.U32.AND P0, PT, R25, R3, PT ;  /* 0x000000031900720c */ /* 0x000fe40003f06070 */
[----:B0-----:R-:W-:-:S05]  /*4500*/  PRMT R7, R11, 0x654, R2 ;  /* 0x000006540b077816 */ /* 0x001fca0000000002 */
[----:B------:R0:W-:Y:S06]  /*4510*/  STG.E desc[UR12][R4.64], R7 ;  /* 0x0000000704007986 */ /* 0x0001ec000c10190c */
[----:B------:R-:W-:Y:S05]  /*4520*/  @P0 EXIT ;  /* 0x000000000000094d */ /* 0x000fea0003800000 */
[----:B------:R-:W-:-:S04]  /*4530*/  IMAD.WIDE.U32 R22, R25, 0x10, R46 ;  /* 0x0000001019167825 */ /* 0x000fc800078e002e */
[----:B------:R-:W-:Y:S01]  /*4540*/  IMAD.WIDE.U32 R26, R25, 0x10, R44 ;  /* 0x00000010191a7825 */ /* 0x000fe200078e002c */
[----:B0-----:R-:W2:Y:S04]  /*4550*/  LDG.E.128.CONSTANT R4, desc[UR12][R22.64] ;  /* 0x0000000c16047981 */ /* 0x001ea8000c1e9d00 */
[----:B------:R-:W2:Y:S01]  /*4560*/  LDG.E.128 R8, desc[UR12][R26.64] ;  /* 0x0000000c1a087981 */ /* 0x000ea2000c1e1d00 */
[----:B------:R-:W-:-:S04]  /*4570*/  SHF.R.U32.HI R2, RZ, 0x4, R25 ;  /* 0x00000004ff027819 */ /* 0x000fc80000011619 */
[----:B------:R-:W-:-:S05]  /*4580*/  LOP3.LUT R29, R2, 0x3ffffff, RZ, 0xc0, !PT ;  /* 0x03ffffff021d7812 */ /* 0x000fca00078ec0ff */
[----:B------:R-:W-:-:S04]  /*4590*/  IMAD.WIDE.U32 R14, R29, R19, R14 ;  /* 0x000000131d0e7225 */ /* 0x000fc800078e000e */
[----:B------:R-:W-:Y:S01]  /*45a0*/  IMAD R29, R0, R29, RZ ;  /* 0x0000001d001d7224 */ /* 0x000fe200078e02ff */
[----:B------:R-:W-:-:S04]  /*45b0*/  LEA R12, P0, R14, R12, 0x2 ;  /* 0x0000000c0e0c7211 */ /* 0x000fc800078010ff */
[----:B------:R-:W-:-:S04]  /*45c0*/  IADD3 R0, R15, R29, RZ ;  /* 0x0000001d0f007210 */ /* 0x000fc80007ffe0ff */
        /* <DEDUP_REMOVED lines=11> */
[C---:B0-----:R-:W-:Y:S01]  /*4680*/  FMUL.FTZ R5, R36.reuse, R6 ;  /* 0x0000000624057220 */ /* 0x041fe20000410000 */
[----:B------:R-:W-:Y:S01]  /*4690*/  FMUL.FTZ R4, R36, R7 ;  /* 0x0000000724047220 */ /* 0x000fe20000410000 */
[----:B--2---:R-:W0:Y:S01]  /*46a0*/  MUFU.RCP R0, R12 ;  /* 0x0000000c00007308 */ /* 0x004e220000001000 */
[----:B---3--:R-:W-:Y:S01]  /*46b0*/  FMUL.FTZ R15, R8, R15 ;  /* 0x0000000f080f7220 */ /* 0x008fe20000410000 */
[----:B------:R-:W-:Y:S01]  /*46c0*/  FMUL.FTZ R17, R9, R2 ;  /* 0x0000000209117220 */ /* 0x000fe20000410000 */
[----:B------:R-:W-:Y:S01]  /*46d0*/  FMUL.FTZ R5, R10, R5 ;  /* 0x000000050a057220 */ /* 0x000fe20000410000 */
[----:B------:R-:W-:Y:S01]  /*46e0*/  FMUL.FTZ R11, R11, R4 ;  /* 0x000000040b0b7220 */ /* 0x000fe20000410000 */
[C---:B0-----:R-:W-:Y:S01]  /*46f0*/  FMUL.FTZ R15, R0.reuse, R15 ;  /* 0x0000000f000f7220 */ /* 0x041fe20000410000 */
[C---:B------:R-:W-:Y:S01]  /*4700*/  FMUL.FTZ R17, R0.reuse, R17 ;  /* 0x0000001100117220 */ /* 0x040fe20000410000 */
[C---:B------:R-:W-:Y:S01]  /*4710*/  FMUL.FTZ R6, R0.reuse, R5 ;  /* 0x0000000500067220 */ /* 0x040fe20000410000 */
[----:B------:R-:W-:Y:S01]  /*4720*/  FMUL.FTZ R11, R0, R11 ;  /* 0x0000000b000b7220 */ /* 0x000fe20000410000 */
[----:B------:R-:W-:Y:S01]  /*4730*/  IMAD.WIDE.U32 R4, R25, 0x4, R20 ;  /* 0x0000000419047825 */ /* 0x000fe200078e0014 */
[----:B------:R-:W-:Y:S08]  /*4740*/  F2I.S8.NTZ R2, R17 ;  /* 0x0000001100027305 */ /* 0x000ff00000202100 */
[----:B------:R-:W0:Y:S08]  /*4750*/  F2I.S8.NTZ R15, R15 ;  /* 0x0000000f000f7305 */ /* 0x000e300000202100 */
[----:B------:R-:W1:Y:S01]  /*4760*/  F2I.S8.NTZ R6, R6 ;  /* 0x0000000600067305 */ /* 0x000e620000202100 */
[----:B0-----:R-:W-:-:S07]  /*4770*/  PRMT R15, R2, 0x7604, R15 ;  /* 0x00007604020f7816 */ /* 0x001fce000000000f */
[----:B------:R-:W0:Y:S01]  /*4780*/  F2I.S8.NTZ R11, R11 ;  /* 0x0000000b000b7305 */ /* 0x000e220000202100 */
[----:B------:R-:W-:-:S05]  /*4790*/  IMAD.IADD R2, R25, 0x1, R33 ;  /* 0x0000000119027824 */ /* 0x000fca00078e0221 */
[----:B------:R-:W-:Y:S02]  /*47a0*/  ISETP.GE.U32.AND P0, PT, R2, R3, PT ;  /* 0x000000030200720c */ /* 0x000fe40003f06070 */
[----:B-1----:R-:W-:-:S04]  /*47b0*/  PRMT R0, R6, 0x7054, R15 ;  /* 0x0000705406007816 */ /* 0x002fc8000000000f */
[----:B0-----:R-:W-:-:S05]  /*47c0*/  PRMT R7, R11, 0x654, R0 ;  /* 0x000006540b077816 */ /* 0x001fca0000000000 */
[----:B------:R0:W-:Y:S02]  /*47d0*/  STG.E desc[UR12][R4.64], R7 ;  /* 0x0000000704007986 */ /* 0x0001e4000c10190c */
[----:B------:R-:W-:Y:S05]  /*47e0*/  @!P0 BRA `(.L_x_2754) ;  /* 0xfffffff000b48947 */ /* 0x000fea000383ffff */
[----:B------:R-:W-:Y:S05]  /*47f0*/  EXIT ;  /* 0x000000000000794d */ /* 0x000fea0003800000 */
        .weak           $__internal_62_$__cuda_sm20_div_s64
        .type           $__internal_62_$__cuda_sm20_div_s64,@function
        .size           $__internal_62_$__cuda_sm20_div_s64,($__internal_63_$__cuda_sm20_div_u64 - $__internal_62_$__cuda_sm20_div_s64)
$__internal_62_$__cuda_sm20_div_s64:
[-C--:B------:R-:W-:Y:S02]  /*4800*/  IADD3 R8, P1, RZ, -R3.reuse, RZ ;  /* 0x80000003ff087210 */ /* 0x080fe40007f3e0ff */
[----:B------:R-:W-:Y:S02]  /*4810*/  ISETP.GE.AND P0, PT, R14, RZ, PT ;  /* 0x000000ff0e00720c */ /* 0x000fe40003f06270 */
[-C--:B------:R-:W-:Y:S02]  /*4820*/  IADD3.X R5, RZ, ~R14.reuse, RZ, P1, !PT ;  /* 0x8000000eff057210 */ /* 0x080fe40000ffe4ff */
        /* <DEDUP_REMOVED lines=26> */
[----:B------:R-:W-:Y:S01]  /*49d0*/  IMAD.X R4, RZ, RZ, ~R5, P0 ;  /* 0x000000ffff047224 */ /* 0x000fe200000e0e05 */
[----:B------:R-:W-:-:S03]  /*49e0*/  IADD3 R5, P4, RZ, -R16, RZ ;  /* 0x80000010ff057210 */ /* 0x000fc60007f9e0ff */
[----:B------:R-:W-:-:S04]  /*49f0*/  IMAD.WIDE.U32 R10, P0, R11, R4, R10 ;  /* 0x000000040b0a7225 */ /* 0x000fc8000780000a */
[----:B------:R-:W-:Y:S01]  /*4a00*/  IMAD.HI.U32 R10, P1, R17, R19, R10 ;  /* 0x00000013110a7227 */ /* 0x000fe2000782000a */
[----:B------:R-:W-:Y:S01]  /*4a10*/  SEL R11, R5, R16, !P3 ;  /* 0x00000010050b7207 */ /* 0x000fe20005800000 */
[----:B------:R-:W-:Y:S01]  /*4a20*/  HFMA2.MMA R5, -RZ, RZ, 0, 0 ;  /* 0x00000000ff057435 */ /* 0x000fe200000001ff */
[-C--:B------:R-:W-:Y:S01]  /*4a30*/  IADD3.X R16, RZ, ~R15.reuse, RZ, P4, !PT ;  /* 0x8000000fff107210 */ /* 0x080fe200027fe4ff */
[CC--:B------:R-:W-:Y:S02]  /*4a40*/  IMAD R19, R17.reuse, R4.reuse, RZ ;  /* 0x0000000411137224 */ /* 0x0c0fe400078e02ff */
[----:B------:R-:W-:Y:S01]  /*4a50*/  IMAD.HI.U32 R4, R17, R4, RZ ;  /* 0x0000000411047227 */ /* 0x000fe200078e00ff */
[-C--:B------:R-:W-:Y:S02]  /*4a60*/  SEL R16, R16, R15.reuse, !P3 ;  /* 0x0000000f10107207 */ /* 0x080fe40005800000 */
[----:B------:R-:W-:Y:S01]  /*4a70*/  IADD3 R10, P2, R19, R10, RZ ;  /* 0x0000000a130a7210 */ /* 0x000fe20007f5e0ff */
[----:B------:R-:W-:Y:S01]  /*4a80*/  IMAD.X R17, R4, 0x1, R17, P0 ;  /* 0x0000000104117824 */ /* 0x000fe200000e0611 */
[----:B------:R-:W-:-:S03]  /*4a90*/  LOP3.LUT R15, R14, R15, RZ, 0x3c, !PT ;  /* 0x0000000f0e0f7212 */ /* 0x000fc600078e3cff */
        /* <DEDUP_REMOVED lines=31> */
[----:B------:R-:W-:Y:S02]  /*4c90*/  ISETP.GE.AND P1, PT, R15, RZ, PT ;  /* 0x000000ff0f00720c */ /* 0x000fe40003f26270 */
[----:B------:R-:W-:Y:S01]  /*4ca0*/  ISETP.NE.U32.AND P0, PT, R3, RZ, PT ;  /* 0x000000ff0300720c */ /* 0x000fe20003f05070 */
[----:B------:R-:W-:Y:S01]  /*4cb0*/  IMAD.X R4, RZ, RZ, ~R11, P2 ;  /* 0x000000ffff047224 */ /* 0x000fe200010e0e0b */
[----:B------:R-:W-:Y:S01]  /*4cc0*/  SEL R10, R5, R10, !P1 ;  /* 0x0000000a050a7207 */ /* 0x000fe20004800000 */
[----:B------:R-:W-:Y:S01]  /*4cd0*/  IMAD.MOV.U32 R5, RZ, RZ, 0x0 ;  /* 0x00000000ff057424 */ /* 0x000fe200078e00ff */
[----:B------:R-:W-:Y:S02]  /*4ce0*/  ISETP.NE.AND.EX P0, PT, R14, RZ, PT, P0 ;  /* 0x000000ff0e00720c */ /* 0x000fe40003f05300 */
[----:B------:R-:W-:-:S02]  /*4cf0*/  SEL R11, R4, R11, !P1 ;  /* 0x0000000b040b7207 */ /* 0x000fc40004800000 */
[----:B------:R-:W-:Y:S02]  /*4d00*/  MOV R4, R6 ;  /* 0x0000000600047202 */ /* 0x000fe40000000f00 */
[----:B------:R-:W-:Y:S02]  /*4d10*/  SEL R10, R10, 0xffffffff, P0 ;  /* 0xffffffff0a0a7807 */ /* 0x000fe40000000000 */
[----:B------:R-:W-:Y:S01]  /*4d20*/  SEL R11, R11, 0xffffffff, P0 ;  /* 0xffffffff0b0b7807 */ /* 0x000fe20000000000 */
[----:B------:R-:W-:Y:S06]  /*4d30*/  RET.REL.NODEC R4 `(_ZN4vllm31rms_norm_per_block_quant_kernelIfaLb1ELb1ELi64EEEvPT0_PfPKT_S6_PKffiiPS4_l) ;  /* 0xffffffb004b07950 */ /* 0x000fec0003c3ffff */
        .weak           $__internal_63_$__cuda_sm20_div_u64
        .type           $__internal_63_$__cuda_sm20_div_u64,@function
        .size           $__internal_63_$__cuda_sm20_div_u64,($__internal_64_$__cuda_sm20_rem_s64 - $__internal_63_$__cuda_sm20_div_u64)
$__internal_63_$__cuda_sm20_div_u64:
        /* <DEDUP_REMOVED lines=28> */
[----:B------:R-:W-:Y:S01]  /*4f00*/  IADD3 R14, P2, R9, R14, RZ ;  /* 0x0000000e090e7210 */ /* 0x000fe20007f5e0ff */
[----:B------:R-:W-:Y:S02]  /*4f10*/  HFMA2.MMA R9, -RZ, RZ, 0, 0 ;  /* 0x00000000ff097435 */ /* 0x000fe400000001ff */
        /* <DEDUP_REMOVED lines=11> */
[----:B------:R-:W-:Y:S01]  /*4fd0*/  IMAD R9, R17, R13, R9 ;  /* 0x0000000d11097224 */ /* 0x000fe200078e0209 */
[----:B------:R-:W-:-:S03]  /*4fe0*/  IADD3 R11, P1, -R8, R11, RZ ;  /* 0x0000000b080b7210 */ /* 0x000fc60007f3e1ff */
[-C--:B------:R-:W-:Y:S01]  /*4ff0*/  IMAD R8, R19, R12.reuse, R9 ;  /* 0x0000000c13087224 */ /* 0x080fe200078e0209 */
[----:B------:R-:W-:-:S03]  /*5000*/  ISETP.GE.U32.AND P0, PT, R11, R12, PT ;  /* 0x0000000c0b00720c */ /* 0x000fc60003f06070 */
[----:B------:R-:W-:Y:S01]  /*5010*/  IMAD.X R18, R15, 0x1, ~R8, P1 ;  /* 0x000000010f127824 */ /* 0x000fe200008e0e08 */
[----:B------:R-:W-:Y:S02]  /*5020*/  IADD3 R8, P2, R17, 0x1, RZ ;  /* 0x0000000111087810 */ /* 0x000fe40007f5e0ff */
[----:B------:R-:W-:Y:S02]  /*5030*/  IADD3 R9, P1, -R12, R11, RZ ;  /* 0x0000000b0c097210 */ /* 0x000fe40007f3e1ff */
[----:B------:R-:W-:Y:S01]  /*5040*/  ISETP.GE.U32.AND.EX P0, PT, R18, R13, PT, P0 ;  /* 0x0000000d1200720c */ /* 0x000fe20003f06100 */
[----:B------:R-:W-:Y:S01]  /*5050*/  IMAD.X R14, RZ, RZ, R19, P2 ;  /* 0x000000ffff0e7224 */ /* 0x000fe200010e0613 */
[----:B------:R-:W-:Y:S02]  /*5060*/  IADD3.X R16, ~R13, R18, RZ, P1, !PT ;  /* 0x000000120d107210 */ /* 0x000fe40000ffe5ff */
[----:B------:R-:W-:Y:S01]  /*5070*/  SEL R9, R9, R11, P0 ;  /* 0x0000000b09097207 */ /* 0x000fe20000000000 */
[----:B------:R-:W-:Y:S01]  /*5080*/  IMAD.MOV.U32 R11, RZ, RZ, 0x0 ;  /* 0x00000000ff0b7424 */ /* 0x000fe200078e00ff */
[----:B------:R-:W-:-:S02]  /*5090*/  SEL R17, R8, R17, P0 ;  /* 0x0000001108117207 */ /* 0x000fc40000000000 */
[----:B------:R-:W-:Y:S02]  /*50a0*/  SEL R16, R16, R18, P0 ;  /* 0x0000001210107207 */ /* 0x000fe40000000000 */
[----:B------:R-:W-:Y:S02]  /*50b0*/  SEL R14, R14, R19, P0 ;  /* 0x000000130e0e7207 */ /* 0x000fe40000000000 */
[----:B------:R-:W-:Y:S02]  /*50c0*/  ISETP.GE.U32.AND P0, PT, R9, R12, PT ;  /* 0x0000000c0900720c */ /* 0x000fe40003f06070 */
[----:B------:R-:W-:Y:S02]  /*50d0*/  IADD3 R8, P2, R17, 0x1, RZ ;  /* 0x0000000111087810 */ /* 0x000fe40007f5e0ff */
[----:B------:R-:W-:Y:S02]  /*50e0*/  ISETP.NE.U32.AND P1, PT, R12, RZ, PT ;  /* 0x000000ff0c00720c */ /* 0x000fe40003f25070 */
[----:B------:R-:W-:-:S02]  /*50f0*/  ISETP.GE.U32.AND.EX P0, PT, R16, R13, PT, P0 ;  /* 0x0000000d1000720c */ /* 0x000fc40003f06100 */
[-C--:B------:R-:W-:Y:S02]  /*5100*/  IADD3.X R9, RZ, R14.reuse, RZ, P2, !PT ;  /* 0x0000000eff097210 */ /* 0x080fe400017fe4ff */
[----:B------:R-:W-:Y:S02]  /*5110*/  ISETP.NE.AND.EX P1, PT, R13, RZ, PT, P1 ;  /* 0x000000ff0d00720c */ /* 0x000fe40003f25310 */
[----:B------:R-:W-:Y:S02]  /*5120*/  SEL R8, R8, R17, P0 ;  /* 0x0000001108087207 */ /* 0x000fe40000000000 */
[----:B------:R-:W-:Y:S02]  /*5130*/  SEL R9, R9, R14, P0 ;  /* 0x0000000e09097207 */ /* 0x000fe40000000000 */
[----:B------:R-:W-:Y:S02]  /*5140*/  SEL R8, R8, 0xffffffff, P1 ;  /* 0xffffffff08087807 */ /* 0x000fe40000800000 */
[----:B------:R-:W-:Y:S01]  /*5150*/  SEL R9, R9, 0xffffffff, P1 ;  /* 0xffffffff09097807 */ /* 0x000fe20000800000 */
[----:B------:R-:W-:Y:S06]  /*5160*/  RET.REL.NODEC R10 `(_ZN4vllm31rms_norm_per_block_quant_kernelIfaLb1ELb1ELi64EEEvPT0_PfPKT_S6_PKffiiPS4_l) ;  /* 0xffffffac0aa47950 */ /* 0x000fec0003c3ffff */
        .weak           $__internal_64_$__cuda_sm20_rem_s64
        .type           $__internal_64_$__cuda_sm20_rem_s64,@function
        .size           $__internal_64_$__cuda_sm20_rem_s64,(.L_x_3361 - $__internal_64_$__cuda_sm20_rem_s64)
$__internal_64_$__cuda_sm20_rem_s64:
        /* <DEDUP_REMOVED lines=40> */
[----:B------:R-:W-:Y:S01]  /*53f0*/  SEL R22, R22, R13, !P1 ;  /* 0x0000000d16167207 */ /* 0x000fe20004800000 */
[----:B------:R-:W-:Y:S01]  /*5400*/  IMAD.MOV.U32 R15, RZ, RZ, RZ ;  /* 0x000000ffff0f7224 */ /* 0x000fe200078e00ff */
        /* <DEDUP_REMOVED lines=29> */
[----:B------:R-:W-:Y:S01]  /*55e0*/  HFMA2.MMA R13, -RZ, RZ, 0, 0 ;  /* 0x00000000ff0d7435 */ /* 0x000fe200000001ff */
[----:B------:R-:W-:-:S03]  /*55f0*/  ISETP.NE.AND.EX P0, PT, RZ, UR15, PT, P0 ;  /* 0x0000000fff007c0c */ /* 0x000fc6000bf05300 */
[----:B------:R-:W-:Y:S02]  /*5600*/  SEL R15, R16, R15, !P1 ;  /* 0x0000000f100f7207 */ /* 0x000fe40004800000 */
[----:B------:R-:W-:Y:S02]  /*5610*/  SEL R14, R14, 0xffffffff, P0 ;  /* 0xffffffff0e0e7807 */ /* 0x000fe40000000000 */
[----:B------:R-:W-:Y:S01]  /*5620*/  SEL R15, R15, 0xffffffff, P0 ;  /* 0xffffffff0f0f7807 */ /* 0x000fe20000000000 */
[----:B------:R-:W-:Y:S06]  /*5630*/  RET.REL.NODEC R12 `(_ZN4vllm31rms_norm_per_block_quant_kernelIfaLb1ELb1ELi64EEEvPT0_PfPKT_S6_PKffiiPS4_l) ;  /* 0xffffffa80c707950 */ /* 0x000fec0003c3ffff */
.L_x_2755:
        /* <DEDUP_REMOVED lines=12> */
.L_x_3361:


//--------------------- .text._ZN4vllm31rms_norm_per_block_quant_kernelIfN3c1013Float8_e4m3fnELb1ELb1ELi64EEEvPT0_PfPKT_S8_PKffiiPS6_l --------------------------
	.section	.text._ZN4vllm31rms_norm_per_block_quant_kernelIfN3c1013Float8_e4m3fnELb1ELb1ELi64EEEvPT0_PfPKT_S8_PKffiiPS6_l,"ax",@progbits
	.align	128
        .global         _ZN4vllm31rms_norm_per_block_quant_kernelIfN3c1013Float8_e4m3fnELb1ELb1ELi64EEEvPT0_PfPKT_S8_PKffiiPS6_l
        .type           _ZN4vllm31rms_norm_per_block_quant_kernelIfN3c1013Float8_e4m3fnELb1ELb1ELi64EEEvPT0_PfPKT_S8_PKffiiPS6_l,@function
        .size           _ZN4vllm31rms_norm_per_block_quant_kernelIfN3c1013Float8_e4m3fnELb1ELb1ELi64EEEvPT0_PfPKT_S8_PKffiiPS6_l,(.L_x_3364 - _ZN4vllm31rms_norm_per_block_quant_kernelIfN3c1013Float8_e4m3fnELb1ELb1ELi64EEEvPT0_PfPKT_S8_PKffiiPS6_l)
        .other          _ZN4vllm31rms_norm_per_block_quant_kernelIfN3c1013Float8_e4m3fnELb1ELb1ELi64EEEvPT0_PfPKT_S8_PKffiiPS6_l,@"STO_CUDA_ENTRY STV_DEFAULT"
_ZN4vllm31rms_norm_per_block_quant_kernelIfN3c1013Float8_e4m3fnELb1ELb1ELi64EEEvPT0_PfPKT_S8_PKffiiPS6_l:
.text._ZN4vllm31rms_norm_per_block_quant_kernelIfN3c1013Float8_e4m3fnELb1ELb1ELi64EEEvPT0_PfPKT_S8_PKffiiPS6_l:
        /* <DEDUP_REMOVED lines=27> */
.L_x_2758:
        /* <DEDUP_REMOVED lines=68> */
.L_x_2757:
[----:B------:R-:W-:Y:S05]  /*05f0*/  BSYNC B0 ;  /* 0x0000000000007941 */ /* 0x000fea0003800000 */
.L_x_2756:
        /* <DEDUP_REMOVED lines=109> */
.L_x_2760:
        /* <DEDUP_REMOVED lines=23> */
.L_x_2763:
[----:B------:R-:W-:Y:S05]  /*0e40*/  BSYNC B1 ;  /* 0x0000000000017941 */ /* 0x000fea0003800000 */
.L_x_2762:
        /* <DEDUP_REMOVED lines=45> */
.L_x_2761:
[----:B------:R-:W-:Y:S05]  /*1120*/  BSYNC B0 ;  /* 0x0000000000007941 */ /* 0x000fea0003800000 */
.L_x_2759:
        /* <DEDUP_REMOVED lines=11> */
.L_x_2765:
[----:B------:R-:W-:Y:S05]  /*11e0*/  BSYNC B0 ;  /* 0x0000000000007941 */ /* 0x000fea0003800000 */
.L_x_2764:
        /* <DEDUP_REMOVED lines=18> */
[----:B------:R-:W-:Y:S05]  /*1310*/  CALL.REL.NOINC `($__internal_65_$__cuda_sm20_div_s64) ;  /* 0x0000004400b87944 */ /* 0x000fea0003c00000 */
[----:B------:R-:W-:Y:S02]  /*1320*/  IMAD.MOV.U32 R38, RZ, RZ, R6 ;  /* 0x000000ffff267224 */ /* 0x000fe400078e0006 */
[----:B------:R-:W-:Y:S01]  /*1330*/  IMAD.MOV.U32 R39, RZ, RZ, R7 ;  /* 0x000000ffff277224 */ /* 0x000fe200078e0007 */
[----:B------:R-:W-:Y:S06]  /*1340*/  BRA `(.L_x_2767) ;  /* 0x00000000004c7947 */ /* 0x000fec0003800000 */
.L_x_2766:
        /* <DEDUP_REMOVED lines=19> */
.L_x_2767:
        /* <DEDUP_REMOVED lines=9> */
[----:B------:R-:W-:Y:S05]  /*1510*/  CALL.REL.NOINC `($__internal_65_$__cuda_sm20_div_s64) ;  /* 0x0000004400387944 */ /* 0x000fea0003c00000 */
[----:B------:R-:W-:Y:S01]  /*1520*/  IADD3 R9, P0, RZ, -R6, RZ ;  /* 0x80000006ff097210 */ /* 0x000fe20007f1e0ff */
[----:B------:R-:W-:Y:S01]  /*1530*/  IMAD.MOV.U32 R5, RZ, RZ, RZ ;  /* 0x000000ffff057224 */ /* 0x000fe200078e00ff */
[----:B------:R-:W-:Y:S01]  /*1540*/  MOV R37, R7 ;  /* 0x0000000700257202 */ /* 0x000fe20000000f00 */
[----:B------:R-:W-:Y:S02]  /*1550*/  IMAD.MOV.U32 R36, RZ, RZ, R6 ;  /* 0x000000ffff247224 */ /* 0x000fe400078e0006 */
[----:B------:R-:W-:Y:S02]  /*1560*/  IMAD.X R3, RZ, RZ, ~R7, P0 ;  /* 0x000000ffff037224 */ /* 0x000fe400000e0e07 */
[----:B------:R-:W-:-:S04]  /*1570*/  IMAD.WIDE.U32 R4, R38, R9, R4 ;  /* 0x0000000926047225 */ /* 0x000fc800078e0004 */
[----:B------:R-:W-:Y:S02]  /*1580*/  IMAD R3, R3, R38, RZ ;  /* 0x0000002603037224 */ /* 0x000fe400078e02ff */
[----:B------:R-:W-:Y:S02]  /*1590*/  IMAD.MOV.U32 R0, RZ, RZ, R4 ;  /* 0x000000ffff007224 */ /* 0x000fe400078e0004 */
[----:B------:R-:W-:-:S04]  /*15a0*/  IMAD R3, R39, R9, R3 ;  /* 0x0000000927037224 */ /* 0x000fc800078e0203 */
[----:B------:R-:W-:Y:S01]  /*15b0*/  IMAD.IADD R2, R5, 0x1, R3 ;  /* 0x0000000105027824 */ /* 0x000fe200078e0203 */
[----:B------:R-:W-:Y:S06]  /*15c0*/  BRA `(.L_x_2770) ;  /* 0x0000000000547947 */ /* 0x000fec0003800000 */
.L_x_2769:
        /* <DEDUP_REMOVED lines=21> */
.L_x_2770:
[----:B------:R-:W-:Y:S05]  /*1720*/  BSYNC B0 ;  /* 0x0000000000007941 */ /* 0x000fea0003800000 */
.L_x_2768:
        /* <DEDUP_REMOVED lines=37> */
[----:B------:R-:W-:Y:S05]  /*1980*/  CALL.REL.NOINC `($__internal_66_$__cuda_sm20_div_u64) ;  /* 0x0000004400687944 */ /* 0x000fea0003c00000 */
[----:B------:R-:W-:Y:S02]  /*1990*/  IMAD.MOV.U32 R8, RZ, RZ, R5 ;  /* 0x000000ffff087224 */ /* 0x000fe400078e0005 */
[----:B------:R-:W-:Y:S01]  /*19a0*/  IMAD.MOV.U32 R9, RZ, RZ, R10 ;  /* 0x000000ffff097224 */ /* 0x000fe200078e000a */
[----:B------:R-:W-:Y:S06]  /*19b0*/  BRA `(.L_x_2775) ;  /* 0x00000000004c7947 */ /* 0x000fec0003800000 */
.L_x_2774:
        /* <DEDUP_REMOVED lines=19> */
.L_x_2775:
[----:B------:R-:W-:Y:S05]  /*1af0*/  BSYNC B1 ;  /* 0x0000000000017941 */ /* 0x000fea0003800000 */
.L_x_2773:
        /* <DEDUP_REMOVED lines=11> */
.L_x_2778:
        /* <DEDUP_REMOVED lines=34> */
.L_x_2777:
[----:B------:R-:W-:Y:S05]  /*1dd0*/  BSYNC B1 ;  /* 0x0000000000017941 */ /* 0x000fea0003800000 */
.L_x_2776:
        /* <DEDUP_REMOVED lines=18> */
.L_x_2779:
[----:B------:R-:W-:Y:S02]  /*1f00*/  IMAD.MOV.U32 R12, RZ, RZ, R22 ;  /* 0x000000ffff0c7224 */ /* 0x000fe400078e0016 */
[----:B------:R-:W-:Y:S02]  /*1f10*/  IMAD.MOV.U32 R13, RZ, RZ, R23 ;  /* 0x000000ffff0d7224 */ /* 0x000fe400078e0017 */
[----:B------:R-:W-:Y:S02]  /*1f20*/  IMAD.MOV.U32 R16, RZ, RZ, R20 ;  /* 0x000000ffff107224 */ /* 0x000fe400078e0014 */
[----:B------:R-:W-:Y:S02]  /*1f30*/  IMAD.MOV.U32 R17, RZ, RZ, R21 ;  /* 0x000000ffff117224 */ /* 0x000fe400078e0015 */
[----:B------:R-:W2:Y:S04]  /*1f40*/  LDG.E.128.CONSTANT R12, desc[UR16][R12.64] ;  /* 0x000000100c0c7981 */ /* 0x000ea8000c1e9d00 */
[----:B------:R-:W2:Y:S01]  /*1f50*/  LDG.E.128 R16, desc[UR16][R16.64] ;  /* 0x0000001010107981 */ /* 0x000ea2000c1e1d00 */
[----:B------:R-:W-:-:S02]  /*1f60*/  IMAD.MOV.U32 R8, RZ, RZ, R30 ;  /* 0x000000ffff087224 */ /* 0x000fc400078e001e */
[----:B------:R-:W-:Y:S01]  /*1f70*/  IMAD.MOV.U32 R9, RZ, RZ, R31 ;  /* 0x000000ffff097224 */ /* 0x000fe200078e001f */
[-C--:B------:R-:W-:Y:S02]  /*1f80*/  IADD3 R40, P0, R22, R5.reuse, RZ ;  /* 0x0000000516287210 */ /* 0x080fe40007f1e0ff */
[----:B------:R-:W-:-:S03]  /*1f90*/  IADD3 R42, P2, R20, R5, RZ ;  /* 0x00000005142a7210 */ /* 0x000fc60007f5e0ff */
[----:B------:R-:W3:Y:S01]  /*1fa0*/  LDG.E.128.CONSTANT R8, desc[UR16][R8.64] ;  /* 0x0000001008087981 */ /* 0x000ee2000c1e9d00 */
[--C-:B------:R-:W-:Y:S01]  /*1fb0*/  IMAD.X R41, R23, 0x1, R6.reuse, P0 ;  /* 0x0000000117297824 */ /* 0x100fe200000e0606 */
[----:B------:R-:W-:Y:S01]  /*1fc0*/  IADD3 R30, P1, R30, R5, RZ ;  /* 0x000000051e1e7210 */ /* 0x000fe20007f3e0ff */
[----:B------:R-:W-:-:S03]  /*1fd0*/  IMAD.X R43, R21, 0x1, R6, P2 ;  /* 0x00000001152b7824 */ /* 0x000fc600010e0606 */
[----:B------:R-:W4:Y:S01]  /*1fe0*/  LDG.E.128.CONSTANT R20, desc[UR16][R40.64] ;  /* 0x0000001028147981 */ /* 0x000f22000c1e9d00 */
[----:B------:R-:W-:-:S03]  /*1ff0*/  IADD3.X R31, R31, R6, RZ, P1, !PT ;  /* 0x000000061f1f7210 */ /* 0x000fc60000ffe4ff */
[----:B------:R-:W4:Y:S01]  /*2000*/  LDG.E.128 R24, desc[UR16][R42.64] ;  /* 0x000000102a187981 */ /* 0x000f22000c1e1d00 */
[----:B--2---:R-:W-:Y:S01]  /*2010*/  FADD.FTZ R29, R12, R16 ;  /* 0x000000100c1d7221 */ /* 0x004fe20000010000 */
[----:B------:R-:W-:Y:S01]  /*2020*/  FADD.FTZ R44, R13, R17 ;  /* 0x000000110d2c7221 */ /* 0x000fe20000010000 */
[----:B------:R-:W-:Y:S01]  /*2030*/  FADD.FTZ R14, R14, R18 ;  /* 0x000000120e0e7221 */ /* 0x000fe20000010000 */
[----:B------:R-:W-:Y:S02]  /*2040*/  FADD.FTZ R15, R15, R19 ;  /* 0x000000130f0f7221 */ /* 0x000fe40000010000 */
[----:B------:R0:W2:Y:S01]  /*2050*/  LDG.E.128.CONSTANT R16, desc[UR16][R30.64] ;  /* 0x000000101e107981 */ /* 0x0000a2000c1e9d00 */
[----:B------:R-:W-:Y:S01]  /*2060*/  FMUL.FTZ R29, R29, UR12 ;  /* 0x0000000c1d1d7c20 */ /* 0x000fe20008410000 */
[----:B------:R-:W-:-:S03]  /*2070*/  FMUL.FTZ R44, R44, UR12 ;  /* 0x0000000c2c2c7c20 */ /* 0x000fc60008410000 */
[----:B---3--:R-:W-:Y:S01]  /*2080*/  FMUL.FTZ R29, R8, R29 ;  /* 0x0000001d081d7220 */ /* 0x008fe20000410000 */
[----:B------:R-:W-:Y:S01]  /*2090*/  FMUL.FTZ R44, R9, R44 ;  /* 0x0000002c092c7220 */ /* 0x000fe20000410000 */
[----:B------:R-:W-:-:S03]  /*20a0*/  FMUL.FTZ R9, R14, UR12 ;  /* 0x0000000c0e097c20 */ /* 0x000fc60008410000 */
[----:B------:R-:W-:Y:S02]  /*20b0*/  FMNMX.FTZ R29, |R29|, R28, !PT ;  /* 0x0000001c1d1d7209 */ /* 0x000fe40007810200 */
[----:B------:R-:W-:Y:S01]  /*20c0*/  IADD3 R28, P1, R42, R5, RZ ;  /* 0x000000052a1c7210 */ /* 0x000fe20007f3e0ff */
[----:B------:R-:W-:Y:S01]  /*20d0*/  FMUL.FTZ R9, R10, R9 ;  /* 0x000000090a097220 */ /* 0x000fe20000410000 */
[----:B------:R-:W-:Y:S01]  /*20e0*/  FMUL.FTZ R8, R15, UR12 ;  /* 0x0000000c0f087c20 */ /* 0x000fe20008410000 */
[----:B----4-:R-:W-:Y:S01]  /*20f0*/  FADD.FTZ R20, R20, R24 ;  /* 0x0000001814147221 */ /* 0x010fe20000010000 */
[----:B------:R-:W-:Y:S01]  /*2100*/  FMNMX.FTZ R44, R29, |R44|, !PT ;  /* 0x4000002c1d2c7209 */ /* 0x000fe20007810000 */
[----:B------:R-:W-:Y:S02]  /*2110*/  IMAD.X R29, R43, 0x1, R6, P1 ;  /* 0x000000012b1d7824 */ /* 0x000fe400008e0606 */
[----:B------:R-:W-:Y:S01]  /*2120*/  FADD.FTZ R21, R21, R25 ;  /* 0x0000001915157221 */ /* 0x000fe20000010000 */
[----:B------:R-:W-:Y:S01]  /*2130*/  FMUL.FTZ R43, R11, R8 ;  /* 0x000000080b2b7220 */ /* 0x000fe20000410000 */
[----:B------:R-:W-:Y:S01]  /*2140*/  FMUL.FTZ R25, R20, UR12 ;  /* 0x0000000c14197c20 */ /* 0x000fe20008410000 */
[----:B------:R-:W-:-:S02]  /*2150*/  IADD3 R40, P0, R40, R5, RZ ;  /* 0x0000000528287210 */ /* 0x000fc40007f1e0ff */
[----:B------:R-:W-:Y:S01]  /*2160*/  FMNMX.FTZ R44, R44, |R9|, !PT ;  /* 0x400000092c2c7209 */ /* 0x000fe20007810000 */
[----:B------:R-:W-:Y:S01]  /*2170*/  FADD.FTZ R22, R22, R26 ;  /* 0x0000001a16167221 */ /* 0x000fe20000010000 */
[----:B------:R-:W-:Y:S01]  /*2180*/  FMUL.FTZ R20, R21, UR12 ;  /* 0x0000000c15147c20 */ /* 0x000fe20008410000 */
[--C-:B------:R-:W-:Y:S01]  /*2190*/  IMAD.X R41, R41, 0x1, R6.reuse, P0 ;  /* 0x0000000129297824 */ /* 0x100fe200000e0606 */
[----:B------:R-:W-:Y:S01]  /*21a0*/  FMNMX.FTZ R43, R44, |R43|, !PT ;  /* 0x4000002b2c2b7209 */ /* 0x000fe20007810000 */
[----:B------:R-:W-:Y:S01]  /*21b0*/  FMUL.FTZ R21, R22, UR12 ;  /* 0x0000000c16157c20 */ /* 0x000fe20008410000 */
[----:B------:R-:W-:Y:S01]  /*21c0*/  FADD.FTZ R23, R23, R27 ;  /* 0x0000001b17177221 */ /* 0x000fe20000010000 */
[-C--:B0-----:R-:W-:Y:S01]  /*21d0*/  IADD3 R30, P0, R30, R5.reuse, RZ ;  /* 0x000000051e1e7210 */ /* 0x081fe20007f1e0ff */
[----:B------:R0:W3:Y:S04]  /*21e0*/  LDG.E.128.CONSTANT R8, desc[UR16][R40.64] ;  /* 0x0000001028087981 */ /* 0x0000e8000c1e9d00 */
[----:B------:R-:W3:Y:S01]  /*21f0*/  LDG.E.128 R12, desc[UR16][R28.64] ;  /* 0x000000101c0c7981 */ /* 0x000ee2000c1e1d00 */
[----:B------:R-:W-:Y:S01]  /*2200*/  IMAD.X R31, R31, 0x1, R6, P0 ;  /* 0x000000011f1f7824 */ /* 0x000fe200000e0606 */
[----:B------:R-:W-:-:S02]  /*2210*/  IADD3 R44, P0, R40, R5, RZ ;  /* 0x00000005282c7210 */ /* 0x000fc40007f1e0ff */
[----:B0-----:R-:W-:-:S03]  /*2220*/  IADD3 R40, P2, R28, R5, RZ ;  /* 0x000000051c287210 */ /* 0x001fc60007f5e0ff */
[--C-:B------:R-:W-:Y:S01]  /*2230*/  IMAD.X R45, R41, 0x1, R6.reuse, P0 ;  /* 0x00000001292d7824 */ /* 0x100fe200000e0606 */
[----:B------:R-:W-:Y:S01]  /*2240*/  IADD3 R42, P1, R30, R5, RZ ;  /* 0x000000051e2a7210 */ /* 0x000fe20007f3e0ff */
[----:B------:R-:W-:Y:S02]  /*2250*/  IMAD.X R41, R29, 0x1, R6, P2 ;  /* 0x000000011d297824 */ /* 0x000fe400010e0606 */
[----:B--2---:R-:W-:Y:S01]  /*2260*/  FMUL.FTZ R16, R16, R25 ;  /* 0x0000001910107220 */ /* 0x004fe20000410000 */
[----:B------:R-:W-:Y:S01]  /*2270*/  FMUL.FTZ R17, R17, R20 ;  /* 0x0000001411117220 */ /* 0x000fe20000410000 */
[----:B------:R-:W-:Y:S01]  /*2280*/  FMUL.FTZ R21, R18, R21 ;  /* 0x0000001512157220 */ /* 0x000fe20000410000 */
[----:B------:R-:W2:Y:S02]  /*2290*/  LDG.E.128 R24, desc[UR16][R40.64] ;  /* 0x0000001028187981 */ /* 0x000ea4000c1e1d00 */
[----:B------:R-:W-:Y:S01]  /*22a0*/  FMNMX.FTZ R16, R43, |R16|, !PT ;  /* 0x400000102b107209 */ /* 0x000fe20007810000 */
[----:B------:R-:W-:-:S03]  /*22b0*/  FMUL.FTZ R18, R23, UR12 ;  /* 0x0000000c17127c20 */ /* 0x000fc60008410000 */
[----:B------:R-:W-:Y:S01]  /*22c0*/  FMNMX.FTZ R16, R16, |R17|, !PT ;  /* 0x4000001110107209 */ /* 0x000fe20007810000 */
[----:B------:R-:W-:-:S03]  /*22d0*/  FMUL.FTZ R46, R19, R18 ;  /* 0x00000012132e7220 */ /* 0x000fc60000410000 */
[----:B------:R-:W-:Y:S02]  /*22e0*/  FMNMX.FTZ R21, R16, |R21|, !PT ;  /* 0x4000001510157209 */ /* 0x000fe40007810000 */
[----:B------:R-:W4:Y:S02]  /*22f0*/  LDG.E.128.CONSTANT R16, desc[UR16][R30.64] ;  /* 0x000000101e107981 */ /* 0x000f24000c1e9d00 */
[----:B------:R-:W-:Y:S02]  /*2300*/  FMNMX.FTZ R46, R21, |R46|, !PT ;  /* 0x4000002e152e7209 */ /* 0x000fe40007810000 */
[----:B------:R-:W2:Y:S01]  /*2310*/  LDG.E.128.CONSTANT R20, desc[UR16][R44.64] ;  /* 0x000000102c147981 */ /* 0x000ea2000c1e9d00 */
[----:B------:R-:W-:-:S05]  /*2320*/  IMAD.X R43, R31, 0x1, R6, P1 ;  /* 0x000000011f2b7824 */ /* 0x000fca00008e0606 */
[----:B------:R-:W5:Y:S01]  /*2330*/  LDG.E.128.CONSTANT R28, desc[UR16][R42.64] ;  /* 0x000000102a1c7981 */ /* 0x000f62000c1e9d00 */
[----:B---3--:R-:W-:Y:S01]  /*2340*/  FADD.FTZ R8, R8, R12 ;  /* 0x0000000c08087221 */ /* 0x008fe20000010000 */
[----:B------:R-:W-:-:S03]  /*2350*/  FADD.FTZ R9, R9, R13 ;  /* 0x0000000d09097221 */ /* 0x000fc60000010000 */
[----:B------:R-:W-:Y:S01]  /*2360*/  FMUL.FTZ R13, R8, UR12 ;  /* 0x0000000c080d7c20 */ /* 0x000fe20008410000 */
[----:B------:R-:W-:Y:S01]  /*2370*/  FADD.FTZ R10, R10, R14 ;  /* 0x0000000e0a0a7221 */ /* 0x000fe20000010000 */
[----:B------:R-:W-:Y:S01]  /*2380*/  FMUL.FTZ R8, R9, UR12 ;  /* 0x0000000c09087c20 */ /* 0x000fe20008410000 */
[----:B------:R-:W-:Y:S02]  /*2390*/  FADD.FTZ R11, R11, R15 ;  /* 0x0000000f0b0b7221 */ /* 0x000fe40000010000 */
[----:B------:R-:W-:Y:S02]  /*23a0*/  FMUL.FTZ R9, R10, UR12 ;  /* 0x0000000c0a097c20 */ /* 0x000fe40008410000 */
[----:B------:R-:W-:Y:S01]  /*23b0*/  FMUL.FTZ R10, R11, UR12 ;  /* 0x0000000c0b0a7c20 */ /* 0x000fe20008410000 */
[----:B----4-:R-:W-:Y:S01]  /*23c0*/  FMUL.FTZ R13, R16, R13 ;  /* 0x0000000d100d7220 */ /* 0x010fe20000410000 */
[----:B------:R-:W-:Y:S01]  /*23d0*/  FMUL.FTZ R8, R17, R8 ;  /* 0x0000000811087220 */ /* 0x000fe20000410000 */
[----:B------:R-:W-:-:S03]  /*23e0*/  FMUL.FTZ R9, R18, R9 ;  /* 0x0000000912097220 */ /* 0x000fc60000410000 */
[----:B------:R-:W-:Y:S01]  /*23f0*/  FMNMX.FTZ R13, R46, |R13|, !PT ;  /* 0x4000000d2e0d7209 */ /* 0x000fe20007810000 */
[----:B--2---:R-:W-:-:S03]  /*2400*/  FADD.FTZ R20, R20, R24 ;  /* 0x0000001814147221 */ /* 0x004fc60000010000 */
[----:B------:R-:W-:Y:S01]  /*2410*/  FMNMX.FTZ R8, R13, |R8|, !PT ;  /* 0x400000080d087209 */ /* 0x000fe20007810000 */
[----:B------:R-:W-:Y:S01]  /*2420*/  FMUL.FTZ R19, R19, R10 ;  /* 0x0000000a13137220 */ /* 0x000fe20000410000 */
[----:B------:R-:W-:Y:S02]  /*2430*/  FMUL.FTZ R11, R20, UR12 ;  /* 0x0000000c140b7c20 */ /* 0x000fe40008410000 */
[----:B------:R-:W-:Y:S02]  /*2440*/  FMNMX.FTZ R8, R8, |R9|, !PT ;  /* 0x4000000908087209 */ /* 0x000fe40007810000 */
[----:B-----5:R-:W-:Y:S02]  /*2450*/  FMUL.FTZ R11, R28, R11 ;  /* 0x0000000b1c0b7220 */ /* 0x020fe40000410000 */
[----:B------:R-:W-:-:S04]  /*2460*/  FMNMX.FTZ R8, R8, |R19|, !PT ;  /* 0x4000001308087209 */ /* 0x000fc80007810000 */
[----:B------:R-:W-:Y:S02]  /*2470*/  FMNMX.FTZ R8, R8, |R11|, !PT ;  /* 0x4000000b08087209 */ /* 0x000fe40007810000 */
[----:B------:R-:W-:Y:S01]  /*2480*/  IADD3 R11, P0, P1, R38, R32, R38 ;  /* 0x00000020260b7210 */ /* 0x000fe2000791e026 */
[----:B------:R-:W-:-:S03]  /*2490*/  FADD.FTZ R21, R21, R25 ;  /* 0x0000001915157221 */ /* 0x000fc60000010000 */
[--C-:B------:R-:W-:Y:S02]  /*24a0*/  IADD3.X R7, R39, R7, R39.reuse, P0, P1 ;  /* 0x0000000727077210 */ /* 0x100fe400007e2427 */
[----:B------:R-:W-:Y:S01]  /*24b0*/  IADD3 R32, P0, P1, R38, R11, R38 ;  /* 0x0000000b26207210 */ /* 0x000fe2000791e026 */
[----:B------:R-:W-:Y:S01]  /*24c0*/  FADD.FTZ R22, R22, R26 ;  /* 0x0000001a16167221 */ /* 0x000fe20000010000 */
[----:B------:R-:W-:Y:S02]  /*24d0*/  FMUL.FTZ R10, R21, UR12 ;  /* 0x0000000c150a7c20 */ /* 0x000fe40008410000 */
[----:B------:R-:W-:Y:S02]  /*24e0*/  IADD3.X R7, R39, R7, R39, P0, P1 ;  /* 0x0000000727077210 */ /* 0x000fe400007e2427 */
[----:B------:R-:W-:Y:S01]  /*24f0*/  ISETP.GE.U32.AND P0, PT, R32, R3, PT ;  /* 0x000000032000720c */ /* 0x000fe20003f06070 */
[----:B------:R-:W-:Y:S01]  /*2500*/  FADD.FTZ R23, R23, R27 ;  /* 0x0000001b17177221 */ /* 0x000fe20000010000 */
[----:B------:R-:W-:Y:S01]  /*2510*/  FMUL.FTZ R9, R22, UR12 ;  /* 0x0000000c16097c20 */ /* 0x000fe20008410000 */
[----:B------:R-:W-:Y:S01]  /*2520*/  FMUL.FTZ R29, R29, R10 ;  /* 0x0000000a1d1d7220 */ /* 0x000fe20000410000 */
[----:B------:R-:W-:Y:S01]  /*2530*/  ISETP.GE.AND.EX P0, PT, R7, R4, PT, P0 ;  /* 0x000000040700720c */ /* 0x000fe20003f06300 */
[----:B------:R-:W-:Y:S01]  /*2540*/  FMUL.FTZ R10, R23, UR12 ;  /* 0x0000000c170a7c20 */ /* 0x000fe20008410000 */
[----:B------:R-:W-:-:S02]  /*2550*/  FMUL.FTZ R9, R30, R9 ;  /* 0x000000091e097220 */ /* 0x000fc40000410000 */
[----:B------:R-:W-:Y:S01]  /*2560*/  FMNMX.FTZ R8, R8, |R29|, !PT ;  /* 0x4000001d08087209 */ /* 0x000fe20007810000 */
[----:B------:R-:W-:Y:S01]  /*2570*/  FMUL.FTZ R31, R31, R10 ;  /* 0x0000000a1f1f7220 */ /* 0x000fe20000410000 */
[----:B------:R-:W-:Y:S02]  /*2580*/  IADD3 R22, P1, R44, R5, RZ ;  /* 0x000000052c167210 */ /* 0x000fe40007f3e0ff */
[----:B------:R-:W-:Y:S02]  /*2590*/  FMNMX.FTZ R8, R8, |R9|, !PT ;  /* 0x4000000908087209 */ /* 0x000fe40007810000 */
[-C--:B------:R-:W-:Y:S02]  /*25a0*/  IADD3 R20, P3, R40, R5.reuse, RZ ;  /* 0x0000000528147210 */ /* 0x080fe40007f7e0ff */
[----:B------:R-:W-:Y:S01]  /*25b0*/  IADD3 R30, P2, R42, R5, RZ ;  /* 0x000000052a1e7210 */ /* 0x000fe20007f5e0ff */
[--C-:B------:R-:W-:Y:S01]  /*25c0*/  IMAD.X R23, R45, 0x1, R6.reuse, P1 ;  /* 0x000000012d177824 */ /* 0x100fe200008e0606 */
[----:B------:R-:W-:Y:S01]  /*25d0*/  FMNMX.FTZ R28, R8, |R31|, !PT ;  /* 0x4000001f081c7209 */ /* 0x000fe20007810000 */
[----:B------:R-:W-:-:S02]  /*25e0*/  IMAD.X R21, R41, 0x1, R6, P3 ;  /* 0x0000000129157824 */ /* 0x000fc400018e0606 */
[----:B------:R-:W-:Y:S01]  /*25f0*/  IMAD.X R31, R43, 0x1, R6, P2 ;  /* 0x000000012b1f7824 */ /* 0x000fe200010e0606 */
[----:B------:R-:W-:Y:S07]  /*2600*/  @!P0 BRA `(.L_x_2779) ;  /* 0xfffffff8003c8947 */ /* 0x000fee000383ffff */
.L_x_2772:
[----:B------:R-:W-:Y:S05]  /*2610*/  BSYNC B0 ;  /* 0x0000000000007941 */ /* 0x000fea0003800000 */
.L_x_2771:
        /* <DEDUP_REMOVED lines=16> */
[----:B0-----:R-:W-:Y:S05]  /*2720*/  CALL.REL.NOINC `($__internal_65_$__cuda_sm20_div_s64) ;  /* 0x0000003000b47944 */ /* 0x001fea0003c00000 */
[----:B------:R-:W-:Y:S05]  /*2730*/  BRA `(.L_x_2781) ;  /* 0x0000000000507947 */ /* 0x000fea0003800000 */
.L_x_2780:
        /* <DEDUP_REMOVED lines=20> */
.L_x_2781:
[----:B------:R-:W-:Y:S01]  /*2880*/  ISETP.GE.U32.AND P0, PT, R6, 0x1, PT ;  /* 0x000000010600780c */ /* 0x000fe20003f06070 */
[----:B------:R-:W-:Y:S03]  /*2890*/  BSSY B0, `(.L_x_2782) ;  /* 0x00000c8000007945 */ /* 0x000fe60003800000 */
[----:B------:R-:W-:-:S13]  /*28a0*/  ISETP.GE.AND.EX P0, PT, R7, RZ, PT, P0 ;  /* 0x000000ff0700720c */ /* 0x000fda0003f06300 */
[----:B------:R-:W-:Y:S05]  /*28b0*/  @!P0 BRA `(.L_x_2783) ;  /* 0x0000000c00148947 */ /* 0x000fea0003800000 */
[-C--:B------:R-:W-:Y:S01]  /*28c0*/  IADD3 R4, P0, RZ, -R38.reuse, RZ ;  /* 0x80000026ff047210 */ /* 0x080fe20007f1e0ff */
[----:B------:R-:W-:Y:S01]  /*28d0*/  UMOV UR4, 0xffffffde ;  /* 0xffffffde00047882 */ /* 0x000fe20000000000 */
[----:B------:R-:W-:Y:S01]  /*28e0*/  UMOV UR5, 0xffffffff ;  /* 0xffffffff00057882 */ /* 0x000fe20000000000 */
[----:B------:R-:W-:Y:S01]  /*28f0*/  IMAD.HI.U32 R10, R3, R38, R38 ;  /* 0x00000026030a7227 */ /* 0x000fe200078e0026 */
[C---:B------:R-:W-:Y:S02]  /*2900*/  IADD3 R19, P1, R17.reuse, 0x8, RZ ;  /* 0x0000000811137810 */ /* 0x040fe40007f3e0ff */
[----:B------:R-:W-:Y:S02]  /*2910*/  CS2R R24, SRZ ;  /* 0x0000000000187805 */ /* 0x000fe4000001ff00 */
[C---:B------:R-:W-:Y:S01]  /*2920*/  IADD3 R20, P2, R17.reuse, 0x4, RZ ;  /* 0x0000000411147810 */ /* 0x040fe20007f5e0ff */
[----:B------:R-:W-:Y:S01]  /*2930*/  IMAD.X R8, RZ, RZ, ~R39, P0 ;  /* 0x000000ffff087224 */ /* 0x000fe200000e0e27 */
[----:B------:R-:W-:Y:S01]  /*2940*/  IADD3 R21, P3, R17, 0x2, RZ ;  /* 0x0000000211157810 */ /* 0x000fe20007f7e0ff */
[----:B------:R-:W-:Y:S01]  /*2950*/  IMAD.WIDE.U32 R4, R3, R4, UR4 ;  /* 0x0000000403047e25 */ /* 0x000fe2000f8e0004 */
[C---:B------:R-:W-:Y:S01]  /*2960*/  IADD3 R22, P4, R17.reuse, 0x1, RZ ;  /* 0x0000000111167810 */ /* 0x040fe20007f9e0ff */
[----:B------:R-:W-:Y:S01]  /*2970*/  ULDC UR4, c[0x0][0x23c] ;  /* 0x00008f0000047ab9 */ /* 0x000fe20000000800 */
[C---:B------:R-:W-:Y:S01]  /*2980*/  LOP3.LUT R16, R17.reuse, 0x20, RZ, 0xfc, !PT ;  /* 0x0000002011107812 */ /* 0x040fe200078efcff */
[-C--:B------:R-:W-:Y:S01]  /*2990*/  IMAD R9, R8, R3.reuse, RZ ;  /* 0x0000000308097224 */ /* 0x080fe200078e02ff */
[----:B------:R-:W-:Y:S01]  /*29a0*/  IADD3 RZ, P0, -R17, R4, RZ ;  /* 0x0000000411ff7210 */ /* 0x000fe20007f1e1ff */
[----:B------:R-:W-:Y:S01]  /*29b0*/  IMAD R11, R39, R3, RZ ;  /* 0x00000003270b7224 */ /* 0x000fe200078e02ff */
[----:B------:R-:W-:Y:S01]  /*29c0*/  LOP3.LUT R31, RZ, UR4, RZ, 0x33, !PT ;  /* 0x00000004ff1f7c12 */ /* 0x000fe2000f8e33ff */
[----:B------:R-:W-:Y:S01]  /*29d0*/  IMAD.MOV.U32 R23, RZ, RZ, RZ ;  /* 0x000000ffff177224 */ /* 0x000fe200078e00ff */
[----:B------:R-:W-:Y:S01]  /*29e0*/  IADD3.X R5, R5, -0x1, R9, P0, !PT ;  /* 0xffffffff05057810 */ /* 0x000fe200007fe409 */
[----:B------:R-:W-:Y:S01]  /*29f0*/  IMAD.X R27, RZ, RZ, RZ, P1 ;  /* 0x000000ffff1b7224 */ /* 0x000fe200008e06ff */
[----:B------:R-:W-:Y:S01]  /*2a00*/  IADD3 R18, P0, R17, 0x10, RZ ;  /* 0x0000001011127810 */ /* 0x000fe20007f1e0ff */
[----:B------:R-:W-:Y:S01]  /*2a10*/  IMAD.X R28, RZ, RZ, RZ, P2 ;  /* 0x000000ffff1c7224 */ /* 0x000fe200010e06ff */
[----:B------:R-:W-:Y:S01]  /*2a20*/  IADD3 R8, R10, R11, RZ ;  /* 0x0000000b0a087210 */ /* 0x000fe20007ffe0ff */
[----:B------:R-:W-:-:S02]  /*2a30*/  IMAD.X R29, RZ, RZ, RZ, P3 ;  /* 0x000000ffff1d7224 */ /* 0x000fc400018e06ff */
[----:B------:R-:W-:Y:S01]  /*2a40*/  IMAD.X R26, RZ, RZ, RZ, P0 ;  /* 0x000000ffff1a7224 */ /* 0x000fe200000e06ff */
[----:B------:R-:W-:Y:S01]  /*2a50*/  LOP3.LUT R9, RZ, R8, RZ, 0x33, !PT ;  /* 0x00000008ff097212 */ /* 0x000fe200078e33ff */
[----:B------:R-:W-:-:S07]  /*2a60*/  IMAD.X R30, RZ, RZ, RZ, P4 ;  /* 0x000000ffff1e7224 */ /* 0x000fce00020e06ff */
.L_x_2791:
[----:B------:R-:W-:Y:S01]  /*2a70*/  SHF.R.U32.HI R45, RZ, 0x5, R34 ;  /* 0x00000005ff2d7819 */ /* 0x000fe20000011622 */
[----:B------:R-:W-:Y:S01]  /*2a80*/  IMAD.MOV.U32 R4, RZ, RZ, R38 ;  /* 0x000000ffff047224 */ /* 0x000fe200078e0026 */
[----:B------:R-:W-:Y:S01]  /*2a90*/  UMOV UR4, 0xffffffde ;  /* 0xffffffde00047882 */ /* 0x000fe20000000000 */
[----:B------:R-:W-:Y:S02]  /*2aa0*/  LOP3.LUT R32, RZ, UR20, RZ, 0x33, !PT ;  /* 0x00000014ff207c12 */ /* 0x000fe4000f8e33ff */
[----:B----4-:R-:W-:-:S04]  /*2ab0*/  IMAD.WIDE.U32 R10, R38, R45, RZ ;  /* 0x0000002d260a7225 */ /* 0x010fc800078e00ff */
[----:B------:R-:W-:Y:S01]  /*2ac0*/  IMAD R13, R39, R45, RZ ;  /* 0x0000002d270d7224 */ /* 0x000fe200078e02ff */
[----:B---3--:R-:W-:Y:S01]  /*2ad0*/  IADD3 R15, P0, RZ, -R10, RZ ;  /* 0x8000000aff0f7210 */ /* 0x008fe20007f1e0ff */
[----:B------:R-:W-:Y:S02]  /*2ae0*/  IMAD R4, R3, R38, R4 ;  /* 0x0000002603047224 */ /* 0x000fe400078e0204 */
[----:B------:R-:W-:Y:S02]  /*2af0*/  IMAD.IADD R13, R11, 0x1, R13 ;  /* 0x000000010b0d7824 */ /* 0x000fe400078e020d */
[----:B------:R-:W-:Y:S01]  /*2b00*/  IMAD.MOV R10, RZ, RZ, -R38 ;  /* 0x000000ffff0a7224 */ /* 0x000fe200078e0a26 */
[----:B------:R-:W-:Y:S01]  /*2b10*/  LOP3.LUT R8, RZ, R4, RZ, 0x33, !PT ;  /* 0x00000004ff087212 */ /* 0x000fe200078e33ff */
[----:B------:R-:W-:Y:S02]  /*2b20*/  IMAD.X R33, RZ, RZ, ~R13, P0 ;  /* 0x000000ffff217224 */ /* 0x000fe400000e0e0d */
[----:B------:R-:W-:-:S02]  /*2b30*/  IMAD R4, R24, R15, RZ ;  /* 0x0000000f18047224 */ /* 0x000fc400078e02ff */
[----:B------:R-:W-:-:S04]  /*2b40*/  IMAD.WIDE.U32 R12, R23, R15, R8 ;  /* 0x0000000f170c7225 */ /* 0x000fc800078e0008 */
[----:B------:R-:W-:Y:S01]  /*2b50*/  IMAD R33, R23, R33, R4 ;  /* 0x0000002117217224 */ /* 0x000fe200078e0204 */
[----:B------:R-:W-:Y:S01]  /*2b60*/  ISETP.GT.U32.AND P0, PT, R12, R31, PT ;  /* 0x0000001f0c00720c */ /* 0x000fe20003f04070 */
[----:B------:R-:W-:Y:S01]  /*2b70*/  IMAD R4, R3, R10, UR4 ;  /* 0x0000000403047e24 */ /* 0x000fe2000f8e020a */
[----:B------:R-:W-:Y:S01]  /*2b80*/  SHF.R.S32.HI R10, RZ, 0x1f, R25 ;  /* 0x0000001fff0a7819 */ /* 0x000fe20000011419 */
[----:B------:R-:W-:Y:S01]  /*2b90*/  IMAD.IADD R41, R33, 0x1, R13 ;  /* 0x0000000121297824 */ /* 0x000fe200078e020d */
[----:B------:R-:W-:Y:S05]  /*2ba0*/  YIELD ;  /* 0x0000000000007946 */ /* 0x000fea0003800000 */
[----:B01----:R-:W-:Y:S01]  /*2bb0*/  IMAD R43, R10, R45, RZ ;  /* 0x0000002d0a2b7224 */ /* 0x003fe200078e02ff */
[-C--:B------:R-:W-:Y:S01]  /*2bc0*/  ISETP.GT.AND.EX P0, PT, R41, R32.reuse, PT, P0 ;  /* 0x000000202900720c */ /* 0x080fe20003f04300 */
[----:B------:R-:W-:Y:S01]  /*2bd0*/  IMAD.MOV.U32 R10, RZ, RZ, R3 ;  /* 0x000000ffff0a7224 */ /* 0x000fe200078e0003 */
[----:B------:R-:W-:Y:S01]  /*2be0*/  BSSY B1, `(.L_x_2784) ;  /* 0x000008c000017945 */ /* 0x000fe20003800000 */
[----:B------:R-:W-:Y:S01]  /*2bf0*/  IMAD.MOV.U32 R11, RZ, RZ, RZ ;  /* 0x000000ffff0b7224 */ /* 0x000fe200078e00ff */
[----:B------:R-:W-:Y:S01]  /*2c00*/  SEL R13, R12, R31, P0 ;  /* 0x0000001f0c0d7207 */ /* 0x000fe20000000000 */
[----:B------:R-:W-:Y:S01]  /*2c10*/  IMAD.IADD R4, R4, 0x1, -R17 ;  /* 0x0000000104047824 */ /* 0x000fe200078e0a11 */
[----:B------:R-:W-:Y:S01]  /*2c20*/  SHF.R.S32.HI R12, RZ, 0x1f, R35 ;  /* 0x0000001fff0c7819 */ /* 0x000fe20000011423 */
[----:B------:R-:W-:Y:S01]  /*2c30*/  IMAD.WIDE.U32 R10, R45, R25, R10 ;  /* 0x000000192d0a7225 */ /* 0x000fe200078e000a */
[----:B------:R-:W-:-:S03]  /*2c40*/  SEL R41, R41, R32, P0 ;  /* 0x0000002029297207 */ /* 0x000fc60000000000 */
[----:B------:R-:W-:Y:S01]  /*2c50*/  IMAD.IADD R43, R11, 0x1, R43 ;  /* 0x000000010b2b7824 */ /* 0x000fe200078e022b */
[----:B------:R-:W-:Y:S01]  /*2c60*/  ISETP.GE.U32.AND P1, PT, R10, R35, PT ;  /* 0x000000230a00720c */ /* 0x000fe20003f26070 */
[----:B--2---:R-:W-:-:S03]  /*2c70*/  IMAD.WIDE.U32 R14, R23, R15, R4 ;  /* 0x0000000f170e7225 */ /* 0x004fc600078e0004 */
        /* <DEDUP_REMOVED lines=24> */
[----:B------:R-:W-:Y:S01]  /*2e00*/  SHF.R.U64 R33, R40, 0x5, R41 ;  /* 0x0000000528217819 */ /* 0x000fe20000001229 */
[----:B------:R-:W-:Y:S01]  /*2e10*/  BSSY B3, `(.L_x_2788) ;  /* 0x0000022000037945 */ /* 0x000fe20003800000 */
[----:B------:R-:W-:-:S03]  /*2e20*/  IMAD.MOV.U32 R44, RZ, RZ, R42 ;  /* 0x000000ffff2c7224 */ /* 0x000fc600078e002a */
[----:B------:R-:W-:-:S05]  /*2e30*/  VIADD R33, R33, 0x1 ;  /* 0x0000000121217836 */ /* 0x000fca0000000000 */
[----:B------:R-:W-:Y:S02]  /*2e40*/  LOP3.LUT R46, R33, 0x3, RZ, 0xc0, !PT ;  /* 0x00000003212e7812 */ /* 0x000fe400078ec0ff */
[----:B------:R-:W-:Y:S02]  /*2e50*/  MOV R33, R43 ;  /* 0x0000002b00217202 */ /* 0x000fe40000000f00 */
        /* <DEDUP_REMOVED lines=8> */
[----:B0-----:R-:W-:Y:S01]  /*2ee0*/  FMNMX.FTZ R43, R33, R44, !PT ;  /* 0x0000002c212b7209 */ /* 0x001fe20007810000 */
[----:B------:R-:W-:Y:S02]  /*2ef0*/  IMAD.MOV.U32 R44, RZ, RZ, R32 ;  /* 0x000000ffff2c7224 */ /* 0x000fe400078e0020 */
[----:B------:R-:W-:-:S02]  /*2f00*/  IMAD.X R33, RZ, RZ, R45, P1 ;  /* 0x000000ffff217224 */ /* 0x000fc400008e062d */
[----:B------:R0:W-:Y:S01]  /*2f10*/  STS [R14], R43 ;  /* 0x0000002b0e007388 */ /* 0x0001e20000000800 */
[----:B------:R-:W-:-:S05]  /*2f20*/  IMAD.MOV.U32 R32, RZ, RZ, R47 ;  /* 0x000000ffff207224 */ /* 0x000fca00078e002f */
[----:B------:R-:W-:Y:S05]  /*2f30*/  @!P0 BRA `(.L_x_2789) ;  /* 0x00000000003c8947 */ /* 0x000fea0003800000 */
[----:B------:R-:W1:Y:S01]  /*2f40*/  LDS R32, [R14+0x100] ;  /* 0x000100000e207984 */ /* 0x000e620000000800 */
[----:B------:R-:W-:Y:S01]  /*2f50*/  ISETP.NE.U32.AND P0, PT, R46, 0x2, PT ;  /* 0x000000022e00780c */ /* 0x000fe20003f05070 */
[----:B------:R-:W-:Y:S01]  /*2f60*/  IMAD.MOV.U32 R44, RZ, RZ, R47 ;  /* 0x000000ffff2c7224 */ /* 0x000fe200078e002f */
[----:B------:R-:W-:Y:S02]  /*2f70*/  IADD3 R33, P1, R42, 0x60, RZ ;  /* 0x000000602a217810 */ /* 0x000fe40007f3e0ff */
[----:B------:R-:W-:-:S13]  /*2f80*/  ISETP.NE.AND.EX P0, PT, RZ, RZ, PT, P0 ;  /* 0x000000ffff00720c */ /* 0x000fda0003f05300 */
[--C-:B------:R-:W-:Y:S01]  /*2f90*/  @P0 IMAD.MOV.U32 R44, RZ, RZ, R33.reuse ;  /* 0x000000ffff2c0224 */ /* 0x100fe200078e0021 */
[----:B-1----:R-:W-:Y:S02]  /*2fa0*/  FMNMX.FTZ R49, R43, R32, !PT ;  /* 0x000000202b317209 */ /* 0x002fe40007810000 */
[----:B------:R-:W0:Y:S04]  /*2fb0*/  @P0 LDS R32, [R14+0x180] ;  /* 0x000180000e200984 */ /* 0x000e280000000800 */
[----:B------:R1:W-:Y:S01]  /*2fc0*/  STS [R14], R49 ;  /* 0x000000310e007388 */ /* 0x0003e20000000800 */
[----:B0-----:R-:W-:Y:S01]  /*2fd0*/  @P0 FMNMX.FTZ R43, R49, R32, !PT ;  /* 0x00000020312b0209 */ /* 0x001fe20007810000 */
[----:B------:R-:W-:Y:S01]  /*2fe0*/  IMAD.MOV.U32 R32, RZ, RZ, R33 ;  /* 0x000000ffff207224 */ /* 0x000fe200078e0021 */
[----:B------:R-:W-:Y:S01]  /*2ff0*/  @P0 IADD3 R32, P2, R42, 0x80, RZ ;  /* 0x000000802a200810 */ /* 0x000fe20007f5e0ff */
[----:B------:R-:W-:-:S02]  /*3000*/  IMAD.X R33, RZ, RZ, R45, P1 ;  /* 0x000000ffff217224 */ /* 0x000fc400008e062d */
[----:B------:R1:W-:Y:S02]  /*3010*/  @P0 STS [R14], R43 ;  /* 0x0000002b0e000388 */ /* 0x0003e40000000800 */
[----:B------:R-:W-:-:S08]  /*3020*/  @P0 IMAD.X R33, RZ, RZ, R45, P2 ;  /* 0x000000ffff210224 */ /* 0x000fd000010e062d */
.L_x_2789:
[----:B------:R-:W-:Y:S05]  /*3030*/  BSYNC B3 ;  /* 0x0000000000037941 */ /* 0x000fea0003800000 */
.L_x_2788:
[----:B------:R-:W-:-:S04]  /*3040*/  ISETP.GE.U32.AND P0, PT, R40, 0x60, PT ;  /* 0x000000602800780c */ /* 0x000fc80003f06070 */
[----:B------:R-:W-:-:S13]  /*3050*/  ISETP.GE.U32.AND.EX P0, PT, R41, RZ, PT, P0 ;  /* 0x000000ff2900720c */ /* 0x000fda0003f06100 */
[----:B------:R-:W-:Y:S05]  /*3060*/  @!P0 BRA `(.L_x_2787) ;  /* 0x00000000005c8947 */ /* 0x000fea0003800000 */
[----:B------:R2:W3:Y:S01]  /*3070*/  LDS R41, [R14] ;  /* 0x000000000e297984 */ /* 0x0004e20000000800 */
[----:B------:R-:W-:-:S05]  /*3080*/  LEA R40, R32, UR11, 0x2 ;  /* 0x0000000b20287c11 */ /* 0x000fca000f8e10ff */
[----:B------:R-:W-:-:S07]  /*3090*/  VIADD R40, R40, 0x180 ;  /* 0x0000018028287836 */ /* 0x000fce0000000000 */
.L_x_2790:
[----:B------:R-:W-:-:S06]  /*30a0*/  LEA R42, R44, UR11, 0x2 ;  /* 0x0000000b2c2a7c11 */ /* 0x000fcc000f8e10ff */
[----:B------:R-:W0:Y:S02]  /*30b0*/  LDS R42, [R42+0x80] ;  /* 0x000080002a2a7984 */ /* 0x000e240000000800 */
[----:B01-3--:R-:W-:-:S05]  /*30c0*/  FMNMX.FTZ R43, R42, R41, !PT ;  /* 0x000000292a2b7209 */ /* 0x00bfca0007810000 */
[----:B------:R-:W-:Y:S04]  /*30d0*/  STS [R14], R43 ;  /* 0x0000002b0e007388 */ /* 0x000fe80000000800 */
[----:B------:R-:W0:Y:S02]  /*30e0*/  LDS R44, [R40+-0x100] ;  /* 0xffff0000282c7984 */ /* 0x000e240000000800 */
[----:B0-----:R-:W-:-:S05]  /*30f0*/  FMNMX.FTZ R45, R43, R44, !PT ;  /* 0x0000002c2b2d7209 */ /* 0x001fca0007810000 */
[----:B------:R-:W-:Y:S04]  /*3100*/  STS [R14], R45 ;  /* 0x0000002d0e007388 */ /* 0x000fe80000000800 */
[----:B------:R-:W0:Y:S02]  /*3110*/  LDS R44, [R40+-0x80] ;  /* 0xffff8000282c7984 */ /* 0x000e240000000800 */
[----:B0-----:R-:W-:-:S05]  /*3120*/  FMNMX.FTZ R47, R45, R44, !PT ;  /* 0x0000002c2d2f7209 */ /* 0x001fca0007810000 */
[----:B------:R-:W-:Y:S04]  /*3130*/  STS [R14], R47 ;  /* 0x0000002f0e007388 */ /* 0x000fe80000000800 */
[----:B------:R0:W1:Y:S02]  /*3140*/  LDS R44, [R40] ;  /* 0x00000000282c7984 */ /* 0x0000640000000800 */
[----:B0-----:R-:W-:Y:S01]  /*3150*/  VIADD R40, R40, 0x200 ;  /* 0x0000020028287836 */ /* 0x001fe20000000000 */
[----:B-1----:R-:W-:Y:S01]  /*3160*/  FMNMX.FTZ R41, R47, R44, !PT ;  /* 0x0000002c2f297209 */ /* 0x002fe20007810000 */
[C---:B------:R-:W-:Y:S01]  /*3170*/  VIADD R44, R32.reuse, 0x60 ;  /* 0x00000060202c7836 */ /* 0x040fe20000000000 */
[----:B------:R-:W-:-:S03]  /*3180*/  IADD3 R32, P0, R32, 0x80, RZ ;  /* 0x0000008020207810 */ /* 0x000fc60007f1e0ff */
[----:B------:R4:W-:Y:S02]  /*3190*/  STS [R14], R41 ;  /* 0x000000290e007388 */ /* 0x0009e40000000800 */
[----:B------:R-:W-:Y:S01]  /*31a0*/  IMAD.X R33, RZ, RZ, R33, P0 ;  /* 0x000000ffff217224 */ /* 0x000fe200000e0621 */
[----:B------:R-:W-:-:S04]  /*31b0*/  ISETP.GE.U32.AND P0, PT, R32, R15, PT ;  /* 0x0000000f2000720c */ /* 0x000fc80003f06070 */
[----:B------:R-:W-:-:S13]  /*31c0*/  ISETP.GE.AND.EX P0, PT, R33, R10, PT, P0 ;  /* 0x0000000a2100720c */ /* 0x000fda0003f06300 */
[----:B----4-:R-:W-:Y:S05]  /*31d0*/  @!P0 BRA `(.L_x_2790) ;  /* 0xfffffffc00b08947 */ /* 0x010fea000383ffff */
.L_x_2787:
[----:B------:R-:W-:Y:S05]  /*31e0*/  BSYNC B2 ;  /* 0x0000000000027941 */ /* 0x000fea0003800000 */
.L_x_2786:
[----:B------:R-:W-:-:S05]  /*31f0*/  IADD3 R12, P0, R15, -R12, RZ ;  /* 0x8000000c0f0c7210 */ /* 0x000fca0007f1e0ff */
[----:B------:R-:W-:Y:S01]  /*3200*/  IMAD.X R10, R10, 0x1, ~R11, P0 ;  /* 0x000000010a0a7824 */ /* 0x000fe200000e0e0b */
[----:B------:R-:W-:-:S04]  /*3210*/  ISETP.LT.U32.AND P0, PT, R12, 0x20, PT ;  /* 0x000000200c00780c */ /* 0x000fc80003f01070 */
        /* <DEDUP_REMOVED lines=40> */
.L_x_2785:
[----:B------:R-:W-:Y:S05]  /*34a0*/  BSYNC B1 ;  /* 0x0000000000017941 */ /* 0x000fea0003800000 */
.L_x_2784:
[----:B------:R-:W-:Y:S01]  /*34b0*/  VIADD R25, R25, 0x1 ;  /* 0x0000000119197836 */ /* 0x000fe20000000000 */
[----:B------:R-:W-:-:S04]  /*34c0*/  IADD3 R23, P1, R23, 0x1, RZ ;  /* 0x0000000117177810 */ /* 0x000fc80007f3e0ff */
[----:B------:R-:W-:Y:S01]  /*34d0*/  ISETP.GT.U32.AND P0, PT, R6, R25, PT ;  /* 0x000000190600720c */ /* 0x000fe20003f04070 */
[----:B------:R-:W-:-:S03]  /*34e0*/  IMAD.X R24, RZ, RZ, R24, P1 ;  /* 0x000000ffff187224 */ /* 0x000fc600008e0618 */
[----:B------:R-:W-:-:S13]  /*34f0*/  ISETP.GT.AND.EX P0, PT, R7, RZ, PT, P0 ;  /* 0x000000ff0700720c */ /* 0x000fda0003f04300 */
[----:B------:R-:W-:Y:S05]  /*3500*/  @P0 BRA `(.L_x_2791) ;  /* 0xfffffff400580947 */ /* 0x000fea000383ffff */
.L_x_2783:
[----:B------:R-:W-:Y:S05]  /*3510*/  BSYNC B0 ;  /* 0x0000000000007941 */ /* 0x000fea0003800000 */
.L_x_2782:
        /* <DEDUP_REMOVED lines=40> */
[----:B---34-:R-:W-:Y:S05]  /*37a0*/  CALL.REL.NOINC `($__internal_67_$__cuda_sm20_rem_s64) ;  /* 0x0000002800f07944 */ /* 0x018fea0003c00000 */
[----:B------:R-:W-:Y:S02]  /*37b0*/  IMAD.MOV.U32 R6, RZ, RZ, R11 ;  /* 0x000000ffff067224 */ /* 0x000fe400078e000b */
[----:B------:R-:W-:Y:S01]  /*37c0*/  IMAD.MOV.U32 R7, RZ, RZ, R12 ;  /* 0x000000ffff077224 */ /* 0x000fe200078e000c */
[----:B------:R-:W-:Y:S06]  /*37d0*/  BRA `(.L_x_2795) ;  /* 0x00000000004c7947 */ /* 0x000fec0003800000 */
.L_x_2794:
[----:B------:R-:W0:Y:S01]  /*37e0*/  I2F.U32.RP R4, R12 ;  /* 0x0000000c00047306 */ /* 0x000e220000209000 */
[----:B------:R-:W-:-:S07]  /*37f0*/  ISETP.NE.U32.AND P1, PT, R12, RZ, PT ;  /* 0x000000ff0c00720c */ /* 0x000fce0003f25070 */
[----:B0-----:R-:W0:Y:S02]  /*3800*/  MUFU.RCP R4, R4 ;  /* 0x0000000400047308 */ /* 0x001e240000001000 */
[----:B0-----:R-:W-:-:S06]  /*3810*/  IADD3 R6, R4, 0xffffffe, RZ ;  /* 0x0ffffffe04067810 */ /* 0x001fcc0007ffe0ff */
[----:B------:R0:W1:Y:S02]  /*3820*/  F2I.FTZ.U32.TRUNC.NTZ R7, R6 ;  /* 0x0000000600077305 */ /* 0x000064000021f000 */
[----:B0-----:R-:W-:Y:S02]  /*3830*/  IMAD.MOV.U32 R6, RZ, RZ, RZ ;  /* 0x000000ffff067224 */ /* 0x001fe400078e00ff */
[----:B-1----:R-:W-:-:S04]  /*3840*/  IMAD.MOV R9, RZ, RZ, -R7 ;  /* 0x000000ffff097224 */ /* 0x002fc800078e0a07 */
[----:B------:R-:W-:-:S04]  /*3850*/  IMAD R9, R9, R12, RZ ;  /* 0x0000000c09097224 */ /* 0x000fc800078e02ff */
[----:B----4-:R-:W-:-:S04]  /*3860*/  IMAD.HI.U32 R10, R7, R9, R6 ;  /* 0x00000009070a7227 */ /* 0x010fc800078e0006 */
        /* <DEDUP_REMOVED lines=10> */
.L_x_2795:
[----:B------:R-:W-:Y:S01]  /*3910*/  IADD3 R9, P0, -R6, R5, RZ ;  /* 0x0000000506097210 */ /* 0x000fe20007f1e1ff */
[----:B------:R-:W-:Y:S01]  /*3920*/  UMOV UR4, UR10 ;  /* 0x0000000a00047c82 */ /* 0x000fe20008000000 */
[----:B------:R-:W-:Y:S01]  /*3930*/  UMOV UR5, URZ ;  /* 0x0000003f00057c82 */ /* 0x000fe20008000000 */
[----:B------:R-:W-:Y:S02]  /*3940*/  FMUL.FTZ R0, R0, 0.0022321429569274187088 ;  /* 0x3b12492500007820 */ /* 0x000fe40000410000 */
[----:B------:R-:W-:Y:S02]  /*3950*/  IMAD.X R7, R2, 0x1, ~R7, P0 ;  /* 0x0000000102077824 */ /* 0x000fe400000e0e07 */
[----:B------:R-:W-:Y:S01]  /*3960*/  IMAD.WIDE.U32 R4, R36, R9, UR4 ;  /* 0x0000000424047e25 */ /* 0x000fe2000f8e0009 */
[----:B------:R-:W-:-:S03]  /*3970*/  ULDC.64 UR4, c[0x0][0x218] ;  /* 0x0000860000047ab9 */ /* 0x000fc60000000a00 */
[----:B------:R-:W-:Y:S01]  /*3980*/  IMAD R7, R7, R36, RZ ;  /* 0x0000002407077224 */ /* 0x000fe200078e02ff */
[----:B------:R-:W-:-:S03]  /*3990*/  LEA R6, P0, R4, UR4, 0x2 ;  /* 0x0000000404067c11 */ /* 0x000fc6000f8010ff */
[----:B------:R-:W-:-:S04]  /*39a0*/  IMAD R7, R37, R9, R7 ;  /* 0x0000000925077224 */ /* 0x000fc800078e0207 */
[----:B------:R-:W-:-:S05]  /*39b0*/  IMAD.IADD R5, R5, 0x1, R7 ;  /* 0x0000000105057824 */ /* 0x000fca00078e0207 */
[----:B------:R-:W-:Y:S02]  /*39c0*/  LEA.HI.X R7, R4, UR5, R5, 0x2, P0 ;  /* 0x0000000504077c11 */ /* 0x000fe400080f1405 */
[----:B------:R-:W-:-:S05]  /*39d0*/  FMNMX.FTZ R5, R0, 4.3596542127488646656e-06, !PT ;  /* 0x3692492500057809 */ /* 0x000fca0007810000 */
[----:B------:R0:W-:Y:S02]  /*39e0*/  STG.E desc[UR16][R6.64], R5 ;  /* 0x0000000506007986 */ /* 0x0001e4000c101910 */
.L_x_2793:
[----:B------:R-:W-:Y:S05]  /*39f0*/  BSYNC B0 ;  /* 0x0000000000007941 */ /* 0x000fea0003800000 */
.L_x_2792:
        /* <DEDUP_REMOVED lines=8> */
[----:B----4-:R-:W-:-:S04]  /*3a80*/  IADD3.X R10, RZ, -0x1, R7, P1, P0 ;  /* 0xffffffffff0a7810 */ /* 0x010fc80000fe0407 */
[----:B------:R-:W-:-:S04]  /*3a90*/  LOP3.LUT R0, R10, R7, RZ, 0xfc, !PT ;  /* 0x000000070a007212 */ /* 0x000fc800078efcff */
[----:B------:R-:W-:-:S13]  /*3aa0*/  ISETP.NE.U32.AND P0, PT, R0, RZ, PT ;  /* 0x000000ff0000720c */ /* 0x000fda0003f05070 */
[----:B------:R-:W-:Y:S05]  /*3ab0*/  @!P0 BRA `(.L_x_2796) ;  /* 0x00000000001c8947 */ /* 0x000fea0003800000 */
[----:B------:R-:W-:Y:S01]  /*3ac0*/  IMAD.MOV.U32 R5, RZ, RZ, R9 ;  /* 0x000000ffff057224 */ /* 0x000fe200078e0009 */
[----:B------:R-:W-:Y:S01]  /*3ad0*/  MOV R4, 0x3b00 ;  /* 0x00003b0000047802 */ /* 0x000fe20000000f00 */
[----:B------:R-:W-:-:S07]  /*3ae0*/  IMAD.MOV.U32 R2, RZ, RZ, R10 ;  /* 0x000000ffff027224 */ /* 0x000fce00078e000a */
[----:B-123--:R-:W-:Y:S05]  /*3af0*/  CALL.REL.NOINC `($__internal_67_$__cuda_sm20_rem_s64) ;  /* 0x00000028001c7944 */ /* 0x00efea0003c00000 */
[----:B------:R-:W-:Y:S02]  /*3b00*/  IMAD.MOV.U32 R4, RZ, RZ, R11 ;  /* 0x000000ffff047224 */ /* 0x000fe400078e000b */
[----:B------:R-:W-:Y:S01]  /*3b10*/  IMAD.MOV.U32 R5, RZ, RZ, R12 ;  /* 0x000000ffff057224 */ /* 0x000fe200078e000c */
[----:B------:R-:W-:Y:S06]  /*3b20*/  BRA `(.L_x_2797) ;  /* 0x0000000000487947 */ /* 0x000fec0003800000 */
.L_x_2796:
        /* <DEDUP_REMOVED lines=8> */
[----:B------:R-:W-:Y:S01]  /*3bb0*/  IMAD.HI.U32 R0, R5, R7, R4 ;  /* 0x0000000705007227 */ /* 0x000fe200078e0004 */
[----:B------:R-:W-:-:S05]  /*3bc0*/  HFMA2.MMA R5, -RZ, RZ, 0, 0 ;  /* 0x00000000ff057435 */ /* 0x000fca00000001ff */
        /* <DEDUP_REMOVED lines=8> */
.L_x_2797:
[----:B------:R-:W0:Y:S01]  /*3c50*/  S2R R21, SR_TID.X ;  /* 0x0000000000157919 */ /* 0x000e220000002100 */
[----:B------:R-:W-:Y:S01]  /*3c60*/  SHF.R.S32.HI R0, RZ, 0x1f, R3 ;  /* 0x0000001fff007819 */ /* 0x000fe20000011403 */
[----:B------:R-:W-:Y:S01]  /*3c70*/  IMAD.WIDE.U32 R2, R3, UR10, RZ ;  /* 0x0000000a03027c25 */ /* 0x000fe2000f8e00ff */
[----:B------:R-:W-:Y:S01]  /*3c80*/  ULDC.64 UR4, c[0x0][0x210] ;  /* 0x0000840000047ab9 */ /* 0x000fe20000000a00 */
[----:B------:R-:W-:Y:S02]  /*3c90*/  IADD3 R9, P1, -R4, R9, RZ ;  /* 0x0000000904097210 */ /* 0x000fe40007f3e1ff */
[----:B------:R-:W-:Y:S01]  /*3ca0*/  IMAD R7, R0, UR10, RZ ;  /* 0x0000000a00077c24 */ /* 0x000fe2000f8e02ff */
[----:B------:R-:W-:Y:S02]  /*3cb0*/  IADD3 R0, P0, R2, UR4, RZ ;  /* 0x0000000402007c10 */ /* 0x000fe4000ff1e0ff */
[----:B------:R-:W-:Y:S02]  /*3cc0*/  IMAD.X R10, R10, 0x1, ~R5, P1 ;  /* 0x000000010a0a7824 */ /* 0x000fe400008e0e05 */
[----:B------:R-:W-:-:S05]  /*3cd0*/  IMAD.IADD R7, R3, 0x1, R7 ;  /* 0x0000000103077824 */ /* 0x000fca00078e0207 */
[----:B------:R-:W-:-:S07]  /*3ce0*/  IADD3.X R11, R7, UR5, RZ, P0, !PT ;  /* 0x00000005070b7c10 */ /* 0x000fce00087fe4ff */
.L_x_2830:
[----:B-123--:R-:W-:Y:S01]  /*3cf0*/  IMAD.MOV.U32 R14, RZ, RZ, 0x10 ;  /* 0x00000010ff0e7424 */ /* 0x00efe200078e00ff */
[----:B----4-:R-:W1:Y:S01]  /*3d00*/  LDC.64 R2, c[0x0][0x218] ;  /* 0x00008600ff027b82 */ /* 0x010e620000000a00 */
[----:B------:R-:W-:Y:S02]  /*3d10*/  IMAD.MOV.U32 R22, RZ, RZ, 0x10 ;  /* 0x00000010ff167424 */ /* 0x000fe400078e00ff */
[----:B0-----:R-:W-:-:S04]  /*3d20*/  IMAD.WIDE.U32 R14, R21, R14, UR8 ;  /* 0x00000008150e7e25 */ /* 0x001fc8000f8e000e */
[----:B------:R-:W-:Y:S01]  /*3d30*/  IMAD.WIDE.U32 R22, R21, R22, UR6 ;  /* 0x0000000615167e25 */ /* 0x000fe2000f8e0016 */
[----:B------:R-:W-:Y:S01]  /*3d40*/  SHF.R.U32.HI R5, RZ, 0x4, R21 ;  /* 0x00000004ff057819 */ /* 0x000fe20000011615 */
[----:B------:R-:W2:Y:S01]  /*3d50*/  LDG.E.128.CONSTANT R12, desc[UR16][R14.64] ;  /* 0x000000100e0c7981 */ /* 0x000ea2000c1e9d00 */
[----:B------:R-:W0:Y:S03]  /*3d60*/  LDC.64 R6, c[0x0][0x228] ;  /* 0x00008a00ff067b82 */ /* 0x000e260000000a00 */
[----:B------:R-:W2:Y:S01]  /*3d70*/  LDG.E.128 R16, desc[UR16][R22.64] ;  /* 0x0000001016107981 */ /* 0x000ea2000c1e1d00 */
[----:B------:R-:W-:Y:S01]  /*3d80*/  LOP3.LUT R25, R5, 0x3ffffff, RZ, 0xc0, !PT ;  /* 0x03ffffff05197812 */ /* 0x000fe200078ec0ff */
[----:B------:R-:W-:Y:S02]  /*3d90*/  IMAD.U32 R4, RZ, RZ, UR10 ;  /* 0x0000000aff047e24 */ /* 0x000fe4000f8e00ff */
[----:B------:R-:W-:-:S02]  /*3da0*/  IMAD.MOV.U32 R5, RZ, RZ, RZ ;  /* 0x000000ffff057224 */ /* 0x000fc400078e00ff */
[----:B------:R-:W-:Y:S02]  /*3db0*/  IMAD R27, R10, R25, RZ ;  /* 0x000000190a1b7224 */ /* 0x000fe400078e02ff */
[----:B------:R-:W-:-:S03]  /*3dc0*/  IMAD.WIDE.U32 R24, R25, R9, R4 ;  /* 0x0000000919187225 */ /* 0x000fc600078e0004 */
[----:B-1----:R-:W-:Y:S01]  /*3dd0*/  LEA R26, P0, R24, R2, 0x2 ;  /* 0x00000002181a7211 */ /* 0x002fe200078010ff */
[----:B--2---:R-:W-:Y:S01]  /*3de0*/  FADD.FTZ R13, R13, R17 ;  /* 0x000000110d0d7221 */ /* 0x004fe20000010000 */
[----:B------:R-:W-:Y:S02]  /*3df0*/  IMAD.IADD R17, R25, 0x1, R27 ;  /* 0x0000000119117824 */ /* 0x000fe400078e021b */
[----:B------:R-:W-:Y:S01]  /*3e00*/  FADD.FTZ R14, R14, R18 ;  /* 0x000000120e0e7221 */ /* 0x000fe20000010000 */
[----:B------:R-:W-:Y:S01]  /*3e10*/  FADD.FTZ R15, R15, R19 ;  /* 0x000000130f0f7221 */ /* 0x000fe20000010000 */
[----:B------:R-:W-:Y:S01]  /*3e20*/  FADD.FTZ R12, R12, R16 ;  /* 0x000000100c0c7221 */ /* 0x000fe20000010000 */
[----:B------:R-:W-:-:S04]  /*3e30*/  LEA.HI.X R27, R24, R3, R17, 0x2, P0 ;  /* 0x00000003181b7211 */ /* 0x000fc800000f1411 */
[----:B------:R1:W-:Y:S04]  /*3e40*/  STG.E.128 desc[UR16][R22.64], R12 ;  /* 0x0000000c16007986 */ /* 0x0003e8000c101d10 */
[----:B------:R-:W2:Y:S01]  /*3e50*/  LDG.E R26, desc[UR16][R26.64] ;  /* 0x000000101a1a7981 */ /* 0x000ea2000c1e1900 */
[----:B0-----:R-:W-:-:S06]  /*3e60*/  IMAD.WIDE.U32 R16, R21, 0x10, R6 ;  /* 0x0000001015107825 */ /* 0x001fcc00078e0006 */
[----:B------:R-:W3:Y:S01]  /*3e70*/  LDG.E.128.CONSTANT R16, desc[UR16][R16.64] ;  /* 0x0000001010107981 */ /* 0x000ee2000c1e9d00 */
[----:B------:R-:W-:Y:S01]  /*3e80*/  FMUL.FTZ R25, R12, UR12 ;  /* 0x0000000c0c197c20 */ /* 0x000fe20008410000 */
[----:B------:R-:W-:Y:S01]  /*3e90*/  FMUL.FTZ R20, R13, UR12 ;  /* 0x0000000c0d147c20 */ /* 0x000fe20008410000 */
[----:B------:R-:W-:Y:S01]  /*3ea0*/  FMUL.FTZ R29, R14, UR12 ;  /* 0x0000000c0e1d7c20 */ /* 0x000fe20008410000 */
[----:B------:R-:W-:Y:S01]  /*3eb0*/  FMUL.FTZ R24, R15, UR12 ;  /* 0x0000000c0f187c20 */ /* 0x000fe20008410000 */
[----:B------:R-:W-:Y:S01]  /*3ec0*/  BSSY B0, `(.L_x_2798) ;  /* 0x0000027000007945 */ /* 0x000fe20003800000 */
[----:B-1----:R-:W-:Y:S01]  /*3ed0*/  IMAD.MOV.U32 R12, RZ, RZ, 0x7f ;  /* 0x0000007fff0c7424 */ /* 0x002fe200078e00ff */
        /* <DEDUP_REMOVED lines=37> */
.L_x_2799:
[----:B------:R-:W-:Y:S05]  /*4130*/  BSYNC B0 ;  /* 0x0000000000007941 */ /* 0x000fea0003800000 */
.L_x_2798:
        /* <DEDUP_REMOVED lines=11> */
.L_x_2801:
[----:B------:R-:W-:Y:S05]  /*41f0*/  BSYNC B0 ;  /* 0x0000000000007941 */ /* 0x000fea0003800000 */
.L_x_2800:
        /* <DEDUP_REMOVED lines=15> */
.L_x_2803:
[----:B------:R-:W-:Y:S05]  /*42f0*/  BSYNC B0 ;  /* 0x0000000000007941 */ /* 0x000fea0003800000 */
.L_x_2802:
        /* <DEDUP_REMOVED lines=12> */
.L_x_2805:
[----:B------:R-:W-:Y:S05]  /*43c0*/  BSYNC B0 ;  /* 0x0000000000007941 */ /* 0x000fea0003800000 */
.L_x_2804:
[----:B------:R-:W-:Y:S01]  /*43d0*/  LEA R12, P0, R21, R0, 0x2 ;  /* 0x00000000150c7211 */ /* 0x000fe200078010ff */
[----:B------:R-:W-:Y:S01]  /*43e0*/  IMAD.IADD R23, R34, 0x1, R21 ;  /* 0x0000000122177824 */ /* 0x000fe200078e0215 */
[----:B------:R-:W-:Y:S02]  /*43f0*/  LOP3.LUT R16, R13, R16, RZ, 0xfc, !PT ;  /* 0x000000100d107212 */ /* 0x000fe400078efcff */
[----:B------:R-:W-:Y:S02]  /*4400*/  LEA.HI.X R13, R21, R11, RZ, 0x2, P0 ;  /* 0x0000000b150d7211 */ /* 0x000fe400000f14ff */
[----:B------:R-:W-:Y:S02]  /*4410*/  ISETP.GE.U32.AND P0, PT, R23, R8, PT ;  /* 0x000000081700720c */ /* 0x000fe40003f06070 */
[----:B------:R-:W-:-:S04]  /*4420*/  PRMT R15, R15, 0x7054, R14 ;  /* 0x000070540f0f7816 */ /* 0x000fc8000000000e */
[----:B------:R-:W-:-:S05]  /*4430*/  PRMT R15, R16, 0x654, R15 ;  /* 0x00000654100f7816 */ /* 0x000fca000000000f */
[----:B------:R0:W-:Y:S02]  /*4440*/  STG.E desc[UR16][R12.64], R15 ;  /* 0x0000000f0c007986 */ /* 0x0001e4000c101910 */
[----:B------:R-:W-:Y:S05]  /*4450*/  @P0 EXIT ;  /* 0x000000000000094d */ /* 0x000fea0003800000 */
[----:B------:R-:W-:Y:S02]  /*4460*/  IMAD.MOV.U32 R20, RZ, RZ, 0x10 ;  /* 0x00000010ff147424 */ /* 0x000fe400078e00ff */
[----:B------:R-:W-:Y:S02]  /*4470*/  IMAD.MOV.U32 R24, RZ, RZ, 0x10 ;  /* 0x00000010ff187424 */ /* 0x000fe400078e00ff */
[----:B------:R-:W-:-:S04]  /*4480*/  IMAD.WIDE.U32 R20, R23, R20, UR8 ;  /* 0x0000000817147e25 */ /* 0x000fc8000f8e0014 */
[----:B------:R-:W-:Y:S01]  /*4490*/  IMAD.WIDE.U32 R24, R23, R24, UR6 ;  /* 0x0000000617187e25 */ /* 0x000fe2000f8e0018 */
[----:B0-----:R-:W2:Y:S04]  /*44a0*/  LDG.E.128.CONSTANT R12, desc[UR16][R20.64] ;  /* 0x00000010140c7981 */ /* 0x001ea8000c1e9d00 */
[----:B------:R-:W2:Y:S01]  /*44b0*/  LDG.E.128 R16, desc[UR16][R24.64] ;  /* 0x0000001018107981 */ /* 0x000ea2000c1e1d00 */
[----:B------:R-:W-:-:S04]  /*44c0*/  SHF.R.U32.HI R22, RZ, 0x4, R23 ;  /* 0x00000004ff167819 */ /* 0x000fc80000011617 */
[----:B------:R-:W-:-:S05]  /*44d0*/  LOP3.LUT R27, R22, 0x3ffffff, RZ, 0xc0, !PT ;  /* 0x03ffffff161b7812 */ /* 0x000fca00078ec0ff */
[----:B------:R-:W-:Y:S02]  /*44e0*/  IMAD R29, R10, R27, RZ ;  /* 0x0000001b0a1d7224 */ /* 0x000fe400078e02ff */
[----:B------:R-:W-:-:S03]  /*44f0*/  IMAD.WIDE.U32 R26, R27, R9, R4 ;  /* 0x000000091b1a7225 */ /* 0x000fc600078e0004 */
[----:B------:R-:W-:Y:S01]  /*4500*/  LEA R28, P0, R26, R2, 0x2 ;  /* 0x000000021a1c7211 */ /* 0x000fe200078010ff */
        /* <DEDUP_REMOVED lines=15> */
[----:B0-----:R-:W-:Y:S01]  /*4600*/  MOV R12, 0x7f ;  /* 0x0000007f000c7802 */ /* 0x001fe20000000f00 */
        /* <DEDUP_REMOVED lines=37> */
.L_x_2807:
[----:B------:R-:W-:Y:S05]  /*4860*/  BSYNC B0 ;  /* 0x0000000000007941 */ /* 0x000fea0003800000 */
.L_x_2806:
        /* <DEDUP_REMOVED lines=11> */
.L_x_2809:
[----:B------:R-:W-:Y:S05]  /*4920*/  BSYNC B0 ;  /* 0x0000000000007941 */ /* 0x000fea0003800000 */
.L_x_2808:
        /* <DEDUP_REMOVED lines=15> */
.L_x_2811:
[----:B------:R-:W-:Y:S05]  /*4a20*/  BSYNC B0 ;  /* 0x0000000000007941 */ /* 0x000fea0003800000 */
.L_x_2810:
        /* <DEDUP_REMOVED lines=12> */
.L_x_2813:
[----:B------:R-:W-:Y:S05]  /*4af0*/  BSYNC B0 ;  /* 0x0000000000007941 */ /* 0x000fea0003800000 */
.L_x_2812:
[C---:B------:R-:W-:Y:S01]  /*4b00*/  LEA R12, P0, R23.reuse, R0, 0x2 ;  /* 0x00000000170c7211 */ /* 0x040fe200078010ff */
        /* <DEDUP_REMOVED lines=72> */
.L_x_2815:
[----:B------:R-:W-:Y:S05]  /*4f90*/  BSYNC B0 ;  /* 0x0000000000007941 */ /* 0x000fea0003800000 */
.L_x_2814:
        /* <DEDUP_REMOVED lines=11> */
.L_x_2817:
[----:B------:R-:W-:Y:S05]  /*5050*/  BSYNC B0 ;  /* 0x0000000000007941 */ /* 0x000fea0003800000 */
.L_x_2816:
        /* <DEDUP_REMOVED lines=15> */
.L_x_2819:
[----:B------:R-:W-:Y:S05]  /*5150*/  BSYNC B0 ;  /* 0x0000000000007941 */ /* 0x000fea0003800000 */
.L_x_2818:
        /* <DEDUP_REMOVED lines=12> */
.L_x_2821:
[----:B------:R-:W-:Y:S05]  /*5220*/  BSYNC B0 ;  /* 0x0000000000007941 */ /* 0x000fea0003800000 */
.L_x_2820:
[C---:B------:R-:W-:Y:S02]  /*5230*/  LEA R12, P0, R21.reuse, R0, 0x2 ;  /* 0x00000000150c7211 */ /* 0x040fe400078010ff */
[----:B------:R-:W-:Y:S02]  /*5240*/  IADD3 R23, R21, R34, RZ ;  /* 0x0000002215177210 */ /* 0x000fe40007ffe0ff */
        /* <DEDUP_REMOVED lines=15> */
[----:B------:R-:W-:-:S04]  /*5340*/  IMAD.WIDE.U32 R4, R27, R9, R4 ;  /* 0x000000091b047225 */ /* 0x000fc800078e0004 */
[----:B------:R-:W-:Y:S01]  /*5350*/  IMAD R27, R10, R27, RZ ;  /* 0x0000001b0a1b7224 */ /* 0x000fe200078e02ff */
[----:B------:R-:W-:-:S03]  /*5360*/  LEA R2, P0, R4, R2, 0x2 ;  /* 0x0000000204027211 */ /* 0x000fc600078010ff */
[----:B------:R-:W-:-:S05]  /*5370*/  IMAD.IADD R5, R5, 0x1, R27 ;  /* 0x0000000105057824 */ /* 0x000fca00078e021b */
        /* <DEDUP_REMOVED lines=9> */
[----:B------:R-:W-:Y:S01]  /*5410*/  FMUL.FTZ R17, R12, UR12 ;  /* 0x0000000c0c117c20 */ /* 0x000fe20008410000 */
[----:B------:R-:W-:Y:S01]  /*5420*/  FMUL.FTZ R16, R13, UR12 ;  /* 0x0000000c0d107c20 */ /* 0x000fe20008410000 */
[----:B------:R-:W-:Y:S01]  /*5430*/  FMUL.FTZ R19, R14, UR12 ;  /* 0x0000000c0e137c20 */ /* 0x000fe20008410000 */
[----:B------:R-:W-:Y:S01]  /*5440*/  FMUL.FTZ R18, R15, UR12 ;  /* 0x0000000c0f127c20 */ /* 0x000fe20008410000 */
[----:B---3--:R-:W-:Y:S01]  /*5450*/  FMUL.FTZ R4, R4, R17 ;  /* 0x0000001104047220 */ /* 0x008fe20000410000 */
[----:B------:R-:W-:Y:S01]  /*5460*/  FMUL.FTZ R5, R5, R16 ;  /* 0x0000001005057220 */ /* 0x000fe20000410000 */
[----:B------:R-:W-:Y:S01]  /*5470*/  FMUL.FTZ R19, R6, R19 ;  /* 0x0000001306137220 */ /* 0x000fe20000410000 */
[----:B------:R-:W-:Y:S01]  /*5480*/  FMUL.FTZ R18, R7, R18 ;  /* 0x0000001207127220 */ /* 0x000fe20000410000 */
[----:B------:R-:W-:Y:S01]  /*5490*/  BSSY B0, `(.L_x_2822) ;  /* 0x0000023000007945 */ /* 0x000fe20003800000 */
[----:B--2---:R-:W1:Y:S02]  /*54a0*/  MUFU.RCP R20, R2 ;  /* 0x0000000200147308 */ /* 0x004e640000001000 */
[----:B-1----:R-:W-:-:S05]  /*54b0*/  FMUL.FTZ R4, R4, R20 ;  /* 0x0000001404047220 */ /* 0x002fca0000410000 */
[----:B------:R-:W-:-:S04]  /*54c0*/  FMNMX.FTZ R4, R4, 448, PT ;  /* 0x43e0000004047809 */ /* 0x000fc80003810000 */
[----:B------:R-:W-:Y:S01]  /*54d0*/  FMNMX.FTZ R4, R4, -448, !PT ;  /* 0xc3e0000004047809 */ /* 0x000fe20007810000 */
[-C--:B------:R-:W-:Y:S01]  /*54e0*/  FMUL.FTZ R5, R5, R20.reuse ;  /* 0x0000001405057220 */ /* 0x080fe20000410000 */
[-C--:B------:R-:W-:Y:S02]  /*54f0*/  FMUL.FTZ R19, R19, R20.reuse ;  /* 0x0000001413137220 */ /* 0x080fe40000410000 */
[----:B------:R-:W-:Y:S01]  /*5500*/  LOP3.LUT R7, R4, 0x7fffffff, RZ, 0xc0, !PT ;  /* 0x7fffffff04077812 */ /* 0x000fe200078ec0ff */
[----:B------:R-:W-:-:S03]  /*5510*/  FMUL.FTZ R18, R18, R20 ;  /* 0x0000001412127220 */ /* 0x000fc60000410000 */
[----:B------:R-:W-:Y:S02]  /*5520*/  ISETP.GT.U32.AND P2, PT, R7, 0x43efffff, PT ;  /* 0x43efffff0700780c */ /* 0x000fe40003f44070 */
[----:B------:R-:W-:Y:S02]  /*5530*/  FMNMX.FTZ R5, R5, 448, PT ;  /* 0x43e0000005057809 */ /* 0x000fe40003810000 */
[----:B------:R-:W-:Y:S02]  /*5540*/  FMNMX.FTZ R19, R19, 448, PT ;  /* 0x43e0000013137809 */ /* 0x000fe40003810000 */
[----:B------:R-:W-:Y:S02]  /*5550*/  FMNMX.FTZ R18, R18, 448, PT ;  /* 0x43e0000012127809 */ /* 0x000fe40003810000 */
[----:B0-----:R-:W-:Y:S02]  /*5560*/  FMNMX.FTZ R13, R5, -448, !PT ;  /* 0xc3e00000050d7809 */ /* 0x001fe40007810000 */
        /* <DEDUP_REMOVED lines=21> */
.L_x_2823:
[----:B------:R-:W-:Y:S05]  /*56c0*/  BSYNC B0 ;  /* 0x0000000000007941 */ /* 0x000fea0003800000 */
.L_x_2822:
        /* <DEDUP_REMOVED lines=12> */
.L_x_2825:
[----:B------:R-:W-:Y:S05]  /*5790*/  BSYNC B0 ;  /* 0x0000000000007941 */ /* 0x000fea0003800000 */
.L_x_2824:
        /* <DEDUP_REMOVED lines=12> */
.L_x_2827:
[----:B------:R-:W-:Y:S05]  /*5860*/  BSYNC B0 ;  /* 0x0000000000007941 */ /* 0x000fea0003800000 */
.L_x_2826:
        /* <DEDUP_REMOVED lines=11> */
.L_x_2829:
[----:B------:R-:W-:Y:S05]  /*5920*/  BSYNC B0 ;  /* 0x0000000000007941 */ /* 0x000fea0003800000 */
.L_x_2828:
        /* <DEDUP_REMOVED lines=13> */
        .weak           $__internal_65_$__cuda_sm20_div_s64
        .type           $__internal_65_$__cuda_sm20_div_s64,@function
        .size           $__internal_65_$__cuda_sm20_div_s64,($__internal_66_$__cuda_sm20_div_u64 - $__internal_65_$__cuda_sm20_div_s64)
$__internal_65_$__cuda_sm20_div_s64:
        /* <DEDUP_REMOVED lines=74> */
[----:B------:R-:W-:Y:S01]  /*5ea0*/  ISETP.NE.U32.AND P0, PT, R11, RZ, PT ;  /* 0x000000ff0b00720c */ /* 0x000fe20003f05070 */
[----:B------:R-:W-:Y:S01]  /*5eb0*/  IMAD.MOV.U32 R11, RZ, RZ, 0x0 ;  /* 0x00000000ff0b7424 */ /* 0x000fe200078e00ff */
[----:B------:R-:W-:Y:S01]  /*5ec0*/  SEL R6, R13, R6, !P1 ;  /* 0x000000060d067207 */ /* 0x000fe20004800000 */
[----:B------:R-:W-:Y:S01]  /*5ed0*/  IMAD.X R8, RZ, RZ, ~R7, P2 ;  /* 0x000000ffff087224 */ /* 0x000fe200010e0e07 */
[----:B------:R-:W-:-:S04]  /*5ee0*/  ISETP.NE.AND.EX P0, PT, R9, RZ, PT, P0 ;  /* 0x000000ff0900720c */ /* 0x000fc80003f05300 */
[----:B------:R-:W-:Y:S02]  /*5ef0*/  SEL R7, R8, R7, !P1 ;  /* 0x0000000708077207 */ /* 0x000fe40004800000 */
[----:B------:R-:W-:Y:S02]  /*5f00*/  SEL R6, R6, 0xffffffff, P0 ;  /* 0xffffffff06067807 */ /* 0x000fe40000000000 */
[----:B------:R-:W-:Y:S01]  /*5f10*/  SEL R7, R7, 0xffffffff, P0 ;  /* 0xffffffff07077807 */ /* 0x000fe20000000000 */
[----:B------:R-:W-:Y:S06]  /*5f20*/  RET.REL.NODEC R10 `(_ZN4vllm31rms_norm_per_block_quant_kernelIfN3c1013Float8_e4m3fnELb1ELb1ELi64EEEvPT0_PfPKT_S8_PKffiiPS6_l) ;  /* 0xffffffa00a347950 */ /* 0x000fec0003c3ffff */
        .weak           $__internal_66_$__cuda_sm20_div_u64
        .type           $__internal_66_$__cuda_sm20_div_u64,@function
        .size           $__internal_66_$__cuda_sm20_div_u64,($__internal_67_$__cuda_sm20_rem_s64 - $__internal_66_$__cuda_sm20_div_u64)
$__internal_66_$__cuda_sm20_div_u64:
        /* <DEDUP_REMOVED lines=57> */
[----:B------:R-:W-:Y:S01]  /*62c0*/  ISETP.NE.U32.AND P1, PT, R8, RZ, PT ;  /* 0x000000ff0800720c */ /* 0x000fe20003f25070 */
[----:B------:R-:W-:Y:S01]  /*62d0*/  IMAD.MOV.U32 R8, RZ, RZ, R6 ;  /* 0x000000ffff087224 */ /* 0x000fe200078e0006 */
[----:B------:R-:W-:Y:S01]  /*62e0*/  ISETP.GE.U32.AND.EX P0, PT, R14, R9, PT, P0 ;  /* 0x000000090e00720c */ /* 0x000fe20003f06100 */
[----:B------:R-:W-:Y:S01]  /*62f0*/  IMAD.X R10, RZ, RZ, R17, P2 ;  /* 0x000000ffff0a7224 */ /* 0x000fe200010e0611 */
[----:B------:R-:W-:Y:S01]  /*6300*/  ISETP.NE.AND.EX P1, PT, R9, RZ, PT, P1 ;  /* 0x000000ff0900720c */ /* 0x000fe20003f25310 */
[----:B------:R-:W-:Y:S01]  /*6310*/  IMAD.MOV.U32 R9, RZ, RZ, 0x0 ;  /* 0x00000000ff097424 */ /* 0x000fe200078e00ff */
[----:B------:R-:W-:-:S02]  /*6320*/  SEL R5, R5, R12, P0 ;  /* 0x0000000c05057207 */ /* 0x000fc40000000000 */
[----:B------:R-:W-:Y:S02]  /*6330*/  SEL R10, R10, R17, P0 ;  /* 0x000000110a0a7207 */ /* 0x000fe40000000000 */
[----:B------:R-:W-:Y:S02]  /*6340*/  SEL R5, R5, 0xffffffff, P1 ;  /* 0xffffffff05057807 */ /* 0x000fe40000800000 */
[----:B------:R-:W-:Y:S01]  /*6350*/  SEL R10, R10, 0xffffffff, P1 ;  /* 0xffffffff0a0a7807 */ /* 0x000fe20000800000 */
[----:B------:R-:W-:Y:S06]  /*6360*/  RET.REL.NODEC R8 `(_ZN4vllm31rms_norm_per_block_quant_kernelIfN3c1013Float8_e4m3fnELb1ELb1ELi64EEEvPT0_PfPKT_S8_PKffiiPS6_l) ;  /* 0xffffff9c08247950 */ /* 0x000fec0003c3ffff */
        .weak           $__internal_67_$__cuda_sm20_rem_s64
        .type           $__internal_67_$__cuda_sm20_rem_s64,@function
        .size           $__internal_67_$__cuda_sm20_rem_s64,(.L_x_3364 - $__internal_67_$__cuda_sm20_rem_s64)
$__internal_67_$__cuda_sm20_rem_s64:
        /* <DEDUP_REMOVED lines=50> */
[----:B------:R-:W-:Y:S02]  /*6690*/  IMAD.X R11, RZ, RZ, R11, P2 ;  /* 0x000000ffff0b7224 */ /* 0x000fe400010e060b */
        /* <DEDUP_REMOVED lines=21> */
[----:B------:R-:W-:-:S03]  /*67f0*/  IMAD.MOV.U32 R6, RZ, RZ, R4 ;  /* 0x000000ffff067224 */ /* 0x000fc600078e0004 */
[----:B------:R-:W-:Y:S01]  /*6800*/  SEL R12, R7, R12, !P1 ;  /* 0x0000000c070c7207 */ /* 0x000fe20004800000 */
[----:B------:R-:W-:Y:S01]  /*6810*/  IMAD.MOV.U32 R7, RZ, RZ, 0x0 ;  /* 0x00000000ff077424 */ /* 0x000fe200078e00ff */
[----:B------:R-:W-:Y:S02]  /*6820*/  SEL R11, R11, 0xffffffff, P0 ;  /* 0xffffffff0b0b7807 */ /* 0x000fe40000000000 */
[----:B------:R-:W-:Y:S01]  /*6830*/  SEL R12, R12, 0xffffffff, P0 ;  /* 0xffffffff0c0c7807 */ /* 0x000fe20000000000 */
[----:B------:R-:W-:Y:S06]  /*6840*/  RET.REL.NODEC R6 `(_ZN4vllm31rms_norm_per_block_quant_kernelIfN3c1013Float8_e4m3fnELb1ELb1ELi64EEEvPT0_PfPKT_S8_PKffiiPS6_l) ;  /* 0xffffff9406ec7950 */ /* 0x000fec0003c3ffff */
.L_x_2831:
        /* <DEDUP_REMOVED lines=11> */
.L_x_3364:


//--------------------- .text._ZN4vllm31rms_norm_per_block_quant_kernelIfaLb0ELb0ELi128EEEvPT0_PfPKT_S6_PKffiiPS4_l --------------------------
	.section	.text._ZN4vllm31rms_norm_per_block_quant_kernelIfaLb0ELb0ELi128EEEvPT0_PfPKT_S6_PKffiiPS4_l,"ax",@progbits
	.align	128
        .global         _ZN4vllm31rms_norm_per_block_quant_kernelIfaLb0ELb0ELi128EEEvPT0_PfPKT_S6_PKffiiPS4_l
        .type           _ZN4vllm31rms_norm_per_block_quant_kernelIfaLb0ELb0ELi128EEEvPT0_PfPKT_S6_PKffiiPS4_l,@function
        .size           _ZN4vllm31rms_norm_per_block_quant_kernelIfaLb0ELb0ELi128EEEvPT0_PfPKT_S6_PKffiiPS4_l,(.L_x_3366 - _ZN4vllm31rms_norm_per_block_quant_kernelIfaLb0ELb0ELi128EEEvPT0_PfPKT_S6_PKffiiPS4_l)
        .other          _ZN4vllm31rms_norm_per_block_quant_kernelIfaLb0ELb0ELi128EEEvPT0_PfPKT_S6_PKffiiPS4_l,@"STO_CUDA_ENTRY STV_DEFAULT"
_ZN4vllm31rms_norm_per_block_quant_kernelIfaLb0ELb0ELi128EEEvPT0_PfPKT_S6_PKffiiPS4_l:
.text._ZN4vllm31rms_norm_per_block_quant_kernelIfaLb0ELb0ELi128EEEvPT0_PfPKT_S6_PKffiiPS4_l:
        /* <DEDUP_REMOVED lines=22> */
.L_x_2834:
        /* <DEDUP_REMOVED lines=36> */
.L_x_2833:
[----:B------:R-:W-:Y:S05]  /*03a0*/  BSYNC B0 ;  /* 0x0000000000007941 */ /* 0x000fea0003800000 */
.L_x_2832:
        /* <DEDUP_REMOVED lines=109> */
.L_x_2836:
        /* <DEDUP_REMOVED lines=23> */
.L_x_2839:
[----:B------:R-:W-:Y:S05]  /*0bf0*/  BSYNC B1 ;  /* 0x0000000000017941 */ /* 0x000fea0003800000 */
.L_x_2838:
        /* <DEDUP_REMOVED lines=45> */
.L_x_2837:
[----:B------:R-:W-:Y:S05]  /*0ed0*/  BSYNC B0 ;  /* 0x0000000000007941 */ /* 0x000fea0003800000 */
.L_x_2835:
        /* <DEDUP_REMOVED lines=11> */
.L_x_2841:
[----:B------:R-:W-:Y:S05]  /*0f90*/  BSYNC B0 ;  /* 0x0000000000007941 */ /* 0x000fea0003800000 */
.L_x_2840:
        /* <DEDUP_REMOVED lines=17> */
[----:B0-----:R-:W-:Y:S05]  /*10b0*/  CALL.REL.NOINC `($__internal_68_$__cuda_sm20_div_s64) ;  /* 0x0000002800fc7944 */ /* 0x001fea0003c00000 */
[----:B------:R-:W-:Y:S01]  /*10c0*/  IMAD.MOV.U32 R38, RZ, RZ, R14 ;  /* 0x000000ffff267224 */ /* 0x000fe200078e000e */
[----:B------:R-:W-:Y:S01]  /*10d0*/  MOV R39, R15 ;  /* 0x0000000f00277202 */ /* 0x000fe20000000f00 */
[----:B------:R-:W-:Y:S06]  /*10e0*/  BRA `(.L_x_2843) ;  /* 0x00000000004c7947 */ /* 0x000fec0003800000 */
.L_x_2842:
        /* <DEDUP_REMOVED lines=19> */
.L_x_2843:
        /* <DEDUP_REMOVED lines=9> */
[----:B0-----:R-:W-:Y:S05]  /*12b0*/  CALL.REL.NOINC `($__internal_68_$__cuda_sm20_div_s64) ;  /* 0x00000028007c7944 */ /* 0x001fea0003c00000 */
        /* <DEDUP_REMOVED lines=11> */
.L_x_2845:
        /* <DEDUP_REMOVED lines=21> */
.L_x_2846:
[----:B------:R-:W-:Y:S05]  /*14c0*/  BSYNC B0 ;  /* 0x0000000000007941 */ /* 0x000fea0003800000 */
.L_x_2844:
        /* <DEDUP_REMOVED lines=37> */
[----:B0-----:R-:W-:Y:S05]  /*1720*/  CALL.REL.NOINC `($__internal_69_$__cuda_sm20_div_u64) ;  /* 0x0000002800ac7944 */ /* 0x001fea0003c00000 */
[----:B------:R-:W-:Y:S02]  /*1730*/  IMAD.MOV.U32 R8, RZ, RZ, R10 ;  /* 0x000000ffff087224 */ /* 0x000fe400078e000a */
[----:B------:R-:W-:Y:S01]  /*1740*/  IMAD.MOV.U32 R9, RZ, RZ, R11 ;  /* 0x000000ffff097224 */ /* 0x000fe200078e000b */
[----:B------:R-:W-:Y:S06]  /*1750*/  BRA `(.L_x_2851) ;  /* 0x00000000004c7947 */ /* 0x000fec0003800000 */
.L_x_2850:
        /* <DEDUP_REMOVED lines=19> */
.L_x_2851:
[----:B------:R-:W-:Y:S05]  /*1890*/  BSYNC B1 ;  /* 0x0000000000017941 */ /* 0x000fea0003800000 */
.L_x_2849:
        /* <DEDUP_REMOVED lines=11> */
.L_x_2854:
        /* <DEDUP_REMOVED lines=27> */
.L_x_2853:
[----:B------:R-:W-:Y:S05]  /*1b00*/  BSYNC B1 ;  /* 0x0000000000017941 */ /* 0x000fea0003800000 */
.L_x_2852:
        /* <DEDUP_REMOVED lines=11> */
.L_x_2855:
        /* <DEDUP_REMOVED lines=83> */
.L_x_2848:
[----:B------:R-:W-:Y:S05]  /*20f0*/  BSYNC B0 ;  /* 0x0000000000007941 */ /* 0x000fea0003800000 */
.L_x_2847:
        /* <DEDUP_REMOVED lines=16> */
[----:B01----:R-:W-:Y:S05]  /*2200*/  CALL.REL.NOINC `($__internal_68_$__cuda_sm20_div_s64) ;  /* 0x0000001800a87944 */ /* 0x003fea0003c00000 */
[----:B------:R-:W-:Y:S05]  /*2210*/  BRA `(.L_x_2857) ;  /* 0x00000000004c7947 */ /* 0x000fea0003800000 */
.L_x_2856:
        /* <DEDUP_REMOVED lines=19> */
.L_x_2857:
        /* <DEDUP_REMOVED lines=34> */
.L_x_2867:
        /* <DEDUP_REMOVED lines=82> */
.L_x_2865:
[----:B------:R-:W-:Y:S05]  /*2a90*/  BSYNC B3 ;  /* 0x0000000000037941 */ /* 0x000fea0003800000 */
.L_x_2864:
[----:B------:R-:W-:Y:S05]  /*2aa0*/  @!P0 BRA `(.L_x_2863) ;  /* 0x00000000005c8947 */ /* 0x000fea0003800000 */
[----:B---3--:R2:W3:Y:S01]  /*2ab0*/  LDS R43, [R16] ;  /* 0x00000000102b7984 */ /* 0x0084e20000000800 */
[----:B------:R-:W-:-:S05]  /*2ac0*/  LEA R42, R34, UR4, 0x2 ;  /* 0x00000004222a7c11 */ /* 0x000fca000f8e10ff */
[----:B------:R-:W-:-:S07]  /*2ad0*/  VIADD R42, R42, 0x180 ;  /* 0x000001802a2a7836 */ /* 0x000fce0000000000 */
.L_x_2866:
        /* <DEDUP_REMOVED lines=20> */
.L_x_2863:
[----:B------:R-:W-:Y:S05]  /*2c20*/  BSYNC B2 ;  /* 0x0000000000027941 */ /* 0x000fea0003800000 */
.L_x_2862:
        /* <DEDUP_REMOVED lines=50> */
.L_x_2861:
[----:B------:R-:W-:Y:S05]  /*2f50*/  BSYNC B1 ;  /* 0x0000000000017941 */ /* 0x000fea0003800000 */
.L_x_2860:
[----:B------:R-:W-:Y:S01]  /*2f60*/  VIADD R29, R29, 0x1 ;  /* 0x000000011d1d7836 */ /* 0x000fe20000000000 */
[----:B------:R-:W-:-:S04]  /*2f70*/  IADD3 R27, P1, R27, 0x1, RZ ;  /* 0x000000011b1b7810 */ /* 0x000fc80007f3e0ff */
[----:B------:R-:W-:Y:S01]  /*2f80*/  ISETP.GT.U32.AND P0, PT, R14, R29, PT ;  /* 0x0000001d0e00720c */ /* 0x000fe20003f04070 */
[----:B------:R-:W-:-:S03]  /*2f90*/  IMAD.X R22, RZ, RZ, R22, P1 ;  /* 0x000000ffff167224 */ /* 0x000fc600008e0616 */
[----:B------:R-:W-:-:S13]  /*2fa0*/  ISETP.GT.AND.EX P0, PT, R15, RZ, PT, P0 ;  /* 0x000000ff0f00720c */ /* 0x000fda0003f04300 */
[----:B------:R-:W-:Y:S05]  /*2fb0*/  @P0 BRA `(.L_x_2867) ;  /* 0xfffffff4006c0947 */ /* 0x000fea000383ffff */
.L_x_2859:
[----:B------:R-:W-:Y:S05]  /*2fc0*/  BSYNC B0 ;  /* 0x0000000000007941 */ /* 0x000fea0003800000 */
.L_x_2858:
        /* <DEDUP_REMOVED lines=43> */
.L_x_2869:
[----:B------:R-:W-:Y:S05]  /*3280*/  BSYNC B0 ;  /* 0x0000000000007941 */ /* 0x000fea0003800000 */
.L_x_2868:
        /* <DEDUP_REMOVED lines=15> */
.L_x_2870:
        /* <DEDUP_REMOVED lines=147> */
        .weak           $__internal_68_$__cuda_sm20_div_s64
        .type           $__internal_68_$__cuda_sm20_div_s64,@function
        .size           $__internal_68_$__cuda_sm20_div_s64,($__internal_69_$__cuda_sm20_div_u64 - $__internal_68_$__cuda_sm20_div_s64)
$__internal_68_$__cuda_sm20_div_s64:
        /* <DEDUP_REMOVED lines=82> */
[----:B------:R-:W-:Y:S06]  /*41d0*/  RET.REL.NODEC R12 `(_ZN4vllm31rms_norm_per_block_quant_kernelIfaLb0ELb0ELi128EEEvPT0_PfPKT_S6_PKffiiPS4_l) ;  /* 0xffffffbc0c887950 */ /* 0x000fec0003c3ffff */
        .weak           $__internal_69_$__cuda_sm20_div_u64
        .type           $__internal_69_$__cuda_sm20_div_u64,@function
        .size           $__internal_69_$__cuda_sm20_div_u64,(.L_x_3366 - $__internal_69_$__cuda_sm20_div_u64)
$__internal_69_$__cuda_sm20_div_u64:
        /* <DEDUP_REMOVED lines=66> */
[----:B------:R-:W-:Y:S06]  /*4600*/  RET.REL.NODEC R8 `(_ZN4vllm31rms_norm_per_block_quant_kernelIfaLb0ELb0ELi128EEEvPT0_PfPKT_S6_PKffiiPS4_l) ;  /* 0xffffffb8087c7950 */ /* 0x000fec0003c3ffff */
.L_x_2871:
        /* <DEDUP_REMOVED lines=15> */
.L_x_3366:


//--------------------- .text._ZN4vllm31rms_norm_per_block_quant_kernelIfN3c1013Float8_e4m3fnELb0ELb0ELi128EEEvPT0_PfPKT_S8_PKffiiPS6_l --------------------------
	.section	.text._ZN4vllm31rms_norm_per_block_quant_kernelIfN3c1013Float8_e4m3fnELb0ELb0ELi128EEEvPT0_PfPKT_S8_PKffiiPS6_l,"ax",@progbits
	.align	128
        .global         _ZN4vllm31rms_norm_per_block_quant_kernelIfN3c1013Float8_e4m3fnELb0ELb0ELi128EEEvPT0_PfPKT_S8_PKffiiPS6_l
        .type           _ZN4vllm31rms_norm_per_block_quant_kernelIfN3c1013Float8_e4m3fnELb0ELb0ELi128EEEvPT0_PfPKT_S8_PKffiiPS6_l,@function
        .size           _ZN4vllm31rms_norm_per_block_quant_kernelIfN3c1013Float8_e4m3fnELb0ELb0ELi128EEEvPT0_PfPKT_S8_PKffiiPS6_l,(.L_x_3368 - _ZN4vllm31rms_norm_per_block_quant_kernelIfN3c1013Float8_e4m3fnELb0ELb0ELi128EEEvPT0_PfPKT_S8_PKffiiPS6_l)
        .other          _ZN4vllm31rms_norm_per_block_quant_kernelIfN3c1013Float8_e4m3fnELb0ELb0ELi128EEEvPT0_PfPKT_S8_PKffiiPS6_l,@"STO_CUDA_ENTRY STV_DEFAULT"
_ZN4vllm31rms_norm_per_block_quant_kernelIfN3c1013Float8_e4m3fnELb0ELb0ELi128EEEvPT0_PfPKT_S8_PKffiiPS6_l:
.text._ZN4vllm31rms_norm_per_block_quant_kernelIfN3c1013Float8_e4m3fnELb0ELb0ELi128EEEvPT0_PfPKT_S8_PKffiiPS6_l:
        /* <DEDUP_REMOVED lines=22> */
.L_x_2874:
        /* <DEDUP_REMOVED lines=36> */
.L_x_2873:
[----:B------:R-:W-:Y:S05]  /*03a0*/  BSYNC B0 ;  /* 0x0000000000007941 */ /* 0x000fea0003800000 */
.L_x_2872:
        /* <DEDUP_REMOVED lines=109> */
.L_x_2876:
        /* <DEDUP_REMOVED lines=23> */
.L_x_2879:
[----:B------:R-:W-:Y:S05]  /*0bf0*/  BSYNC B1 ;  /* 0x0000000000017941 */ /* 0x000fea0003800000 */
.L_x_2878:
        /* <DEDUP_REMOVED lines=45> */
.L_x_2877:
[----:B------:R-:W-:Y:S05]  /*0ed0*/  BSYNC B0 ;  /* 0x0000000000007941 */ /* 0x000fea0003800000 */
.L_x_2875:
        /* <DEDUP_REMOVED lines=11> */
.L_x_2881:
[----:B------:R-:W-:Y:S05]  /*0f90*/  BSYNC B0 ;  /* 0x0000000000007941 */ /* 0x000fea0003800000 */
.L_x_2880:
        /* <DEDUP_REMOVED lines=17> */
[----:B0-----:R-:W-:Y:S05]  /*10b0*/  CALL.REL.NOINC `($__internal_70_$__cuda_sm20_div_s64) ;  /* 0x0000003c00407944 */ /* 0x001fea0003c00000 */
[----:B------:R-:W-:Y:S02]  /*10c0*/  IMAD.MOV.U32 R38, RZ, RZ, R14 ;  /* 0x000000ffff267224 */ /* 0x000fe400078e000e */
[----:B------:R-:W-:Y:S01]  /*10d0*/  IMAD.MOV.U32 R39, RZ, RZ, R15 ;  /* 0x000000ffff277224 */ /* 0x000fe200078e000f */
[----:B------:R-:W-:Y:S06]  /*10e0*/  BRA `(.L_x_2883) ;  /* 0x00000000004c7947 */ /* 0x000fec0003800000 */
.L_x_2882:
        /* <DEDUP_REMOVED lines=19> */
.L_x_2883:
        /* <DEDUP_REMOVED lines=9> */
[----:B0-----:R-:W-:Y:S05]  /*12b0*/  CALL.REL.NOINC `($__internal_70_$__cuda_sm20_div_s64) ;  /* 0x0000003800c07944 */ /* 0x001fea0003c00000 */
        /* <DEDUP_REMOVED lines=11> */
.L_x_2885:
        /* <DEDUP_REMOVED lines=21> */
.L_x_2886:
[----:B------:R-:W-:Y:S05]  /*14c0*/  BSYNC B0 ;  /* 0x0000000000007941 */ /* 0x000fea0003800000 */
.L_x_2884:
        /* <DEDUP_REMOVED lines=37> */
[----:B0-----:R-:W-:Y:S05]  /*1720*/  CALL.REL.NOINC `($__internal_71_$__cuda_sm20_div_u64) ;  /* 0x0000003800f07944 */ /* 0x001fea0003c00000 */
[----:B------:R-:W-:Y:S02]  /*1730*/  IMAD.MOV.U32 R8, RZ, RZ, R10 ;  /* 0x000000ffff087224 */ /* 0x000fe400078e000a */
[----:B------:R-:W-:Y:S01]  /*1740*/  IMAD.MOV.U32 R9, RZ, RZ, R11 ;  /* 0x000000ffff097224 */ /* 0x000fe200078e000b */
[----:B------:R-:W-:Y:S06]  /*1750*/  BRA `(.L_x_2891) ;  /* 0x00000000004c7947 */ /* 0x000fec0003800000 */
.L_x_2890:
        /* <DEDUP_REMOVED lines=19> */
.L_x_2891:
[----:B------:R-:W-:Y:S05]  /*1890*/  BSYNC B1 ;  /* 0x0000000000017941 */ /* 0x000fea0003800000 */
.L_x_2889:
        /* <DEDUP_REMOVED lines=11> */
.L_x_2894:
        /* <DEDUP_REMOVED lines=27> */
.L_x_2893:
[----:B------:R-:W-:Y:S05]  /*1b00*/  BSYNC B1 ;  /* 0x0000000000017941 */ /* 0x000fea0003800000 */
.L_x_2892:
        /* <DEDUP_REMOVED lines=11> */
.L_x_2895:
        /* <DEDUP_REMOVED lines=83> */
.L_x_2888:
[----:B------:R-:W-:Y:S05]  /*20f0*/  BSYNC B0 ;  /* 0x0000000000007941 */ /* 0x000fea0003800000 */
.L_x_2887:
        /* <DEDUP_REMOVED lines=16> */
[----:B01----:R-:W-:Y:S05]  /*2200*/  CALL.REL.NOINC `($__internal_70_$__cuda_sm20_div_s64) ;  /* 0x0000002800ec7944 */ /* 0x003fea0003c00000 */
[----:B------:R-:W-:Y:S05]  /*2210*/  BRA `(.L_x_2897) ;  /* 0x00000000004c7947 */ /* 0x000fea0003800000 */
.L_x_2896:
        /* <DEDUP_REMOVED lines=19> */
.L_x_2897:
        /* <DEDUP_REMOVED lines=34> */
.L_x_2907:
        /* <DEDUP_REMOVED lines=82> */
.L_x_2905:
[----:B------:R-:W-:Y:S05]  /*2a90*/  BSYNC B3 ;  /* 0x0000000000037941 */ /* 0x000fea0003800000 */
.L_x_2904:
[----:B------:R-:W-:Y:S05]  /*2aa0*/  @!P0 BRA `(.L_x_2903) ;  /* 0x00000000005c8947 */ /* 0x000fea0003800000 */
[----:B---3--:R2:W3:Y:S01]  /*2ab0*/  LDS R43, [R16] ;  /* 0x00000000102b7984 */ /* 0x0084e20000000800 */
[----:B------:R-:W-:-:S05]  /*2ac0*/  LEA R42, R34, UR4, 0x2 ;  /* 0x00000004222a7c11 */ /* 0x000fca000f8e10ff */
[----:B------:R-:W-:-:S07]  /*2ad0*/  VIADD R42, R42, 0x180 ;  /* 0x000001802a2a7836 */ /* 0x000fce0000000000 */
.L_x_2906:
        /* <DEDUP_REMOVED lines=20> */
.L_x_2903:
[----:B------:R-:W-:Y:S05]  /*2c20*/  BSYNC B2 ;  /* 0x0000000000027941 */ /* 0x000fea0003800000 */
.L_x_2902:
        /* <DEDUP_REMOVED lines=50> */
.L_x_2901:
[----:B------:R-:W-:Y:S05]  /*2f50*/  BSYNC B1 ;  /* 0x0000000000017941 */ /* 0x000fea0003800000 */
.L_x_2900:
[----:B------:R-:W-:Y:S01]  /*2f60*/  VIADD R29, R29, 0x1 ;  /* 0x000000011d1d7836 */ /* 0x000fe20000000000 */
[----:B------:R-:W-:-:S04]  /*2f70*/  IADD3 R27, P1, R27, 0x1, RZ ;  /* 0x000000011b1b7810 */ /* 0x000fc80007f3e0ff */
[----:B------:R-:W-:Y:S01]  /*2f80*/  ISETP.GT.U32.AND P0, PT, R14, R29, PT ;  /* 0x0000001d0e00720c */ /* 0x000fe20003f04070 */
[----:B------:R-:W-:-:S03]  /*2f90*/  IMAD.X R22, RZ, RZ, R22, P1 ;  /* 0x000000ffff167224 */ /* 0x000fc600008e0616 */
[----:B------:R-:W-:-:S13]  /*2fa0*/  ISETP.GT.AND.EX P0, PT, R15, RZ, PT, P0 ;  /* 0x000000ff0f00720c */ /* 0x000fda0003f04300 */
[----:B------:R-:W-:Y:S05]  /*2fb0*/  @P0 BRA `(.L_x_2907) ;  /* 0xfffffff4006c0947 */ /* 0x000fea000383ffff */
.L_x_2899:
[----:B------:R-:W-:Y:S05]  /*2fc0*/  BSYNC B0 ;  /* 0x0000000000007941 */ /* 0x000fea0003800000 */
.L_x_2898:
        /* <DEDUP_REMOVED lines=43> */
.L_x_2909:
[----:B------:R-:W-:Y:S05]  /*3280*/  BSYNC B0 ;  /* 0x0000000000007941 */ /* 0x000fea0003800000 */
.L_x_2908:
        /* <DEDUP_REMOVED lines=14> */
.L_x_2942:
        /* <DEDUP_REMOVED lines=54> */
.L_x_2911:
[----:B------:R-:W-:Y:S05]  /*36d0*/  BSYNC B0 ;  /* 0x0000000000007941 */ /* 0x000fea0003800000 */
.L_x_2910:
        /* <DEDUP_REMOVED lines=11> */
.L_x_2913:
[----:B------:R-:W-:Y:S05]  /*3790*/  BSYNC B0 ;  /* 0x0000000000007941 */ /* 0x000fea0003800000 */
.L_x_2912:
        /* <DEDUP_REMOVED lines=15> */
.L_x_2915:
[----:B------:R-:W-:Y:S05]  /*3890*/  BSYNC B0 ;  /* 0x0000000000007941 */ /* 0x000fea0003800000 */
.L_x_2914:
        /* <DEDUP_REMOVED lines=12> */
.L_x_2917:
[----:B------:R-:W-:Y:S05]  /*3960*/  BSYNC B0 ;  /* 0x0000000000007941 */ /* 0x000fea0003800000 */
.L_x_2916:
        /* <DEDUP_REMOVED lines=63> */
.L_x_2919:
[----:B------:R-:W-:Y:S05]  /*3d60*/  BSYNC B0 ;  /* 0x0000000000007941 */ /* 0x000fea0003800000 */
.L_x_2918:
        /* <DEDUP_REMOVED lines=11> */
.L_x_2921:
[----:B------:R-:W-:Y:S05]  /*3e20*/  BSYNC B0 ;  /* 0x0000000000007941 */ /* 0x000fea0003800000 */
.L_x_2920:
        /* <DEDUP_REMOVED lines=15> */
.L_x_2923:
[----:B------:R-:W-:Y:S05]  /*3f20*/  BSYNC B0 ;  /* 0x0000000000007941 */ /* 0x000fea0003800000 */
.L_x_2922:
        /* <DEDUP_REMOVED lines=12> */
.L_x_2925:
[----:B------:R-:W-:Y:S05]  /*3ff0*/  BSYNC B0 ;  /* 0x0000000000007941 */ /* 0x000fea0003800000 */
.L_x_2924:
        /* <DEDUP_REMOVED lines=63> */
.L_x_2927:
[----:B------:R-:W-:Y:S05]  /*43f0*/  BSYNC B0 ;  /* 0x0000000000007941 */ /* 0x000fea0003800000 */
.L_x_2926:
        /* <DEDUP_REMOVED lines=11> */
.L_x_2929:
[----:B------:R-:W-:Y:S05]  /*44b0*/  BSYNC B0 ;  /* 0x0000000000007941 */ /* 0x000fea0003800000 */
.L_x_2928:
        /* <DEDUP_REMOVED lines=15> */
.L_x_2931:
[----:B------:R-:W-:Y:S05]  /*45b0*/  BSYNC B0 ;  /* 0x0000000000007941 */ /* 0x000fea0003800000 */
.L_x_2930:
        /* <DEDUP_REMOVED lines=12> */
.L_x_2933:
[----:B------:R-:W-:Y:S05]  /*4680*/  BSYNC B0 ;  /* 0x0000000000007941 */ /* 0x000fea0003800000 */
.L_x_2932:
        /* <DEDUP_REMOVED lines=63> */
.L_x_2935:
[----:B------:R-:W-:Y:S05]  /*4a80*/  BSYNC B0 ;  /* 0x0000000000007941 */ /* 0x000fea0003800000 */
.L_x_2934:
        /* <DEDUP_REMOVED lines=12> */
.L_x_2937:
[----:B------:R-:W-:Y:S05]  /*4b50*/  BSYNC B0 ;  /* 0x0000000000007941 */ /* 0x000fea0003800000 */
.L_x_2936:
        /* <DEDUP_REMOVED lines=12> */
.L_x_2939:
[----:B------:R-:W-:Y:S05]  /*4c20*/  BSYNC B0 ;  /* 0x0000000000007941 */ /* 0x000fea0003800000 */
.L_x_2938:
        /* <DEDUP_REMOVED lines=11> */
.L_x_2941:
[----:B------:R-:W-:Y:S05]  /*4ce0*/  BSYNC B0 ;  /* 0x0000000000007941 */ /* 0x000fea0003800000 */
.L_x_2940:
        /* <DEDUP_REMOVED lines=13> */
        .weak           $__internal_70_$__cuda_sm20_div_s64
        .type           $__internal_70_$__cuda_sm20_div_s64,@function
        .size           $__internal_70_$__cuda_sm20_div_s64,($__internal_71_$__cuda_sm20_div_u64 - $__internal_70_$__cuda_sm20_div_s64)
$__internal_70_$__cuda_sm20_div_s64:
        /* <DEDUP_REMOVED lines=82> */
[----:B------:R-:W-:Y:S06]  /*52e0*/  RET.REL.NODEC R12 `(_ZN4vllm31rms_norm_per_block_quant_kernelIfN3c1013Float8_e4m3fnELb0ELb0ELi128EEEvPT0_PfPKT_S8_PKffiiPS6_l) ;  /* 0xffffffac0c447950 */ /* 0x000fec0003c3ffff */
        .weak           $__internal_71_$__cuda_sm20_div_u64
        .type           $__internal_71_$__cuda_sm20_div_u64,@function
        .size           $__internal_71_$__cuda_sm20_div_u64,(.L_x_3368 - $__internal_71_$__cuda_sm20_div_u64)
$__internal_71_$__cuda_sm20_div_u64:
        /* <DEDUP_REMOVED lines=66> */
[----:B------:R-:W-:Y:S06]  /*5710*/  RET.REL.NODEC R8 `(_ZN4vllm31rms_norm_per_block_quant_kernelIfN3c1013Float8_e4m3fnELb0ELb0ELi128EEEvPT0_PfPKT_S8_PKffiiPS6_l) ;  /* 0xffffffa808387950 */ /* 0x000fec0003c3ffff */
.L_x_2943:
        /* <DEDUP_REMOVED lines=14> */
.L_x_3368:


//--------------------- .text._ZN4vllm31rms_norm_per_block_quant_kernelIfaLb0ELb1ELi128EEEvPT0_PfPKT_S6_PKffiiPS4_l --------------------------
	.section	.text._ZN4vllm31rms_norm_per_block_quant_kernelIfaLb0ELb1ELi128EEEvPT0_PfPKT_S6_PKffiiPS4_l,"ax",@progbits
	.align	128
        .global         _ZN4vllm31rms_norm_per_block_quant_kernelIfaLb0ELb1ELi128EEEvPT0_PfPKT_S6_PKffiiPS4_l
        .type           _ZN4vllm31rms_norm_per_block_quant_kernelIfaLb0ELb1ELi128EEEvPT0_PfPKT_S6_PKffiiPS4_l,@function
        .size           _ZN4vllm31rms_norm_per_block_quant_kernelIfaLb0ELb1ELi128EEEvPT0_PfPKT_S6_PKffiiPS4_l,(.L_x_3371 - _ZN4vllm31rms_norm_per_block_quant_kernelIfaLb0ELb1ELi128EEEvPT0_PfPKT_S6_PKffiiPS4_l)
        .other          _ZN4vllm31rms_norm_per_block_quant_kernelIfaLb0ELb1ELi128EEEvPT0_PfPKT_S6_PKffiiPS4_l,@"STO_CUDA_ENTRY STV_DEFAULT"
_ZN4vllm31rms_norm_per_block_quant_kernelIfaLb0ELb1ELi128EEEvPT0_PfPKT_S6_PKffiiPS4_l:
.text._ZN4vllm31rms_norm_per_block_quant_kernelIfaLb0ELb1ELi128EEEvPT0_PfPKT_S6_PKffiiPS4_l:
        /* <DEDUP_REMOVED lines=22> */
.L_x_2946:
        /* <DEDUP_REMOVED lines=36> */
.L_x_2945:
[----:B------:R-:W-:Y:S05]  /*03a0*/  BSYNC B0 ;  /* 0x0000000000007941 */ /* 0x000fea0003800000 */
.L_x_2944:
        /* <DEDUP_REMOVED lines=109> */
.L_x_2948:
        /* <DEDUP_REMOVED lines=23> */
.L_x_2951:
[----:B------:R-:W-:Y:S05]  /*0bf0*/  BSYNC B1 ;  /* 0x0000000000017941 */ /* 0x000fea0003800000 */
.L_x_2950:
        /* <DEDUP_REMOVED lines=45> */
.L_x_2949:
[----:B------:R-:W-:Y:S05]  /*0ed0*/  BSYNC B0 ;  /* 0x0000000000007941 */ /* 0x000fea0003800000 */
.L_x_2947:
        /* <DEDUP_REMOVED lines=11> */
.L_x_2953:
[----:B------:R-:W-:Y:S05]  /*0f90*/  BSYNC B0 ;  /* 0x0000000000007941 */ /* 0x000fea0003800000 */
.L_x_2952:
        /* <DEDUP_REMOVED lines=17> */
[----:B0-----:R-:W-:Y:S05]  /*10b0*/  CALL.REL.NOINC `($__internal_72_$__cuda_sm20_div_s64) ;  /* 0x00000030002c7944 */ /* 0x001fea0003c00000 */
[----:B------:R-:W-:Y:S01]  /*10c0*/  IMAD.MOV.U32 R38, RZ, RZ, R14 ;  /* 0x000000ffff267224 */ /* 0x000fe200078e000e */
[----:B------:R-:W-:Y:S01]  /*10d0*/  MOV R39, R15 ;  /* 0x0000000f00277202 */ /* 0x000fe20000000f00 */
[----:B------:R-:W-:Y:S06]  /*10e0*/  BRA `(.L_x_2955) ;  /* 0x00000000004c7947 */ /* 0x000fec0003800000 */
.L_x_2954:
        /* <DEDUP_REMOVED lines=19> */
.L_x_2955:
        /* <DEDUP_REMOVED lines=9> */
[----:B0-----:R-:W-:Y:S05]  /*12b0*/  CALL.REL.NOINC `($__internal_72_$__cuda_sm20_div_s64) ;  /* 0x0000002c00ac7944 */ /* 0x001fea0003c00000 */
        /* <DEDUP_REMOVED lines=11> */
.L_x_2957:
        /* <DEDUP_REMOVED lines=21> */
.L_x_2958:
[----:B------:R-:W-:Y:S05]  /*14c0*/  BSYNC B0 ;  /* 0x0000000000007941 */ /* 0x000fea0003800000 */
.L_x_2956:
        /* <DEDUP_REMOVED lines=37> */
[----:B0-----:R-:W-:Y:S05]  /*1720*/  CALL.REL.NOINC `($__internal_73_$__cuda_sm20_div_u64) ;  /* 0x0000002c00dc7944 */ /* 0x001fea0003c00000 */
[----:B------:R-:W-:Y:S02]  /*1730*/  IMAD.MOV.U32 R8, RZ, RZ, R10 ;  /* 0x000000ffff087224 */ /* 0x000fe400078e000a */
[----:B------:R-:W-:Y:S01]  /*1740*/  IMAD.MOV.U32 R9, RZ, RZ, R11 ;  /* 0x000000ffff097224 */ /* 0x000fe200078e000b */
[----:B------:R-:W-:Y:S06]  /*1750*/  BRA `(.L_x_2963) ;  /* 0x00000000004c7947 */ /* 0x000fec0003800000 */
.L_x_2962:
        /* <DEDUP_REMOVED lines=19> */
.L_x_2963:
[----:B------:R-:W-:Y:S05]  /*1890*/  BSYNC B1 ;  /* 0x0000000000017941 */ /* 0x000fea0003800000 */
.L_x_2961:
        /* <DEDUP_REMOVED lines=11> */
.L_x_2966:
        /* <DEDUP_REMOVED lines=27> */
.L_x_2965:
[----:B------:R-:W-:Y:S05]  /*1b00*/  BSYNC B1 ;  /* 0x0000000000017941 */ /* 0x000fea0003800000 */
.L_x_2964:
        /* <DEDUP_REMOVED lines=11> */
.L_x_2967:
        /* <DEDUP_REMOVED lines=83> */
.L_x_2960:
[----:B------:R-:W-:Y:S05]  /*20f0*/  BSYNC B0 ;  /* 0x0000000000007941 */ /* 0x000fea0003800000 */
.L_x_2959:
        /* <DEDUP_REMOVED lines=16> */
[----:B01----:R-:W-:Y:S05]  /*2200*/  CALL.REL.NOINC `($__internal_72_$__cuda_sm20_div_s64) ;  /* 0x0000001c00d87944 */ /* 0x003fea0003c00000 */
[----:B------:R-:W-:Y:S05]  /*2210*/  BRA `(.L_x_2969) ;  /* 0x00000000004c7947 */ /* 0x000fea0003800000 */
.L_x_2968:
        /* <DEDUP_REMOVED lines=19> */
.L_x_2969:
        /* <DEDUP_REMOVED lines=33> */
.L_x_2979:
        /* <DEDUP_REMOVED lines=83> */
.L_x_2977:
[----:B------:R-:W-:Y:S05]  /*2a90*/  BSYNC B3 ;  /* 0x0000000000037941 */ /* 0x000fea0003800000 */
.L_x_2976:
[----:B------:R-:W-:Y:S05]  /*2aa0*/  @!P0 BRA `(.L_x_2975) ;  /* 0x00000000005c8947 */ /* 0x000fea0003800000 */
[----:B--2---:R2:W3:Y:S01]  /*2ab0*/  LDS R43, [R16] ;  /* 0x00000000102b7984 */ /* 0x0044e20000000800 */
[----:B------:R-:W-:-:S05]  /*2ac0*/  LEA R35, R34, UR6, 0x2 ;  /* 0x0000000622237c11 */ /* 0x000fca000f8e10ff */
[----:B------:R-:W-:-:S07]  /*2ad0*/  VIADD R35, R35, 0x180 ;  /* 0x0000018023237836 */ /* 0x000fce0000000000 */
.L_x_2978:
        /* <DEDUP_REMOVED lines=20> */
.L_x_2975:
[----:B------:R-:W-:Y:S05]  /*2c20*/  BSYNC B2 ;  /* 0x0000000000027941 */ /* 0x000fea0003800000 */
.L_x_2974:
        /* <DEDUP_REMOVED lines=51> */
.L_x_2973:
[----:B------:R-:W-:Y:S05]  /*2f60*/  BSYNC B1 ;  /* 0x0000000000017941 */ /* 0x000fea0003800000 */
.L_x_2972:
[----:B------:R-:W-:Y:S02]  /*2f70*/  IADD3 R29, R29, 0x1, RZ ;  /* 0x000000011d1d7810 */ /* 0x000fe40007ffe0ff */
[----:B------:R-:W-:Y:S02]  /*2f80*/  IADD3 R27, P1, R27, 0x1, RZ ;  /* 0x000000011b1b7810 */ /* 0x000fe40007f3e0ff */
[----:B------:R-:W-:-:S03]  /*2f90*/  ISETP.GT.U32.AND P0, PT, R14, R29, PT ;  /* 0x0000001d0e00720c */ /* 0x000fc60003f04070 */
[----:B------:R-:W-:Y:S01]  /*2fa0*/  IMAD.X R0, RZ, RZ, R0, P1 ;  /* 0x000000ffff007224 */ /* 0x000fe200008e0600 */
[----:B------:R-:W-:-:S13]  /*2fb0*/  ISETP.GT.AND.EX P0, PT, R15, RZ, PT, P0 ;  /* 0x000000ff0f00720c */ /* 0x000fda0003f04300 */
[----:B------:R-:W-:Y:S05]  /*2fc0*/  @P0 BRA `(.L_x_2979) ;  /* 0xfffffff400640947 */ /* 0x000fea000383ffff */
.L_x_2971:
[----:B------:R-:W-:Y:S05]  /*2fd0*/  BSYNC B0 ;  /* 0x0000000000007941 */ /* 0x000fea0003800000 */
.L_x_2970:
        /* <DEDUP_REMOVED lines=41> */
[----:B----4-:R-:W-:Y:S05]  /*3270*/  CALL.REL.NOINC `($__internal_74_$__cuda_sm20_rem_s64) ;  /* 0x0000001800147944 */ /* 0x010fea0003c00000 */
[----:B------:R-:W-:Y:S02]  /*3280*/  IMAD.MOV.U32 R8, RZ, RZ, R18 ;  /* 0x000000ffff087224 */ /* 0x000fe400078e0012 */
[----:B------:R-:W-:Y:S01]  /*3290*/  IMAD.MOV.U32 R9, RZ, RZ, R19 ;  /* 0x000000ffff097224 */ /* 0x000fe200078e0013 */
[----:B------:R-:W-:Y:S06]  /*32a0*/  BRA `(.L_x_2983) ;  /* 0x00000000004c7947 */ /* 0x000fec0003800000 */
.L_x_2982:
        /* <DEDUP_REMOVED lines=19> */
.L_x_2983:
        /* <DEDUP_REMOVED lines=13> */
.L_x_2981:
[----:B------:R-:W-:Y:S05]  /*34b0*/  BSYNC B0 ;  /* 0x0000000000007941 */ /* 0x000fea0003800000 */
.L_x_2980:
        /* <DEDUP_REMOVED lines=19> */
.L_x_2986:
        /* <DEDUP_REMOVED lines=11> */
[----:B----45:R-:W-:Y:S05]  /*36a0*/  CALL.REL.NOINC `($__internal_74_$__cuda_sm20_rem_s64) ;  /* 0x0000001400087944 */ /* 0x030fea0003c00000 */
[----:B------:R-:W-:Y:S05]  /*36b0*/  BRA `(.L_x_2985) ;  /* 0x00000000004c7947 */ /* 0x000fea0003800000 */
.L_x_2984:
        /* <DEDUP_REMOVED lines=19> */
.L_x_2985:
        /* <DEDUP_REMOVED lines=152> */
        .weak           $__internal_72_$__cuda_sm20_div_s64
        .type           $__internal_72_$__cuda_sm20_div_s64,@function
        .size           $__internal_72_$__cuda_sm20_div_s64,($__internal_73_$__cuda_sm20_div_u64 - $__internal_72_$__cuda_sm20_div_s64)
$__internal_72_$__cuda_sm20_div_s64:
        /* <DEDUP_REMOVED lines=82> */
[----:B------:R-:W-:Y:S06]  /*4690*/  RET.REL.NODEC R12 `(_ZN4vllm31rms_norm_per_block_quant_kernelIfaLb0ELb1ELi128EEEvPT0_PfPKT_S6_PKffiiPS4_l) ;  /* 0xffffffb80c587950 */ /* 0x000fec0003c3ffff */
        .weak           $__internal_73_$__cuda_sm20_div_u64
        .type           $__internal_73_$__cuda_sm20_div_u64,@function
        .size           $__internal_73_$__cuda_sm20_div_u64,($__internal_74_$__cuda_sm20_rem_s64 - $__internal_73_$__cuda_sm20_div_u64)
$__internal_73_$__cuda_sm20_div_u64:
        /* <DEDUP_REMOVED lines=66> */
[----:B------:R-:W-:Y:S06]  /*4ac0*/  RET.REL.NODEC R8 `(_ZN4vllm31rms_norm_per_block_quant_kernelIfaLb0ELb1ELi128EEEvPT0_PfPKT_S6_PKffiiPS4_l) ;  /* 0xffffffb4084c7950 */ /* 0x000fec0003c3ffff */
        .weak           $__internal_74_$__cuda_sm20_rem_s64
        .type           $__internal_74_$__cuda_sm20_rem_s64,@function
        .size           $__internal_74_$__cuda_sm20_rem_s64,(.L_x_3371 - $__internal_74_$__cuda_sm20_rem_s64)
$__internal_74_$__cuda_sm20_rem_s64:
        /* <DEDUP_REMOVED lines=76> */
[----:B------:R-:W-:Y:S06]  /*4f90*/  RET.REL.NODEC R16 `(_ZN4vllm31rms_norm_per_block_quant_kernelIfaLb0ELb1ELi128EEEvPT0_PfPKT_S6_PKffiiPS4_l) ;  /* 0xffffffb010187950 */ /* 0x000fec0003c3ffff */
.L_x_2987:
        /* <DEDUP_REMOVED lines=14> */
.L_x_3371:


//--------------------- .text._ZN4vllm31rms_norm_per_block_quant_kernelIfN3c1013Float8_e4m3fnELb0ELb1ELi128EEEvPT0_PfPKT_S8_PKffiiPS6_l --------------------------
	.section	.text._ZN4vllm31rms_norm_per_block_quant_kernelIfN3c1013Float8_e4m3fnELb0ELb1ELi128EEEvPT0_PfPKT_S8_PKffiiPS6_l,"ax",@progbits
	.align	128
        .global         _ZN4vllm31rms_norm_per_block_quant_kernelIfN3c1013Float8_e4m3fnELb0ELb1ELi128EEEvPT0_PfPKT_S8_PKffiiPS6_l
        .type           _ZN4vllm31rms_norm_per_block_quant_kernelIfN3c1013Float8_e4m3fnELb0ELb1ELi128EEEvPT0_PfPKT_S8_PKffiiPS6_l,@function
        .size           _ZN4vllm31rms_norm_per_block_quant_kernelIfN3c1013Float8_e4m3fnELb0ELb1ELi128EEEvPT0_PfPKT_S8_PKffiiPS6_l,(.L_x_3374 - _ZN4vllm31rms_norm_per_block_quant_kernelIfN3c1013Float8_e4m3fnELb0ELb1ELi128EEEvPT0_PfPKT_S8_PKffiiPS6_l)
        .other          _ZN4vllm31rms_norm_per_block_quant_kernelIfN3c1013Float8_e4m3fnELb0ELb1ELi128EEEvPT0_PfPKT_S8_PKffiiPS6_l,@"STO_CUDA_ENTRY STV_DEFAULT"
_ZN4vllm31rms_norm_per_block_quant_kernelIfN3c1013Float8_e4m3fnELb0ELb1ELi128EEEvPT0_PfPKT_S8_PKffiiPS6_l:
.text._ZN4vllm31rms_norm_per_block_quant_kernelIfN3c1013Float8_e4m3fnELb0ELb1ELi128EEEvPT0_PfPKT_S8_PKffiiPS6_l:
        /* <DEDUP_REMOVED lines=22> */
.L_x_2990:
        /* <DEDUP_REMOVED lines=36> */
.L_x_2989:
[----:B------:R-:W-:Y:S05]  /*03a0*/  BSYNC B0 ;  /* 0x0000000000007941 */ /* 0x000fea0003800000 */
.L_x_2988:
        /* <DEDUP_REMOVED lines=109> */
.L_x_2992:
        /* <DEDUP_REMOVED lines=23> */
.L_x_2995:
[----:B------:R-:W-:Y:S05]  /*0bf0*/  BSYNC B1 ;  /* 0x0000000000017941 */ /* 0x000fea0003800000 */
.L_x_2994:
        /* <DEDUP_REMOVED lines=45> */
.L_x_2993:
[----:B------:R-:W-:Y:S05]  /*0ed0*/  BSYNC B0 ;  /* 0x0000000000007941 */ /* 0x000fea0003800000 */
.L_x_2991:
        /* <DEDUP_REMOVED lines=11> */
.L_x_2997:
[----:B------:R-:W-:Y:S05]  /*0f90*/  BSYNC B0 ;  /* 0x0000000000007941 */ /* 0x000fea0003800000 */
.L_x_2996:
        /* <DEDUP_REMOVED lines=17> */
[----:B0-----:R-:W-:Y:S05]  /*10b0*/  CALL.REL.NOINC `($__internal_75_$__cuda_sm20_div_s64) ;  /* 0x0000004000607944 */ /* 0x001fea0003c00000 */
[----:B------:R-:W-:Y:S02]  /*10c0*/  IMAD.MOV.U32 R38, RZ, RZ, R14 ;  /* 0x000000ffff267224 */ /* 0x000fe400078e000e */
[----:B------:R-:W-:Y:S01]  /*10d0*/  IMAD.MOV.U32 R39, RZ, RZ, R15 ;  /* 0x000000ffff277224 */ /* 0x000fe200078e000f */
[----:B------:R-:W-:Y:S06]  /*10e0*/  BRA `(.L_x_2999) ;  /* 0x00000000004c7947 */ /* 0x000fec0003800000 */
.L_x_2998:
        /* <DEDUP_REMOVED lines=19> */
.L_x_2999:
        /* <DEDUP_REMOVED lines=9> */
[----:B0-----:R-:W-:Y:S05]  /*12b0*/  CALL.REL.NOINC `($__internal_75_$__cuda_sm20_div_s64) ;  /* 0x0000003c00e07944 */ /* 0x001fea0003c00000 */
        /* <DEDUP_REMOVED lines=11> */
.L_x_3001:
        /* <DEDUP_REMOVED lines=21> */
.L_x_3002:
[----:B------:R-:W-:Y:S05]  /*14c0*/  BSYNC B0 ;  /* 0x0000000000007941 */ /* 0x000fea0003800000 */
.L_x_3000:
        /* <DEDUP_REMOVED lines=37> */
[----:B0-----:R-:W-:Y:S05]  /*1720*/  CALL.REL.NOINC `($__internal_76_$__cuda_sm20_div_u64) ;  /* 0x0000004000107944 */ /* 0x001fea0003c00000 */
[----:B------:R-:W-:Y:S02]  /*1730*/  IMAD.MOV.U32 R8, RZ, RZ, R10 ;  /* 0x000000ffff087224 */ /* 0x000fe400078e000a */
[----:B------:R-:W-:Y:S01]  /*1740*/  IMAD.MOV.U32 R9, RZ, RZ, R11 ;  /* 0x000000ffff097224 */ /* 0x000fe200078e000b */
[----:B------:R-:W-:Y:S06]  /*1750*/  BRA `(.L_x_3007) ;  /* 0x00000000004c7947 */ /* 0x000fec0003800000 */
.L_x_3006:
        /* <DEDUP_REMOVED lines=19> */
.L_x_3007:
[----:B------:R-:W-:Y:S05]  /*1890*/  BSYNC B1 ;  /* 0x0000000000017941 */ /* 0x000fea0003800000 */
.L_x_3005:
        /* <DEDUP_REMOVED lines=11> */
.L_x_3010:
        /* <DEDUP_REMOVED lines=27> */
.L_x_3009:
[----:B------:R-:W-:Y:S05]  /*1b00*/  BSYNC B1 ;  /* 0x0000000000017941 */ /* 0x000fea0003800000 */
.L_x_3008:
        /* <DEDUP_REMOVED lines=11> */
.L_x_3011:
        /* <DEDUP_REMOVED lines=83> */
.L_x_3004:
[----:B------:R-:W-:Y:S05]  /*20f0*/  BSYNC B0 ;  /* 0x0000000000007941 */ /* 0x000fea0003800000 */
.L_x_3003:
        /* <DEDUP_REMOVED lines=16> */
[----:B01----:R-:W-:Y:S05]  /*2200*/  CALL.REL.NOINC `($__internal_75_$__cuda_sm20_div_s64) ;  /* 0x00000030000c7944 */ /* 0x003fea0003c00000 */
[----:B------:R-:W-:Y:S05]  /*2210*/  BRA `(.L_x_3013) ;  /* 0x00000000004c7947 */ /* 0x000fea0003800000 */
.L_x_3012:
        /* <DEDUP_REMOVED lines=19> */
.L_x_3013:
        /* <DEDUP_REMOVED lines=33> */
.L_x_3023:
        /* <DEDUP_REMOVED lines=83> */
.L_x_3021:
[----:B------:R-:W-:Y:S05]  /*2a90*/  BSYNC B3 ;  /* 0x0000000000037941 */ /* 0x000fea0003800000 */
.L_x_3020:
[----:B------:R-:W-:Y:S05]  /*2aa0*/  @!P0 BRA `(.L_x_3019) ;  /* 0x00000000005c8947 */ /* 0x000fea0003800000 */
[----:B--2---:R2:W3:Y:S01]  /*2ab0*/  LDS R43, [R16] ;  /* 0x00000000102b7984 */ /* 0x0044e20000000800 */
[----:B------:R-:W-:-:S05]  /*2ac0*/  LEA R35, R34, UR8, 0x2 ;  /* 0x0000000822237c11 */ /* 0x000fca000f8e10ff */
[----:B------:R-:W-:-:S07]  /*2ad0*/  VIADD R35, R35, 0x180 ;  /* 0x0000018023237836 */ /* 0x000fce0000000000 */
.L_x_3022:
        /* <DEDUP_REMOVED lines=20> */
.L_x_3019:
[----:B------:R-:W-:Y:S05]  /*2c20*/  BSYNC B2 ;  /* 0x0000000000027941 */ /* 0x000fea0003800000 */
.L_x_3018:
        /* <DEDUP_REMOVED lines=51> */
.L_x_3017:
[----:B------:R-:W-:Y:S05]  /*2f60*/  BSYNC B1 ;  /* 0x0000000000017941 */ /* 0x000fea0003800000 */
.L_x_3016:
[----:B------:R-:W-:Y:S01]  /*2f70*/  VIADD R29, R29, 0x1 ;  /* 0x000000011d1d7836 */ /* 0x000fe20000000000 */
[----:B------:R-:W-:-:S04]  /*2f80*/  IADD3 R27, P1, R27, 0x1, RZ ;  /* 0x000000011b1b7810 */ /* 0x000fc80007f3e0ff */
[----:B------:R-:W-:Y:S01]  /*2f90*/  ISETP.GT.U32.AND P0, PT, R14, R29, PT ;  /* 0x0000001d0e00720c */ /* 0x000fe20003f04070 */
[----:B------:R-:W-:-:S03]  /*2fa0*/  IMAD.X R0, RZ, RZ, R0, P1 ;  /* 0x000000ffff007224 */ /* 0x000fc600008e0600 */
[----:B------:R-:W-:-:S13]  /*2fb0*/  ISETP.GT.AND.EX P0, PT, R15, RZ, PT, P0 ;  /* 0x000000ff0f00720c */ /* 0x000fda0003f04300 */
[----:B------:R-:W-:Y:S05]  /*2fc0*/  @P0 BRA `(.L_x_3023) ;  /* 0xfffffff400640947 */ /* 0x000fea000383ffff */
.L_x_3015:
[----:B------:R-:W-:Y:S05]  /*2fd0*/  BSYNC B0 ;  /* 0x0000000000007941 */ /* 0x000fea0003800000 */
.L_x_3014:
        /* <DEDUP_REMOVED lines=40> */
[----:B---34-:R-:W-:Y:S05]  /*3260*/  CALL.REL.NOINC `($__internal_77_$__cuda_sm20_rem_s64) ;  /* 0x00000028004c7944 */ /* 0x018fea0003c00000 */
[----:B------:R-:W-:Y:S02]  /*3270*/  IMAD.MOV.U32 R8, RZ, RZ, R10 ;  /* 0x000000ffff087224 */ /* 0x000fe400078e000a */
[----:B------:R-:W-:Y:S01]  /*3280*/  IMAD.MOV.U32 R9, RZ, RZ, R11 ;  /* 0x000000ffff097224 */ /* 0x000fe200078e000b */
[----:B------:R-:W-:Y:S06]  /*3290*/  BRA `(.L_x_3027) ;  /* 0x00000000004c7947 */ /* 0x000fec0003800000 */
.L_x_3026:
        /* <DEDUP_REMOVED lines=19> */
.L_x_3027:
        /* <DEDUP_REMOVED lines=13> */
.L_x_3025:
[----:B------:R-:W-:Y:S05]  /*34a0*/  BSYNC B0 ;  /* 0x0000000000007941 */ /* 0x000fea0003800000 */
.L_x_3024:
        /* <DEDUP_REMOVED lines=13> */
[----:B-1234-:R-:W-:Y:S05]  /*3580*/  CALL.REL.NOINC `($__internal_77_$__cuda_sm20_rem_s64) ;  /* 0x0000002400847944 */ /* 0x01efea0003c00000 */
[----:B------:R-:W-:Y:S02]  /*3590*/  IMAD.MOV.U32 R8, RZ, RZ, R10 ;  /* 0x000000ffff087224 */ /* 0x000fe400078e000a */
[----:B------:R-:W-:Y:S01]  /*35a0*/  IMAD.MOV.U32 R9, RZ, RZ, R11 ;  /* 0x000000ffff097224 */ /* 0x000fe200078e000b */
[----:B------:R-:W-:Y:S06]  /*35b0*/  BRA `(.L_x_3029) ;  /* 0x0000000000487947 */ /* 0x000fec0003800000 */
.L_x_3028:
        /* <DEDUP_REMOVED lines=18> */
.L_x_3029:
        /* <DEDUP_REMOVED lines=9> */
.L_x_3062:
        /* <DEDUP_REMOVED lines=59> */
.L_x_3031:
[----:B------:R-:W-:Y:S05]  /*3b20*/  BSYNC B0 ;  /* 0x0000000000007941 */ /* 0x000fea0003800000 */
.L_x_3030:
        /* <DEDUP_REMOVED lines=11> */
.L_x_3033:
[----:B------:R-:W-:Y:S05]  /*3be0*/  BSYNC B0 ;  /* 0x0000000000007941 */ /* 0x000fea0003800000 */
.L_x_3032:
        /* <DEDUP_REMOVED lines=15> */
.L_x_3035:
[----:B------:R-:W-:Y:S05]  /*3ce0*/  BSYNC B0 ;  /* 0x0000000000007941 */ /* 0x000fea0003800000 */
.L_x_3034:
        /* <DEDUP_REMOVED lines=12> */
.L_x_3037:
[----:B------:R-:W-:Y:S05]  /*3db0*/  BSYNC B0 ;  /* 0x0000000000007941 */ /* 0x000fea0003800000 */
.L_x_3036:
        /* <DEDUP_REMOVED lines=64> */
.L_x_3039:
[----:B------:R-:W-:Y:S05]  /*41c0*/  BSYNC B0 ;  /* 0x0000000000007941 */ /* 0x000fea0003800000 */
.L_x_3038:
        /* <DEDUP_REMOVED lines=11> */
.L_x_3041:
[----:B------:R-:W-:Y:S05]  /*4280*/  BSYNC B0 ;  /* 0x0000000000007941 */ /* 0x000fea0003800000 */
.L_x_3040:
        /* <DEDUP_REMOVED lines=15> */
.L_x_3043:
[----:B------:R-:W-:Y:S05]  /*4380*/  BSYNC B0 ;  /* 0x0000000000007941 */ /* 0x000fea0003800000 */
.L_x_3042:
        /* <DEDUP_REMOVED lines=12> */
.L_x_3045:
[----:B------:R-:W-:Y:S05]  /*4450*/  BSYNC B0 ;  /* 0x0000000000007941 */ /* 0x000fea0003800000 */
.L_x_3044:
        /* <DEDUP_REMOVED lines=64> */
.L_x_3047:
[----:B------:R-:W-:Y:S05]  /*4860*/  BSYNC B0 ;  /* 0x0000000000007941 */ /* 0x000fea0003800000 */
.L_x_3046:
        /* <DEDUP_REMOVED lines=11> */
.L_x_3049:
[----:B------:R-:W-:Y:S05]  /*4920*/  BSYNC B0 ;  /* 0x0000000000007941 */ /* 0x000fea0003800000 */
.L_x_3048:
        /* <DEDUP_REMOVED lines=15> */
.L_x_3051:
[----:B------:R-:W-:Y:S05]  /*4a20*/  BSYNC B0 ;  /* 0x0000000000007941 */ /* 0x000fea0003800000 */
.L_x_3050:
        /* <DEDUP_REMOVED lines=12> */
.L_x_3053:
[----:B------:R-:W-:Y:S05]  /*4af0*/  BSYNC B0 ;  /* 0x0000000000007941 */ /* 0x000fea0003800000 */
.L_x_3052:
        /* <DEDUP_REMOVED lines=64> */
.L_x_3055:
[----:B------:R-:W-:Y:S05]  /*4f00*/  BSYNC B0 ;  /* 0x0000000000007941 */ /* 0x000fea0003800000 */
.L_x_3054:
        /* <DEDUP_REMOVED lines=12> */
.L_x_3057:
[----:B------:R-:W-:Y:S05]  /*4fd0*/  BSYNC B0 ;  /* 0x0000000000007941 */ /* 0x000fea0003800000 */
.L_x_3056:
        /* <DEDUP_REMOVED lines=12> */
.L_x_3059:
[----:B------:R-:W-:Y:S05]  /*50a0*/  BSYNC B0 ;  /* 0x0000000000007941 */ /* 0x000fea0003800000 */
.L_x_3058:
        /* <DEDUP_REMOVED lines=11> */
.L_x_3061:
[----:B------:R-:W-:Y:S05]  /*5160*/  BSYNC B0 ;  /* 0x0000000000007941 */ /* 0x000fea0003800000 */
.L_x_3060:
        /* <DEDUP_REMOVED lines=13> */
        .weak           $__internal_75_$__cuda_sm20_div_s64
        .type           $__internal_75_$__cuda_sm20_div_s64,@function
        .size           $__internal_75_$__cuda_sm20_div_s64,($__internal_76_$__cuda_sm20_div_u64 - $__internal_75_$__cuda_sm20_div_s64)
$__internal_75_$__cuda_sm20_div_s64:
        /* <DEDUP_REMOVED lines=82> */
[----:B------:R-:W-:Y:S06]  /*5760*/  RET.REL.NODEC R12 `(_ZN4vllm31rms_norm_per_block_quant_kernelIfN3c1013Float8_e4m3fnELb0ELb1ELi128EEEvPT0_PfPKT_S8_PKffiiPS6_l) ;  /* 0xffffffa80c247950 */ /* 0x000fec0003c3ffff */
        .weak           $__internal_76_$__cuda_sm20_div_u64
        .type           $__internal_76_$__cuda_sm20_div_u64,@function
        .size           $__internal_76_$__cuda_sm20_div_u64,($__internal_77_$__cuda_sm20_rem_s64 - $__internal_76_$__cuda_sm20_div_u64)
$__internal_76_$__cuda_sm20_div_u64:
        /* <DEDUP_REMOVED lines=66> */
[----:B------:R-:W-:Y:S06]  /*5b90*/  RET.REL.NODEC R8 `(_ZN4vllm31rms_norm_per_block_quant_kernelIfN3c1013Float8_e4m3fnELb0ELb1ELi128EEEvPT0_PfPKT_S8_PKffiiPS6_l) ;  /* 0xffffffa408187950 */ /* 0x000fec0003c3ffff */
        .weak           $__internal_77_$__cuda_sm20_rem_s64
        .type           $__internal_77_$__cuda_sm20_rem_s64,@function
        .size           $__internal_77_$__cuda_sm20_rem_s64,(.L_x_3374 - $__internal_77_$__cuda_sm20_rem_s64)
$__internal_77_$__cuda_sm20_rem_s64:
        /* <DEDUP_REMOVED lines=77> */
[----:B------:R-:W-:Y:S06]  /*6070*/  RET.REL.NODEC R8 `(_ZN4vllm31rms_norm_per_block_quant_kernelIfN3c1013Float8_e4m3fnELb0ELb1ELi128EEEvPT0_PfPKT_S8_PKffiiPS6_l) ;  /* 0xffffff9c08e07950 */ /* 0x000fec0003c3ffff */
.L_x_3063:
        /* <DEDUP_REMOVED lines=16> */
.L_x_3374:


//--------------------- .text._ZN4vllm31rms_norm_per_block_quant_kernelIfaLb1ELb0ELi128EEEvPT0_PfPKT_S6_PKffiiPS4_l --------------------------
	.section	.text._ZN4vllm31rms_norm_per_block_quant_kernelIfaLb1ELb0ELi128EEEvPT0_PfPKT_S6_PKffiiPS4_l,"ax",@progbits
	.align	128
        .global         _ZN4vllm31rms_norm_per_block_quant_kernelIfaLb1ELb0ELi128EEEvPT0_PfPKT_S6_PKffiiPS4_l
        .type           _ZN4vllm31rms_norm_per_block_quant_kernelIfaLb1ELb0ELi128EEEvPT0_PfPKT_S6_PKffiiPS4_l,@function
        .size           _ZN4vllm31rms_norm_per_block_quant_kernelIfaLb1ELb0ELi128EEEvPT0_PfPKT_S6_PKffiiPS4_l,(.L_x_3376 - _ZN4vllm31rms_norm_per_block_quant_kernelIfaLb1ELb0ELi128EEEvPT0_PfPKT_S6_PKffiiPS4_l)
        .other          _ZN4vllm31rms_norm_per_block_quant_kernelIfaLb1ELb0ELi128EEEvPT0_PfPKT_S6_PKffiiPS4_l,@"STO_CUDA_ENTRY STV_DEFAULT"
_ZN4vllm31rms_norm_per_block_quant_kernelIfaLb1ELb0ELi128EEEvPT0_PfPKT_S6_PKffiiPS4_l:
.text._ZN4vllm31rms_norm_per_block_quant_kernelIfaLb1ELb0ELi128EEEvPT0_PfPKT_S6_PKffiiPS4_l:
        /* <DEDUP_REMOVED lines=29> */
.L_x_3066:
        /* <DEDUP_REMOVED lines=68> */
.L_x_3065:
[----:B------:R-:W-:Y:S05]  /*0610*/  BSYNC B0 ;  /* 0x0000000000007941 */ /* 0x000fea0003800000 */
.L_x_3064:
        /* <DEDUP_REMOVED lines=109> */
.L_x_3068:
        /* <DEDUP_REMOVED lines=23> */
.L_x_3071:
[----:B------:R-:W-:Y:S05]  /*0e60*/  BSYNC B1 ;  /* 0x0000000000017941 */ /* 0x000fea0003800000 */
.L_x_3070:
        /* <DEDUP_REMOVED lines=45> */
.L_x_3069:
[----:B------:R-:W-:Y:S05]  /*1140*/  BSYNC B0 ;  /* 0x0000000000007941 */ /* 0x000fea0003800000 */
.L_x_3067:
        /* <DEDUP_REMOVED lines=11> */
.L_x_3073:
[----:B------:R-:W-:Y:S05]  /*1200*/  BSYNC B0 ;  /* 0x0000000000007941 */ /* 0x000fea0003800000 */
.L_x_3072:
        /* <DEDUP_REMOVED lines=18> */
[----:B--2---:R-:W-:Y:S05]  /*1330*/  CALL.REL.NOINC `($__internal_78_$__cuda_sm20_div_s64) ;  /* 0x00000030004c7944 */ /* 0x004fea0003c00000 */
[----:B------:R-:W-:Y:S01]  /*1340*/  IMAD.MOV.U32 R44, RZ, RZ, R12 ;  /* 0x000000ffff2c7224 */ /* 0x000fe200078e000c */
[----:B------:R-:W-:Y:S01]  /*1350*/  MOV R45, R13 ;  /* 0x0000000d002d7202 */ /* 0x000fe20000000f00 */
[----:B------:R-:W-:Y:S06]  /*1360*/  BRA `(.L_x_3075) ;  /* 0x00000000004c7947 */ /* 0x000fec0003800000 */
.L_x_3074:
        /* <DEDUP_REMOVED lines=19> */
.L_x_3075:
        /* <DEDUP_REMOVED lines=9> */
[----:B--2---:R-:W-:Y:S05]  /*1530*/  CALL.REL.NOINC `($__internal_78_$__cuda_sm20_div_s64) ;  /* 0x0000002c00cc7944 */ /* 0x004fea0003c00000 */
        /* <DEDUP_REMOVED lines=11> */
.L_x_3077:
        /* <DEDUP_REMOVED lines=21> */
.L_x_3078:
[----:B------:R-:W-:Y:S05]  /*1740*/  BSYNC B0 ;  /* 0x0000000000007941 */ /* 0x000fea0003800000 */
.L_x_3076:
        /* <DEDUP_REMOVED lines=38> */
[----:B--2---:R-:W-:Y:S05]  /*19b0*/  CALL.REL.NOINC `($__internal_79_$__cuda_sm20_div_u64) ;  /* 0x0000002c00fc7944 */ /* 0x004fea0003c00000 */
[----:B------:R-:W-:Y:S01]  /*19c0*/  IMAD.MOV.U32 R8, RZ, RZ, R10 ;  /* 0x000000ffff087224 */ /* 0x000fe200078e000a */
[----:B------:R-:W-:Y:S01]  /*19d0*/  MOV R9, R11 ;  /* 0x0000000b00097202 */ /* 0x000fe20000000f00 */
[----:B------:R-:W-:Y:S06]  /*19e0*/  BRA `(.L_x_3083) ;  /* 0x00000000004c7947 */ /* 0x000fec0003800000 */
.L_x_3082:
        /* <DEDUP_REMOVED lines=19> */
.L_x_3083:
[----:B------:R-:W-:Y:S05]  /*1b20*/  BSYNC B1 ;  /* 0x0000000000017941 */ /* 0x000fea0003800000 */
.L_x_3081:
        /* <DEDUP_REMOVED lines=11> */
.L_x_3086:
        /* <DEDUP_REMOVED lines=34> */
.L_x_3085:
[----:B------:R-:W-:Y:S05]  /*1e00*/  BSYNC B1 ;  /* 0x0000000000017941 */ /* 0x000fea0003800000 */
.L_x_3084:
        /* <DEDUP_REMOVED lines=22> */
.L_x_3087:
        /* <DEDUP_REMOVED lines=112> */
.L_x_3080:
[----:B------:R-:W-:Y:S05]  /*2670*/  BSYNC B0 ;  /* 0x0000000000007941 */ /* 0x000fea0003800000 */
.L_x_3079:
        /* <DEDUP_REMOVED lines=16> */
[----:B0-2---:R-:W-:Y:S05]  /*2780*/  CALL.REL.NOINC `($__internal_78_$__cuda_sm20_div_s64) ;  /* 0x0000001c00387944 */ /* 0x005fea0003c00000 */
[----:B------:R-:W-:Y:S05]  /*2790*/  BRA `(.L_x_3089) ;  /* 0x00000000004c7947 */ /* 0x000fea0003800000 */
.L_x_3088:
        /* <DEDUP_REMOVED lines=19> */
.L_x_3089:
        /* <DEDUP_REMOVED lines=36> */
.L_x_3099:
        /* <DEDUP_REMOVED lines=81> */
.L_x_3097:
[----:B------:R-:W-:Y:S05]  /*3020*/  BSYNC B3 ;  /* 0x0000000000037941 */ /* 0x000fea0003800000 */
.L_x_3096:
[----:B------:R-:W-:Y:S05]  /*3030*/  @!P0 BRA `(.L_x_3095) ;  /* 0x00000000005c8947 */ /* 0x000fea0003800000 */
[----:B--2---:R1:W2:Y:S01]  /*3040*/  LDS R35, [R14] ;  /* 0x000000000e237984 */ /* 0x0042a20000000800 */
[----:B------:R-:W-:-:S04]  /*3050*/  LEA R34, R32, UR8, 0x2 ;  /* 0x0000000820227c11 */ /* 0x000fc8000f8e10ff */
[----:B------:R-:W-:-:S07]  /*3060*/  IADD3 R34, R34, 0x180, RZ ;  /* 0x0000018022227810 */ /* 0x000fce0007ffe0ff */
.L_x_3098:
        /* <DEDUP_REMOVED lines=20> */
.L_x_3095:
[----:B------:R-:W-:Y:S05]  /*31b0*/  BSYNC B2 ;  /* 0x0000000000027941 */ /* 0x000fea0003800000 */
.L_x_3094:
        /* <DEDUP_REMOVED lines=49> */
.L_x_3093:
[----:B------:R-:W-:Y:S05]  /*34d0*/  BSYNC B1 ;  /* 0x0000000000017941 */ /* 0x000fea0003800000 */
.L_x_3092:
[----:B------:R-:W-:Y:S02]  /*34e0*/  IADD3 R27, R27, 0x1, RZ ;  /* 0x000000011b1b7810 */ /* 0x000fe40007ffe0ff */
[----:B------:R-:W-:Y:S02]  /*34f0*/  IADD3 R25, P1, R25, 0x1, RZ ;  /* 0x0000000119197810 */ /* 0x000fe40007f3e0ff */
[----:B------:R-:W-:-:S03]  /*3500*/  ISETP.GT.U32.AND P0, PT, R12, R27, PT ;  /* 0x0000001b0c00720c */ /* 0x000fc60003f04070 */
[----:B------:R-:W-:Y:S01]  /*3510*/  IMAD.X R20, RZ, RZ, R20, P1 ;  /* 0x000000ffff147224 */ /* 0x000fe200008e0614 */
[----:B------:R-:W-:-:S13]  /*3520*/  ISETP.GT.AND.EX P0, PT, R13, RZ, PT, P0 ;  /* 0x000000ff0d00720c */ /* 0x000fda0003f04300 */
[----:B------:R-:W-:Y:S05]  /*3530*/  @P0 BRA `(.L_x_3099) ;  /* 0xfffffff400740947 */ /* 0x000fea000383ffff */
.L_x_3091:
[----:B------:R-:W-:Y:S05]  /*3540*/  BSYNC B0 ;  /* 0x0000000000007941 */ /* 0x000fea0003800000 */
.L_x_3090:
        /* <DEDUP_REMOVED lines=43> */
.L_x_3101:
[----:B------:R-:W-:Y:S05]  /*3800*/  BSYNC B0 ;  /* 0x0000000000007941 */ /* 0x000fea0003800000 */
.L_x_3100:
        /* <DEDUP_REMOVED lines=15> */
.L_x_3102:
        /* <DEDUP_REMOVED lines=183> */
        .weak           $__internal_78_$__cuda_sm20_div_s64
        .type           $__internal_78_$__cuda_sm20_div_s64,@function
        .size           $__internal_78_$__cuda_sm20_div_s64,($__internal_79_$__cuda_sm20_div_u64 - $__internal_78_$__cuda_sm20_div_s64)
$__internal_78_$__cuda_sm20_div_s64:
        /* <DEDUP_REMOVED lines=83> */
[----:B------:R-:W-:Y:S06]  /*49a0*/  RET.REL.NODEC R4 `(_ZN4vllm31rms_norm_per_block_quant_kernelIfaLb1ELb0ELi128EEEvPT0_PfPKT_S6_PKffiiPS4_l) ;  /* 0xffffffb404947950 */ /* 0x000fec0003c3ffff */
        .weak           $__internal_79_$__cuda_sm20_div_u64
        .type           $__internal_79_$__cuda_sm20_div_u64,@function
        .size           $__internal_79_$__cuda_sm20_div_u64,(.L_x_3376 - $__internal_79_$__cuda_sm20_div_u64)
$__internal_79_$__cuda_sm20_div_u64:
        /* <DEDUP_REMOVED lines=66> */
[----:B------:R-:W-:Y:S06]  /*4dd0*/  RET.REL.NODEC R8 `(_ZN4vllm31rms_norm_per_block_quant_kernelIfaLb1ELb0ELi128EEEvPT0_PfPKT_S6_PKffiiPS4_l) ;  /* 0xffffffb008887950 */ /* 0x000fec0003c3ffff */
.L_x_3103:
        /* <DEDUP_REMOVED lines=10> */
.L_x_3376:


//--------------------- .text._ZN4vllm31rms_norm_per_block_quant_kernelIfN3c1013Float8_e4m3fnELb1ELb0ELi128EEEvPT0_PfPKT_S8_PKffiiPS6_l --------------------------
	.section	.text._ZN4vllm31rms_norm_per_block_quant_kernelIfN3c1013Float8_e4m3fnELb1ELb0ELi128EEEvPT0_PfPKT_S8_PKffiiPS6_l,"ax",@progbits
	.align	128
        .global         _ZN4vllm31rms_norm_per_block_quant_kernelIfN3c1013Float8_e4m3fnELb1ELb0ELi128EEEvPT0_PfPKT_S8_PKffiiPS6_l
        .type           _ZN4vllm31rms_norm_per_block_quant_kernelIfN3c1013Float8_e4m3fnELb1ELb0ELi128EEEvPT0_PfPKT_S8_PKffiiPS6_l,@function
        .size           _ZN4vllm31rms_norm_per_block_quant_kernelIfN3c1013Float8_e4m3fnELb1ELb0ELi128EEEvPT0_PfPKT_S8_PKffiiPS6_l,(.L_x_3378 - _ZN4vllm31rms_norm_per_block_quant_kernelIfN3c1013Float8_e4m3fnELb1ELb0ELi128EEEvPT0_PfPKT_S8_PKffiiPS6_l)
        .other          _ZN4vllm31rms_norm_per_block_quant_kernelIfN3c1013Float8_e4m3fnELb1ELb0ELi128EEEvPT0_PfPKT_S8_PKffiiPS6_l,@"STO_CUDA_ENTRY STV_DEFAULT"
_ZN4vllm31rms_norm_per_block_quant_kernelIfN3c1013Float8_e4m3fnELb1ELb0ELi128EEEvPT0_PfPKT_S8_PKffiiPS6_l:
.text._ZN4vllm31rms_norm_per_block_quant_kernelIfN3c1013Float8_e4m3fnELb1ELb0ELi128EEEvPT0_PfPKT_S8_PKffiiPS6_l:
        /* <DEDUP_REMOVED lines=27> */
.L_x_3106:
        /* <DEDUP_REMOVED lines=68> */
.L_x_3105:
[----:B------:R-:W-:Y:S05]  /*05f0*/  BSYNC B0 ;  /* 0x0000000000007941 */ /* 0x000fea0003800000 */
.L_x_3104:
        /* <DEDUP_REMOVED lines=109> */
.L_x_3108:
        /* <DEDUP_REMOVED lines=23> */
.L_x_3111:
[----:B------:R-:W-:Y:S05]  /*0e40*/  BSYNC B1 ;  /* 0x0000000000017941 */ /* 0x000fea0003800000 */
.L_x_3110:
        /* <DEDUP_REMOVED lines=45> */
.L_x_3109:
[----:B------:R-:W-:Y:S05]  /*1120*/  BSYNC B0 ;  /* 0x0000000000007941 */ /* 0x000fea0003800000 */
.L_x_3107:
        /* <DEDUP_REMOVED lines=11> */
.L_x_3113:
[----:B------:R-:W-:Y:S05]  /*11e0*/  BSYNC B0 ;  /* 0x0000000000007941 */ /* 0x000fea0003800000 */
.L_x_3112:
        /* <DEDUP_REMOVED lines=18> */
[----:B------:R-:W-:Y:S05]  /*1310*/  CALL.REL.NOINC `($__internal_80_$__cuda_sm20_div_s64) ;  /* 0x00000040005c7944 */ /* 0x000fea0003c00000 */
[----:B------:R-:W-:Y:S02]  /*1320*/  IMAD.MOV.U32 R42, RZ, RZ, R10 ;  /* 0x000000ffff2a7224 */ /* 0x000fe400078e000a */
[----:B------:R-:W-:Y:S01]  /*1330*/  IMAD.MOV.U32 R43, RZ, RZ, R11 ;  /* 0x000000ffff2b7224 */ /* 0x000fe200078e000b */
[----:B------:R-:W-:Y:S06]  /*1340*/  BRA `(.L_x_3115) ;  /* 0x00000000004c7947 */ /* 0x000fec0003800000 */
.L_x_3114:
        /* <DEDUP_REMOVED lines=19> */
.L_x_3115:
        /* <DEDUP_REMOVED lines=9> */
[----:B------:R-:W-:Y:S05]  /*1510*/  CALL.REL.NOINC `($__internal_80_$__cuda_sm20_div_s64) ;  /* 0x0000003c00dc7944 */ /* 0x000fea0003c00000 */
        /* <DEDUP_REMOVED lines=11> */
.L_x_3117:
        /* <DEDUP_REMOVED lines=21> */
.L_x_3118:
[----:B------:R-:W-:Y:S05]  /*1720*/  BSYNC B0 ;  /* 0x0000000000007941 */ /* 0x000fea0003800000 */
.L_x_3116:
        /* <DEDUP_REMOVED lines=37> */
[----:B------:R-:W-:Y:S05]  /*1980*/  CALL.REL.NOINC `($__internal_81_$__cuda_sm20_div_u64) ;  /* 0x00000040000c7944 */ /* 0x000fea0003c00000 */
[----:B------:R-:W-:Y:S02]  /*1990*/  IMAD.MOV.U32 R8, RZ, RZ, R5 ;  /* 0x000000ffff087224 */ /* 0x000fe400078e0005 */
[----:B------:R-:W-:Y:S01]  /*19a0*/  IMAD.MOV.U32 R9, RZ, RZ, R10 ;  /* 0x000000ffff097224 */ /* 0x000fe200078e000a */
[----:B------:R-:W-:Y:S06]  /*19b0*/  BRA `(.L_x_3123) ;  /* 0x00000000004c7947 */ /* 0x000fec0003800000 */
.L_x_3122:
        /* <DEDUP_REMOVED lines=19> */
.L_x_3123:
[----:B------:R-:W-:Y:S05]  /*1af0*/  BSYNC B1 ;  /* 0x0000000000017941 */ /* 0x000fea0003800000 */
.L_x_3121:
        /* <DEDUP_REMOVED lines=11> */
.L_x_3126:
        /* <DEDUP_REMOVED lines=34> */
.L_x_3125:
[----:B------:R-:W-:Y:S05]  /*1dd0*/  BSYNC B1 ;  /* 0x0000000000017941 */ /* 0x000fea0003800000 */
.L_x_3124:
        /* <DEDUP_REMOVED lines=18> */
.L_x_3127:
        /* <DEDUP_REMOVED lines=109> */
.L_x_3120:
[----:B------:R-:W-:Y:S05]  /*25d0*/  BSYNC B0 ;  /* 0x0000000000007941 */ /* 0x000fea0003800000 */
.L_x_3119:
        /* <DEDUP_REMOVED lines=16> */
[----:B0-----:R-:W-:Y:S05]  /*26e0*/  CALL.REL.NOINC `($__internal_80_$__cuda_sm20_div_s64) ;  /* 0x0000002c00687944 */ /* 0x001fea0003c00000 */
[----:B------:R-:W-:Y:S05]  /*26f0*/  BRA `(.L_x_3129) ;  /* 0x00000000004c7947 */ /* 0x000fea0003800000 */
.L_x_3128:
        /* <DEDUP_REMOVED lines=19> */
.L_x_3129:
        /* <DEDUP_REMOVED lines=33> */
.L_x_3139:
        /* <DEDUP_REMOVED lines=80> */
.L_x_3137:
[----:B------:R-:W-:Y:S05]  /*2f40*/  BSYNC B3 ;  /* 0x0000000000037941 */ /* 0x000fea0003800000 */
.L_x_3136:
[----:B------:R-:W-:Y:S05]  /*2f50*/  @!P0 BRA `(.L_x_3135) ;  /* 0x00000000005c8947 */ /* 0x000fea0003800000 */
[----:B01----:R0:W1:Y:S01]  /*2f60*/  LDS R35, [R12] ;  /* 0x000000000c237984 */ /* 0x0030620000000800 */
[----:B------:R-:W-:-:S05]  /*2f70*/  LEA R31, R30, UR8, 0x2 ;  /* 0x000000081e1f7c11 */ /* 0x000fca000f8e10ff */
[----:B------:R-:W-:-:S07]  /*2f80*/  VIADD R31, R31, 0x180 ;  /* 0x000001801f1f7836 */ /* 0x000fce0000000000 */
.L_x_3138:
        /* <DEDUP_REMOVED lines=20> */
.L_x_3135:
[----:B------:R-:W-:Y:S05]  /*30d0*/  BSYNC B2 ;  /* 0x0000000000027941 */ /* 0x000fea0003800000 */
.L_x_3134:
        /* <DEDUP_REMOVED lines=50> */
.L_x_3133:
[----:B------:R-:W-:Y:S05]  /*3400*/  BSYNC B1 ;  /* 0x0000000000017941 */ /* 0x000fea0003800000 */
.L_x_3132:
[----:B------:R-:W-:Y:S01]  /*3410*/  VIADD R22, R22, 0x1 ;  /* 0x0000000116167836 */ /* 0x000fe20000000000 */
[----:B------:R-:W-:-:S04]  /*3420*/  IADD3 R23, P1, R23, 0x1, RZ ;  /* 0x0000000117177810 */ /* 0x000fc80007f3e0ff */
[----:B------:R-:W-:Y:S01]  /*3430*/  ISETP.GT.U32.AND P0, PT, R10, R22, PT ;  /* 0x000000160a00720c */ /* 0x000fe20003f04070 */
[----:B------:R-:W-:-:S03]  /*3440*/  IMAD.X R20, RZ, RZ, R20, P1 ;  /* 0x000000ffff147224 */ /* 0x000fc600008e0614 */
[----:B------:R-:W-:-:S13]  /*3450*/  ISETP.GT.AND.EX P0, PT, R11, RZ, PT, P0 ;  /* 0x000000ff0b00720c */ /* 0x000fda0003f04300 */
[----:B------:R-:W-:Y:S05]  /*3460*/  @P0 BRA `(.L_x_3139) ;  /* 0xfffffff400740947 */ /* 0x000fea000383ffff */
.L_x_3131:
[----:B------:R-:W-:Y:S05]  /*3470*/  BSYNC B0 ;  /* 0x0000000000007941 */ /* 0x000fea0003800000 */
.L_x_3130:
        /* <DEDUP_REMOVED lines=43> */
.L_x_3141:
[----:B------:R-:W-:Y:S05]  /*3730*/  BSYNC B0 ;  /* 0x0000000000007941 */ /* 0x000fea0003800000 */
.L_x_3140:
        /* <DEDUP_REMOVED lines=12> */
.L_x_3174:
        /* <DEDUP_REMOVED lines=63> */
.L_x_3143:
[----:B------:R-:W-:Y:S05]  /*3bf0*/  BSYNC B0 ;  /* 0x0000000000007941 */ /* 0x000fea0003800000 */
.L_x_3142:
        /* <DEDUP_REMOVED lines=11> */
.L_x_3145:
[----:B------:R-:W-:Y:S05]  /*3cb0*/  BSYNC B0 ;  /* 0x0000000000007941 */ /* 0x000fea0003800000 */
.L_x_3144:
        /* <DEDUP_REMOVED lines=15> */
.L_x_3147:
[----:B------:R-:W-:Y:S05]  /*3db0*/  BSYNC B0 ;  /* 0x0000000000007941 */ /* 0x000fea0003800000 */
.L_x_3146:
        /* <DEDUP_REMOVED lines=12> */
.L_x_3149:
[----:B------:R-:W-:Y:S05]  /*3e80*/  BSYNC B0 ;  /* 0x0000000000007941 */ /* 0x000fea0003800000 */
.L_x_3148:
        /* <DEDUP_REMOVED lines=72> */
.L_x_3151:
[----:B------:R-:W-:Y:S05]  /*4310*/  BSYNC B0 ;  /* 0x0000000000007941 */ /* 0x000fea0003800000 */
.L_x_3150:
        /* <DEDUP_REMOVED lines=11> */
.L_x_3153:
[----:B------:R-:W-:Y:S05]  /*43d0*/  BSYNC B0 ;  /* 0x0000000000007941 */ /* 0x000fea0003800000 */
.L_x_3152:
        /* <DEDUP_REMOVED lines=15> */
.L_x_3155:
[----:B------:R-:W-:Y:S05]  /*44d0*/  BSYNC B0 ;  /* 0x0000000000007941 */ /* 0x000fea0003800000 */
.L_x_3154:
        /* <DEDUP_REMOVED lines=12> */
.L_x_3157:
[----:B------:R-:W-:Y:S05]  /*45a0*/  BSYNC B0 ;  /* 0x0000000000007941 */ /* 0x000fea0003800000 */
.L_x_3156:
        /* <DEDUP_REMOVED lines=72> */
.L_x_3159:
[----:B------:R-:W-:Y:S05]  /*4a30*/  BSYNC B0 ;  /* 0x0000000000007941 */ /* 0x000fea0003800000 */
.L_x_3158:
        /* <DEDUP_REMOVED lines=11> */
.L_x_3161:
[----:B------:R-:W-:Y:S05]  /*4af0*/  BSYNC B0 ;  /* 0x0000000000007941 */ /* 0x000fea0003800000 */
.L_x_3160:
        /* <DEDUP_REMOVED lines=15> */
.L_x_3163:
[----:B------:R-:W-:Y:S05]  /*4bf0*/  BSYNC B0 ;  /* 0x0000000000007941 */ /* 0x000fea0003800000 */
.L_x_3162:
        /* <DEDUP_REMOVED lines=12> */
.L_x_3165:
[----:B------:R-:W-:Y:S05]  /*4cc0*/  BSYNC B0 ;  /* 0x0000000000007941 */ /* 0x000fea0003800000 */
.L_x_3164:
        /* <DEDUP_REMOVED lines=72> */
.L_x_3167:
[----:B------:R-:W-:Y:S05]  /*5150*/  BSYNC B0 ;  /* 0x0000000000007941 */ /* 0x000fea0003800000 */
.L_x_3166:
        /* <DEDUP_REMOVED lines=12> */
.L_x_3169:
[----:B------:R-:W-:Y:S05]  /*5220*/  BSYNC B0 ;  /* 0x0000000000007941 */ /* 0x000fea0003800000 */
.L_x_3168:
        /* <DEDUP_REMOVED lines=12> */
.L_x_3171:
[----:B------:R-:W-:Y:S05]  /*52f0*/  BSYNC B0 ;  /* 0x0000000000007941 */ /* 0x000fea0003800000 */
.L_x_3170:
        /* <DEDUP_REMOVED lines=11> */
.L_x_3173:
[----:B------:R-:W-:Y:S05]  /*53b0*/  BSYNC B0 ;  /* 0x0000000000007941 */ /* 0x000fea0003800000 */
.L_x_3172:
        /* <DEDUP_REMOVED lines=13> */
        .weak           $__internal_80_$__cuda_sm20_div_s64
        .type           $__internal_80_$__cuda_sm20_div_s64,@function
        .size           $__internal_80_$__cuda_sm20_div_s64,($__internal_81_$__cuda_sm20_div_u64 - $__internal_80_$__cuda_sm20_div_s64)
$__internal_80_$__cuda_sm20_div_s64:
        /* <DEDUP_REMOVED lines=82> */
[----:B------:R-:W-:Y:S06]  /*59b0*/  RET.REL.NODEC R8 `(_ZN4vllm31rms_norm_per_block_quant_kernelIfN3c1013Float8_e4m3fnELb1ELb0ELi128EEEvPT0_PfPKT_S8_PKffiiPS6_l) ;  /* 0xffffffa408907950 */ /* 0x000fec0003c3ffff */
        .weak           $__internal_81_$__cuda_sm20_div_u64
        .type           $__internal_81_$__cuda_sm20_div_u64,@function
        .size           $__internal_81_$__cuda_sm20_div_u64,(.L_x_3378 - $__internal_81_$__cuda_sm20_div_u64)
$__internal_81_$__cuda_sm20_div_u64:
        /* <DEDUP_REMOVED lines=67> */
[----:B------:R-:W-:Y:S06]  /*5df0*/  RET.REL.NODEC R8 `(_ZN4vllm31rms_norm_per_block_quant_kernelIfN3c1013Float8_e4m3fnELb1ELb0ELi128EEEvPT0_PfPKT_S8_PKffiiPS6_l) ;  /* 0xffffffa008807950 */ /* 0x000fec0003c3ffff */
.L_x_3175:
        /* <DEDUP_REMOVED lines=16> */
.L_x_3378:


//--------------------- .text._ZN4vllm31rms_norm_per_block_quant_kernelIfaLb1ELb1ELi128EEEvPT0_PfPKT_S6_PKffiiPS4_l --------------------------
	.section	.text._ZN4vllm31rms_norm_per_block_quant_kernelIfaLb1ELb1ELi128EEEvPT0_PfPKT_S6_PKffiiPS4_l,"ax",@progbits
	.align	128
        .global         _ZN4vllm31rms_norm_per_block_quant_kernelIfaLb1ELb1ELi128EEEvPT0_PfPKT_S6_PKffiiPS4_l
        .type           _ZN4vllm31rms_norm_per_block_quant_kernelIfaLb1ELb1ELi128EEEvPT0_PfPKT_S6_PKffiiPS4_l,@function
        .size           _ZN4vllm31rms_norm_per_block_quant_kernelIfaLb1ELb1ELi128EEEvPT0_PfPKT_S6_PKffiiPS4_l,(.L_x_3381 - _ZN4vllm31rms_norm_per_block_quant_kernelIfaLb1ELb1ELi128EEEvPT0_PfPKT_S6_PKffiiPS4_l)
        .other          _ZN4vllm31rms_norm_per_block_quant_kernelIfaLb1ELb1ELi128EEEvPT0_PfPKT_S6_PKffiiPS4_l,@"STO_CUDA_ENTRY STV_DEFAULT"
_ZN4vllm31rms_norm_per_block_quant_kernelIfaLb1ELb1ELi128EEEvPT0_PfPKT_S6_PKffiiPS4_l:
.text._ZN4vllm31rms_norm_per_block_quant_kernelIfaLb1ELb1ELi128EEEvPT0_PfPKT_S6_PKffiiPS4_l:
        /* <DEDUP_REMOVED lines=29> */
.L_x_3178:
        /* <DEDUP_REMOVED lines=60> */
.L_x_3177:
[----:B------:R-:W-:Y:S05]  /*0590*/  BSYNC B0 ;  /* 0x0000000000007941 */ /* 0x000fea0003800000 */
.L_x_3176:
        /* <DEDUP_REMOVED lines=109> */
.L_x_3180:
        /* <DEDUP_REMOVED lines=23> */
.L_x_3183:
[----:B------:R-:W-:Y:S05]  /*0de0*/  BSYNC B1 ;  /* 0x0000000000017941 */ /* 0x000fea0003800000 */
.L_x_3182:
        /* <DEDUP_REMOVED lines=45> */
.L_x_3181:
[----:B------:R-:W-:Y:S05]  /*10c0*/  BSYNC B0 ;  /* 0x0000000000007941 */ /* 0x000fea0003800000 */
.L_x_3179:
        /* <DEDUP_REMOVED lines=11> */
.L_x_3185:
[----:B------:R-:W-:Y:S05]  /*1180*/  BSYNC B0 ;  /* 0x0000000000007941 */ /* 0x000fea0003800000 */
.L_x_3184:
        /* <DEDUP_REMOVED lines=17> */
[----:B0-2---:R-:W-:Y:S05]  /*12a0*/  CALL.REL.NOINC `($__internal_82_$__cuda_sm20_div_s64) ;  /* 0x0000003400547944 */ /* 0x005fea0003c00000 */
[----:B------:R-:W-:Y:S01]  /*12b0*/  MOV R42, R10 ;  /* 0x0000000a002a7202 */ /* 0x000fe20000000f00 */
[----:B------:R-:W-:Y:S01]  /*12c0*/  IMAD.MOV.U32 R43, RZ, RZ, R11 ;  /* 0x000000ffff2b7224 */ /* 0x000fe200078e000b */
[----:B------:R-:W-:Y:S06]  /*12d0*/  BRA `(.L_x_3187) ;  /* 0x00000000004c7947 */ /* 0x000fec0003800000 */
.L_x_3186:
        /* <DEDUP_REMOVED lines=19> */
.L_x_3187:
        /* <DEDUP_REMOVED lines=9> */
[----:B0-2---:R-:W-:Y:S05]  /*14a0*/  CALL.REL.NOINC `($__internal_82_$__cuda_sm20_div_s64) ;  /* 0x0000003000d47944 */ /* 0x005fea0003c00000 */
        /* <DEDUP_REMOVED lines=11> */
.L_x_3189:
        /* <DEDUP_REMOVED lines=21> */
.L_x_3190:
[----:B------:R-:W-:Y:S05]  /*16b0*/  BSYNC B0 ;  /* 0x0000000000007941 */ /* 0x000fea0003800000 */
.L_x_3188:
        /* <DEDUP_REMOVED lines=38> */
[----:B0-2---:R-:W-:Y:S05]  /*1920*/  CALL.REL.NOINC `($__internal_83_$__cuda_sm20_div_u64) ;  /* 0x0000003400047944 */ /* 0x005fea0003c00000 */
[----:B------:R-:W-:Y:S05]  /*1930*/  BRA `(.L_x_3195) ;  /* 0x00000000004c7947 */ /* 0x000fea0003800000 */
.L_x_3194:
        /* <DEDUP_REMOVED lines=19> */
.L_x_3195:
[----:B------:R-:W-:Y:S05]  /*1a70*/  BSYNC B1 ;  /* 0x0000000000017941 */ /* 0x000fea0003800000 */
.L_x_3193:
        /* <DEDUP_REMOVED lines=11> */
.L_x_3198:
        /* <DEDUP_REMOVED lines=34> */
.L_x_3197:
[----:B------:R-:W-:Y:S05]  /*1d50*/  BSYNC B1 ;  /* 0x0000000000017941 */ /* 0x000fea0003800000 */
.L_x_3196:
        /* <DEDUP_REMOVED lines=24> */
.L_x_3199:
        /* <DEDUP_REMOVED lines=109> */
.L_x_3192:
[----:B------:R-:W-:Y:S05]  /*25b0*/  BSYNC B0 ;  /* 0x0000000000007941 */ /* 0x000fea0003800000 */
.L_x_3191:
        /* <DEDUP_REMOVED lines=16> */
[----:B012---:R-:W-:Y:S05]  /*26c0*/  CALL.REL.NOINC `($__internal_82_$__cuda_sm20_div_s64) ;  /* 0x00000020004c7944 */ /* 0x007fea0003c00000 */
[----:B------:R-:W-:Y:S05]  /*26d0*/  BRA `(.L_x_3201) ;  /* 0x00000000004c7947 */ /* 0x000fea0003800000 */
.L_x_3200:
        /* <DEDUP_REMOVED lines=19> */
.L_x_3201:
        /* <DEDUP_REMOVED lines=35> */
.L_x_3211:
        /* <DEDUP_REMOVED lines=79> */
.L_x_3209:
[----:B------:R-:W-:Y:S05]  /*2f30*/  BSYNC B3 ;  /* 0x0000000000037941 */ /* 0x000fea0003800000 */
.L_x_3208:
[----:B------:R-:W-:-:S04]  /*2f40*/  ISETP.GE.U32.AND P0, PT, R16, 0x60, PT ;  /* 0x000000601000780c */ /* 0x000fc80003f06070 */
[----:B------:R-:W-:-:S13]  /*2f50*/  ISETP.GE.U32.AND.EX P0, PT, R17, RZ, PT, P0 ;  /* 0x000000ff1100720c */ /* 0x000fda0003f06100 */
[----:B------:R-:W-:Y:S05]  /*2f60*/  @!P0 BRA `(.L_x_3207) ;  /* 0x00000000005c8947 */ /* 0x000fea0003800000 */
[----:B------:R3:W4:Y:S01]  /*2f70*/  LDS R17, [R30] ;  /* 0x000000001e117984 */ /* 0x0007220000000800 */
[----:B--2---:R-:W-:-:S05]  /*2f80*/  LEA R13, R50, UR4, 0x2 ;  /* 0x00000004320d7c11 */ /* 0x004fca000f8e10ff */
[----:B------:R-:W-:-:S07]  /*2f90*/  VIADD R13, R13, 0x180 ;  /* 0x000001800d0d7836 */ /* 0x000fce0000000000 */
.L_x_3210:
        /* <DEDUP_REMOVED lines=20> */
.L_x_3207:
[----:B------:R-:W-:Y:S05]  /*30e0*/  BSYNC B2 ;  /* 0x0000000000027941 */ /* 0x000fea0003800000 */
.L_x_3206:
        /* <DEDUP_REMOVED lines=49> */
.L_x_3205:
[----:B------:R-:W-:Y:S05]  /*3400*/  BSYNC B1 ;  /* 0x0000000000017941 */ /* 0x000fea0003800000 */
.L_x_3204:
[----:B------:R-:W-:Y:S01]  /*3410*/  VIADD R25, R25, 0x1 ;  /* 0x0000000119197836 */ /* 0x000fe20000000000 */
[----:B------:R-:W-:-:S04]  /*3420*/  IADD3 R27, P1, R27, 0x1, RZ ;  /* 0x000000011b1b7810 */ /* 0x000fc80007f3e0ff */
[----:B------:R-:W-:Y:S02]  /*3430*/  ISETP.GT.U32.AND P0, PT, R10, R25, PT ;  /* 0x000000190a00720c */ /* 0x000fe40003f04070 */
[----:B------:R-:W-:Y:S02]  /*3440*/  IADD3.X R26, RZ, R26, RZ, P1, !PT ;  /* 0x0000001aff1a7210 */ /* 0x000fe40000ffe4ff */
[----:B------:R-:W-:-:S13]  /*3450*/  ISETP.GT.AND.EX P0, PT, R11, RZ, PT, P0 ;  /* 0x000000ff0b00720c */ /* 0x000fda0003f04300 */
[----:B------:R-:W-:Y:S05]  /*3460*/  @P0 BRA `(.L_x_3211) ;  /* 0xfffffff400740947 */ /* 0x000fea000383ffff */
.L_x_3203:
[----:B------:R-:W-:Y:S05]  /*3470*/  BSYNC B0 ;  /* 0x0000000000007941 */ /* 0x000fea0003800000 */
.L_x_3202:
        /* <DEDUP_REMOVED lines=42> */
[----:B---3--:R-:W-:Y:S05]  /*3720*/  CALL.REL.NOINC `($__internal_84_$__cuda_sm20_rem_s64) ;  /* 0x0000001800907944 */ /* 0x008fea0003c00000 */
[----:B------:R-:W-:Y:S01]  /*3730*/  MOV R6, R14 ;  /* 0x0000000e00067202 */ /* 0x000fe20000000f00 */
[----:B------:R-:W-:Y:S01]  /*3740*/  IMAD.MOV.U32 R7, RZ, RZ, R15 ;  /* 0x000000ffff077224 */ /* 0x000fe200078e000f */
[----:B------:R-:W-:Y:S06]  /*3750*/  BRA `(.L_x_3215) ;  /* 0x00000000004c7947 */ /* 0x000fec0003800000 */
.L_x_3214:
        /* <DEDUP_REMOVED lines=19> */
.L_x_3215:
        /* <DEDUP_REMOVED lines=14> */
.L_x_3213:
[----:B------:R-:W-:Y:S05]  /*3970*/  BSYNC B0 ;  /* 0x0000000000007941 */ /* 0x000fea0003800000 */
.L_x_3212:
        /* <DEDUP_REMOVED lines=20> */
.L_x_3218:
        /* <DEDUP_REMOVED lines=18> */
[----:B0--3-5:R-:W-:Y:S05]  /*3be0*/  CALL.REL.NOINC `($__internal_84_$__cuda_sm20_rem_s64) ;  /* 0x0000001400607944 */ /* 0x029fea0003c00000 */
[----:B------:R-:W-:Y:S05]  /*3bf0*/  BRA `(.L_x_3217) ;  /* 0x00000000004c7947 */ /* 0x000fea0003800000 */
.L_x_3216:
        /* <DEDUP_REMOVED lines=19> */
.L_x_3217:
        /* <DEDUP_REMOVED lines=173> */
        .weak           $__internal_82_$__cuda_sm20_div_s64
        .type           $__internal_82_$__cuda_sm20_div_s64,@function
        .size           $__internal_82_$__cuda_sm20_div_s64,($__internal_83_$__cuda_sm20_div_u64 - $__internal_82_$__cuda_sm20_div_s64)
$__internal_82_$__cuda_sm20_div_s64:
        /* <DEDUP_REMOVED lines=83> */
[----:B------:R-:W-:Y:S06]  /*4d30*/  RET.REL.NODEC R4 `(_ZN4vllm31rms_norm_per_block_quant_kernelIfaLb1ELb1ELi128EEEvPT0_PfPKT_S6_PKffiiPS4_l) ;  /* 0xffffffb004b07950 */ /* 0x000fec0003c3ffff */
        .weak           $__internal_83_$__cuda_sm20_div_u64
        .type           $__internal_83_$__cuda_sm20_div_u64,@function
        .size           $__internal_83_$__cuda_sm20_div_u64,($__internal_84_$__cuda_sm20_rem_s64 - $__internal_83_$__cuda_sm20_div_u64)
$__internal_83_$__cuda_sm20_div_u64:
        /* <DEDUP_REMOVED lines=66> */
[----:B------:R-:W-:Y:S06]  /*5160*/  RET.REL.NODEC R10 `(_ZN4vllm31rms_norm_per_block_quant_kernelIfaLb1ELb1ELi128EEEvPT0_PfPKT_S6_PKffiiPS4_l) ;  /* 0xffffffac0aa47950 */ /* 0x000fec0003c3ffff */
        .weak           $__internal_84_$__cuda_sm20_rem_s64
        .type           $__internal_84_$__cuda_sm20_rem_s64,@function
        .size           $__internal_84_$__cuda_sm20_rem_s64,(.L_x_3381 - $__internal_84_$__cuda_sm20_rem_s64)
$__internal_84_$__cuda_sm20_rem_s64:
        /* <DEDUP_REMOVED lines=76> */
[----:B------:R-:W-:Y:S06]  /*5630*/  RET.REL.NODEC R12 `(_ZN4vllm31rms_norm_per_block_quant_kernelIfaLb1ELb1ELi128EEEvPT0_PfPKT_S6_PKffiiPS4_l) ;  /* 0xffffffa80c707950 */ /* 0x000fec0003c3ffff */
.L_x_3219:
        /* <DEDUP_REMOVED lines=12> */
.L_x_3381:


//--------------------- .text._ZN4vllm31rms_norm_per_block_quant_kernelIfN3c1013Float8_e4m3fnELb1ELb1ELi128EEEvPT0_PfPKT_S8_PKffiiPS6_l --------------------------
	.section	.text._ZN4vllm31rms_norm_per_block_quant_kernelIfN3c1013Float8_e4m3fnELb1ELb1ELi128EEEvPT0_PfPKT_S8_PKffiiPS6_l,"ax",@progbits
	.align	128
        .global         _ZN4vllm31rms_norm_per_block_quant_kernelIfN3c1013Float8_e4m3fnELb1ELb1ELi128EEEvPT0_PfPKT_S8_PKffiiPS6_l
        .type           _ZN4vllm31rms_norm_per_block_quant_kernelIfN3c1013Float8_e4m3fnELb1ELb1ELi128EEEvPT0_PfPKT_S8_PKffiiPS6_l,@function
        .size           _ZN4vllm31rms_norm_per_block_quant_kernelIfN3c1013Float8_e4m3fnELb1ELb1ELi128EEEvPT0_PfPKT_S8_PKffiiPS6_l,(.L_x_3384 - _ZN4vllm31rms_norm_per_block_quant_kernelIfN3c1013Float8_e4m3fnELb1ELb1ELi128EEEvPT0_PfPKT_S8_PKffiiPS6_l)
        .other          _ZN4vllm31rms_norm_per_block_quant_kernelIfN3c1013Float8_e4m3fnELb1ELb1ELi128EEEvPT0_PfPKT_S8_PKffiiPS6_l,@"STO_CUDA_ENTRY STV_DEFAULT"
_ZN4vllm31rms_norm_per_block_quant_kernelIfN3c1013Float8_e4m3fnELb1ELb1ELi128EEEvPT0_PfPKT_S8_PKffiiPS6_l:
.text._ZN4vllm31rms_norm_per_block_quant_kernelIfN3c1013Float8_e4m3fnELb1ELb1ELi128EEEvPT0_PfPKT_S8_PKffiiPS6_l:
        /* <DEDUP_REMOVED lines=27> */
.L_x_3222:
        /* <DEDUP_REMOVED lines=68> */
.L_x_3221:
[----:B------:R-:W-:Y:S05]  /*05f0*/  BSYNC B0 ;  /* 0x0000000000007941 */ /* 0x000fea0003800000 */
.L_x_3220:
        /* <DEDUP_REMOVED lines=109> */
.L_x_3224:
        /* <DEDUP_REMOVED lines=23> */
.L_x_3227:
[----:B------:R-:W-:Y:S05]  /*0e40*/  BSYNC B1 ;  /* 0x0000000000017941 */ /* 0x000fea0003800000 */
.L_x_3226:
        /* <DEDUP_REMOVED lines=45> */
.L_x_3225:
[----:B------:R-:W-:Y:S05]  /*1120*/  BSYNC B0 ;  /* 0x0000000000007941 */ /* 0x000fea0003800000 */
.L_x_3223:
        /* <DEDUP_REMOVED lines=11> */
.L_x_3229:
[----:B------:R-:W-:Y:S05]  /*11e0*/  BSYNC B0 ;  /* 0x0000000000007941 */ /* 0x000fea0003800000 */
.L_x_3228:
        /* <DEDUP_REMOVED lines=18> */
[----:B------:R-:W-:Y:S05]  /*1310*/  CALL.REL.NOINC `($__internal_85_$__cuda_sm20_div_s64) ;  /* 0x0000004400b87944 */ /* 0x000fea0003c00000 */
[----:B------:R-:W-:Y:S02]  /*1320*/  IMAD.MOV.U32 R38, RZ, RZ, R6 ;  /* 0x000000ffff267224 */ /* 0x000fe400078e0006 */
[----:B------:R-:W-:Y:S01]  /*1330*/  IMAD.MOV.U32 R39, RZ, RZ, R7 ;  /* 0x000000ffff277224 */ /* 0x000fe200078e0007 */
[----:B------:R-:W-:Y:S06]  /*1340*/  BRA `(.L_x_3231) ;  /* 0x00000000004c7947 */ /* 0x000fec0003800000 */
.L_x_3230:
        /* <DEDUP_REMOVED lines=19> */
.L_x_3231:
        /* <DEDUP_REMOVED lines=9> */
[----:B------:R-:W-:Y:S05]  /*1510*/  CALL.REL.NOINC `($__internal_85_$__cuda_sm20_div_s64) ;  /* 0x0000004400387944 */ /* 0x000fea0003c00000 */
        /* <DEDUP_REMOVED lines=11> */
.L_x_3233:
        /* <DEDUP_REMOVED lines=21> */
.L_x_3234:
[----:B------:R-:W-:Y:S05]  /*1720*/  BSYNC B0 ;  /* 0x0000000000007941 */ /* 0x000fea0003800000 */
.L_x_3232:
        /* <DEDUP_REMOVED lines=37> */
[----:B------:R-:W-:Y:S05]  /*1980*/  CALL.REL.NOINC `($__internal_86_$__cuda_sm20_div_u64) ;  /* 0x0000004400687944 */ /* 0x000fea0003c00000 */
[----:B------:R-:W-:Y:S02]  /*1990*/  IMAD.MOV.U32 R8, RZ, RZ, R5 ;  /* 0x000000ffff087224 */ /* 0x000fe400078e0005 */
[----:B------:R-:W-:Y:S01]  /*19a0*/  IMAD.MOV.U32 R9, RZ, RZ, R10 ;  /* 0x000000ffff097224 */ /* 0x000fe200078e000a */
[----:B------:R-:W-:Y:S06]  /*19b0*/  BRA `(.L_x_3239) ;  /* 0x00000000004c7947 */ /* 0x000fec0003800000 */
.L_x_3238:
        /* <DEDUP_REMOVED lines=19> */
.L_x_3239:
[----:B------:R-:W-:Y:S05]  /*1af0*/  BSYNC B1 ;  /* 0x0000000000017941 */ /* 0x000fea0003800000 */
.L_x_3237:
        /* <DEDUP_REMOVED lines=11> */
.L_x_3242:
        /* <DEDUP_REMOVED lines=34> */
.L_x_3241:
[----:B------:R-:W-:Y:S05]  /*1dd0*/  BSYNC B1 ;  /* 0x0000000000017941 */ /* 0x000fea0003800000 */
.L_x_3240:
        /* <DEDUP_REMOVED lines=18> */
.L_x_3243:
        /* <DEDUP_REMOVED lines=113> */
.L_x_3236:
[----:B------:R-:W-:Y:S05]  /*2610*/  BSYNC B0 ;  /* 0x0000000000007941 */ /* 0x000fea0003800000 */
.L_x_3235:
        /* <DEDUP_REMOVED lines=16> */
[----:B0-----:R-:W-:Y:S05]  /*2720*/  CALL.REL.NOINC `($__internal_85_$__cuda_sm20_div_s64) ;  /* 0x0000003000b47944 */ /* 0x001fea0003c00000 */
[----:B------:R-:W-:Y:S05]  /*2730*/  BRA `(.L_x_3245) ;  /* 0x0000000000507947 */ /* 0x000fea0003800000 */
.L_x_3244:
        /* <DEDUP_REMOVED lines=20> */
.L_x_3245:
        /* <DEDUP_REMOVED lines=31> */
.L_x_3255:
        /* <DEDUP_REMOVED lines=92> */
.L_x_3253:
[----:B------:R-:W-:Y:S05]  /*3030*/  BSYNC B3 ;  /* 0x0000000000037941 */ /* 0x000fea0003800000 */
.L_x_3252:
[----:B------:R-:W-:-:S04]  /*3040*/  ISETP.GE.U32.AND P0, PT, R40, 0x60, PT ;  /* 0x000000602800780c */ /* 0x000fc80003f06070 */
[----:B------:R-:W-:-:S13]  /*3050*/  ISETP.GE.U32.AND.EX P0, PT, R41, RZ, PT, P0 ;  /* 0x000000ff2900720c */ /* 0x000fda0003f06100 */
[----:B------:R-:W-:Y:S05]  /*3060*/  @!P0 BRA `(.L_x_3251) ;  /* 0x00000000005c8947 */ /* 0x000fea0003800000 */
[----:B------:R2:W3:Y:S01]  /*3070*/  LDS R41, [R14] ;  /* 0x000000000e297984 */ /* 0x0004e20000000800 */
[----:B------:R-:W-:-:S05]  /*3080*/  LEA R40, R32, UR11, 0x2 ;  /* 0x0000000b20287c11 */ /* 0x000fca000f8e10ff */
[----:B------:R-:W-:-:S07]  /*3090*/  VIADD R40, R40, 0x180 ;  /* 0x0000018028287836 */ /* 0x000fce0000000000 */
.L_x_3254:
        /* <DEDUP_REMOVED lines=20> */
.L_x_3251:
[----:B------:R-:W-:Y:S05]  /*31e0*/  BSYNC B2 ;  /* 0x0000000000027941 */ /* 0x000fea0003800000 */
.L_x_3250:
        /* <DEDUP_REMOVED lines=43> */
.L_x_3249:
[----:B------:R-:W-:Y:S05]  /*34a0*/  BSYNC B1 ;  /* 0x0000000000017941 */ /* 0x000fea0003800000 */
.L_x_3248:
[----:B------:R-:W-:Y:S01]  /*34b0*/  VIADD R25, R25, 0x1 ;  /* 0x0000000119197836 */ /* 0x000fe20000000000 */
[----:B------:R-:W-:-:S04]  /*34c0*/  IADD3 R23, P1, R23, 0x1, RZ ;  /* 0x0000000117177810 */ /* 0x000fc80007f3e0ff */
[----:B------:R-:W-:Y:S01]  /*34d0*/  ISETP.GT.U32.AND P0, PT, R6, R25, PT ;  /* 0x000000190600720c */ /* 0x000fe20003f04070 */
[----:B------:R-:W-:-:S03]  /*34e0*/  IMAD.X R24, RZ, RZ, R24, P1 ;  /* 0x000000ffff187224 */ /* 0x000fc600008e0618 */
[----:B------:R-:W-:-:S13]  /*34f0*/  ISETP.GT.AND.EX P0, PT, R7, RZ, PT, P0 ;  /* 0x000000ff0700720c */ /* 0x000fda0003f04300 */
[----:B------:R-:W-:Y:S05]  /*3500*/  @P0 BRA `(.L_x_3255) ;  /* 0xfffffff400580947 */ /* 0x000fea000383ffff */
.L_x_3247:
[----:B------:R-:W-:Y:S05]  /*3510*/  BSYNC B0 ;  /* 0x0000000000007941 */ /* 0x000fea0003800000 */
.L_x_3246:
        /* <DEDUP_REMOVED lines=40> */
[----:B---34-:R-:W-:Y:S05]  /*37a0*/  CALL.REL.NOINC `($__internal_87_$__cuda_sm20_rem_s64) ;  /* 0x0000002800f07944 */ /* 0x018fea0003c00000 */
[----:B------:R-:W-:Y:S02]  /*37b0*/  IMAD.MOV.U32 R6, RZ, RZ, R11 ;  /* 0x000000ffff067224 */ /* 0x000fe400078e000b */
[----:B------:R-:W-:Y:S01]  /*37c0*/  IMAD.MOV.U32 R7, RZ, RZ, R12 ;  /* 0x000000ffff077224 */ /* 0x000fe200078e000c */
[----:B------:R-:W-:Y:S06]  /*37d0*/  BRA `(.L_x_3259) ;  /* 0x00000000004c7947 */ /* 0x000fec0003800000 */
.L_x_3258:
        /* <DEDUP_REMOVED lines=19> */
.L_x_3259:
        /* <DEDUP_REMOVED lines=14> */
.L_x_3257:
[----:B------:R-:W-:Y:S05]  /*39f0*/  BSYNC B0 ;  /* 0x0000000000007941 */ /* 0x000fea0003800000 */
.L_x_3256:
        /* <DEDUP_REMOVED lines=15> */
[----:B-123--:R-:W-:Y:S05]  /*3af0*/  CALL.REL.NOINC `($__internal_87_$__cuda_sm20_rem_s64) ;  /* 0x00000028001c7944 */ /* 0x00efea0003c00000 */
[----:B------:R-:W-:Y:S02]  /*3b00*/  IMAD.MOV.U32 R4, RZ, RZ, R11 ;  /* 0x000000ffff047224 */ /* 0x000fe400078e000b */
[----:B------:R-:W-:Y:S01]  /*3b10*/  IMAD.MOV.U32 R5, RZ, RZ, R12 ;  /* 0x000000ffff057224 */ /* 0x000fe200078e000c */
[----:B------:R-:W-:Y:S06]  /*3b20*/  BRA `(.L_x_3261) ;  /* 0x0000000000487947 */ /* 0x000fec0003800000 */
.L_x_3260:
        /* <DEDUP_REMOVED lines=18> */
.L_x_3261:
        /* <DEDUP_REMOVED lines=10> */
.L_x_3294:
        /* <DEDUP_REMOVED lines=68> */
.L_x_3263:
[----:B------:R-:W-:Y:S05]  /*4130*/  BSYNC B0 ;  /* 0x0000000000007941 */ /* 0x000fea0003800000 */
.L_x_3262:
        /* <DEDUP_REMOVED lines=11> */
.L_x_3265:
[----:B------:R-:W-:Y:S05]  /*41f0*/  BSYNC B0 ;  /* 0x0000000000007941 */ /* 0x000fea0003800000 */
.L_x_3264:
        /* <DEDUP_REMOVED lines=15> */
.L_x_3267:
[----:B------:R-:W-:Y:S05]  /*42f0*/  BSYNC B0 ;  /* 0x0000000000007941 */ /* 0x000fea0003800000 */
.L_x_3266:
        /* <DEDUP_REMOVED lines=12> */
.L_x_3269:
[----:B------:R-:W-:Y:S05]  /*43c0*/  BSYNC B0 ;  /* 0x0000000000007941 */ /* 0x000fea0003800000 */
.L_x_3268:
        /* <DEDUP_REMOVED lines=73> */
.L_x_3271:
[----:B------:R-:W-:Y:S05]  /*4860*/  BSYNC B0 ;  /* 0x0000000000007941 */ /* 0x000fea0003800000 */
.L_x_3270:
        /* <DEDUP_REMOVED lines=11> */
.L_x_3273:
[----:B------:R-:W-:Y:S05]  /*4920*/  BSYNC B0 ;  /* 0x0000000000007941 */ /* 0x000fea0003800000 */
.L_x_3272:
        /* <DEDUP_REMOVED lines=15> */
.L_x_3275:
[----:B------:R-:W-:Y:S05]  /*4a20*/  BSYNC B0 ;  /* 0x0000000000007941 */ /* 0x000fea0003800000 */
.L_x_3274:
        /* <DEDUP_REMOVED lines=12> */
.L_x_3277:
[----:B------:R-:W-:Y:S05]  /*4af0*/  BSYNC B0 ;  /* 0x0000000000007941 */ /* 0x000fea0003800000 */
.L_x_3276:
        /* <DEDUP_REMOVED lines=73> */
.L_x_3279:
[----:B------:R-:W-:Y:S05]  /*4f90*/  BSYNC B0 ;  /* 0x0000000000007941 */ /* 0x000fea0003800000 */
.L_x_3278:
        /* <DEDUP_REMOVED lines=11> */
.L_x_3281:
[----:B------:R-:W-:Y:S05]  /*5050*/  BSYNC B0 ;  /* 0x0000000000007941 */ /* 0x000fea0003800000 */
.L_x_3280:
        /* <DEDUP_REMOVED lines=15> */
.L_x_3283:
[----:B------:R-:W-:Y:S05]  /*5150*/  BSYNC B0 ;  /* 0x0000000000007941 */ /* 0x000fea0003800000 */
.L_x_3282:
        /* <DEDUP_REMOVED lines=12> */
.L_x_3285:
[----:B------:R-:W-:Y:S05]  /*5220*/  BSYNC B0 ;  /* 0x0000000000007941 */ /* 0x000fea0003800000 */
.L_x_3284:
        /* <DEDUP_REMOVED lines=73> */
.L_x_3287:
[----:B------:R-:W-:Y:S05]  /*56c0*/  BSYNC B0 ;  /* 0x0000000000007941 */ /* 0x000fea0003800000 */
.L_x_3286:
        /* <DEDUP_REMOVED lines=12> */
.L_x_3289:
[----:B------:R-:W-:Y:S05]  /*5790*/  BSYNC B0 ;  /* 0x0000000000007941 */ /* 0x000fea0003800000 */
.L_x_3288:
        /* <DEDUP_REMOVED lines=12> */
.L_x_3291:
[----:B------:R-:W-:Y:S05]  /*5860*/  BSYNC B0 ;  /* 0x0000000000007941 */ /* 0x000fea0003800000 */
.L_x_3290:
        /* <DEDUP_REMOVED lines=11> */
.L_x_3293:
[----:B------:R-:W-:Y:S05]  /*5920*/  BSYNC B0 ;  /* 0x0000000000007941 */ /* 0x000fea0003800000 */
.L_x_3292:
        /* <DEDUP_REMOVED lines=13> */
        .weak           $__internal_85_$__cuda_sm20_div_s64
        .type           $__internal_85_$__cuda_sm20_div_s64,@function
        .size           $__internal_85_$__cuda_sm20_div_s64,($__internal_86_$__cuda_sm20_div_u64 - $__internal_85_$__cuda_sm20_div_s64)
$__internal_85_$__cuda_sm20_div_s64:
        /* <DEDUP_REMOVED lines=82> */
[----:B------:R-:W-:Y:S06]  /*5f20*/  RET.REL.NODEC R10 `(_ZN4vllm31rms_norm_per_block_quant_kernelIfN3c1013Float8_e4m3fnELb1ELb1ELi128EEEvPT0_PfPKT_S8_PKffiiPS6_l) ;  /* 0xffffffa00a347950 */ /* 0x000fec0003c3ffff */
        .weak           $__internal_86_$__cuda_sm20_div_u64
        .type           $__internal_86_$__cuda_sm20_div_u64,@function
        .size           $__internal_86_$__cuda_sm20_div_u64,($__internal_87_$__cuda_sm20_rem_s64 - $__internal_86_$__cuda_sm20_div_u64)
$__internal_86_$__cuda_sm20_div_u64:
        /* <DEDUP_REMOVED lines=67> */
[----:B------:R-:W-:Y:S06]  /*6360*/  RET.REL.NODEC R8 `(_ZN4vllm31rms_norm_per_block_quant_kernelIfN3c1013Float8_e4m3fnELb1ELb1ELi128EEEvPT0_PfPKT_S8_PKffiiPS6_l) ;  /* 0xffffff9c08247950 */ /* 0x000fec0003c3ffff */
        .weak           $__internal_87_$__cuda_sm20_rem_s64
        .type           $__internal_87_$__cuda_sm20_rem_s64,@function
        .size           $__internal_87_$__cuda_sm20_rem_s64,(.L_x_3384 - $__internal_87_$__cuda_sm20_rem_s64)
$__internal_87_$__cuda_sm20_rem_s64:
        /* <DEDUP_REMOVED lines=77> */
[----:B------:R-:W-:Y:S06]  /*6840*/  RET.REL.NODEC R6 `(_ZN4vllm31rms_norm_per_block_quant_kernelIfN3c1013Float8_e4m3fnELb1ELb1ELi128EEEvPT0_PfPKT_S8_PKffiiPS6_l) ;  /* 0xffffff9406ec7950 */ /* 0x000fec0003c3ffff */
.L_x_3295:
        /* <DEDUP_REMOVED lines=11> */
.L_x_3384:


//--------------------- .text._ZN3cub17CUB_300001_SM_9006detail11EmptyKernelIvEEvv --------------------------
	.section	.text._ZN3cub17CUB_300001_SM_9006detail11EmptyKernelIvEEvv,"ax",@progbits
	.align	128
        .global         _ZN3cub17CUB_300001_SM_9006detail11EmptyKernelIvEEvv
        .type           _ZN3cub17CUB_300001_SM_9006detail11EmptyKernelIvEEvv,@function
        .size           _ZN3cub17CUB_300001_SM_9006detail11EmptyKernelIvEEvv,(.L_x_3445 - _ZN3cub17CUB_300001_SM_9006detail11EmptyKernelIvEEvv)
        .other          _ZN3cub17CUB_300001_SM_9006detail11EmptyKernelIvEEvv,@"STO_CUDA_ENTRY STV_DEFAULT"
_ZN3cub17CUB_300001_SM_9006detail11EmptyKernelIvEEvv:
.text._ZN3cub17CUB_300001_SM_9006detail11EmptyKernelIvEEvv:
[----:B------:R-:W-:Y:S01]  /*0000*/  LDC R1, c[0x0][0x28] ;  /* 0x00000a00ff017b82 */ /* 0x000fe20000000800 */
[----:B------:R-:W-:Y:S05]  /*0010*/  EXIT ;  /* 0x000000000000794d */ /* 0x000fea0003800000 */
.L_x_3296:
        /* <DEDUP_REMOVED lines=14> */
.L_x_3445:


//--------------------- .nv.global.init           --------------------------
	.section	.nv.global.init,"aw",@progbits
.nv.global.init:
	.type		_ZN73_INTERNAL_a3be5c4a_42_fused_layernorm_dynamic_per_token_quant_cu_4ee193d716quant_type_max_vIN3c1013Float8_e4m3fnEEE,@object
	.size		_ZN73_INTERNAL_a3be5c4a_42_fused_layernorm_dynamic_per_token_quant_cu_4ee193d716quant_type_max_vIN3c1013Float8_e4m3fnEEE,(_ZN73_INTERNAL_a3be5c4a_42_fused_layernorm_dynamic_per_token_quant_cu_4ee193d716quant_type_max_vIaEE - _ZN73_INTERNAL_a3be5c4a_42_fused_layernorm_dynamic_per_token_quant_cu_4ee193d716quant_type_max_vIN3c1013Float8_e4m3fnEEE)
_ZN73_INTERNAL_a3be5c4a_42_fused_layernorm_dynamic_per_token_quant_cu_4ee193d716quant_type_max_vIN3c1013Float8_e4m3fnEEE:
        /*0000*/ 	.byte	0x7e
	.type		_ZN73_INTERNAL_a3be5c4a_42_fused_layernorm_dynamic_per_token_quant_cu_4ee193d716quant_type_max_vIaEE,@object
	.size		_ZN73_INTERNAL_a3be5c4a_42_fused_layernorm_dynamic_per_token_quant_cu_4ee193d716quant_type_max_vIaEE,(.L_1 - _ZN73_INTERNAL_a3be5c4a_42_fused_layernorm_dynamic_per_token_quant_cu_4ee193d716quant_type_max_vIaEE)
_ZN73_INTERNAL_a3be5c4a_42_fused_layernorm_dynamic_per_token_quant_cu_4ee193d716quant_type_max_vIaEE:
        /*0001*/ 	.byte	0x7f
.L_1:


//--------------------- .nv.shared._ZN4vllm39rms_norm_dynamic_per_token_quant_kernelIN3c108BFloat16EaLb0EEEvPT0_PfPKT_S8_PKffiiPS6_ --------------------------
	.section	.nv.shared._ZN4vllm39rms_norm_dynamic_per_token_quant_kernelIN3c108BFloat16EaLb0EEEvPT0_PfPKT_S8_PKffiiPS6_,"aw",@nobits
	.sectionflags	@""
	.align	4
.nv.shared._ZN4vllm39rms_norm_dynamic_per_token_quant_kernelIN3c108BFloat16EaLb0EEEvPT0_PfPKT_S8_PKffiiPS6_:
	.zero		1696


//--------------------- .nv.shared.reserved.0     --------------------------
	.section	.nv.shared.reserved.0,"aw",@nobits
	.weak		__nv_reservedSMEM_offset_0_alias
	.size		__nv_reservedSMEM_offset_0_alias, 0, 0
	.other		__nv_reservedSMEM_offset_0_alias,@"STO_CUDA_RESERVED_SHARED STV_DEFAULT"
__nv_reservedSMEM_offset_0_alias:
	.zero		0


//--------------------- .nv.global                --------------------------
	.section	.nv.global,"aw",@nobits
.nv.global:
	.type		_ZN73_INTERNAL_a3be5c4a_42_fused_layernorm_dynamic_per_token_quant_cu_4ee193d76thrust23THRUST_300001_SM_900_NS12placeholders2_5E,@object
	.size		_ZN73_INTERNAL_a3be5c4a_42_fused_layernorm_dynamic_per_token_quant_cu_4ee193d76thrust23THRUST_300001_SM_900_NS12placeholders2_5E,(_ZN73_INTERNAL_a3be5c4a_42_fused_layernorm_dynamic_per_token_quant_cu_4ee193d74cuda3std3__45__cpo6cbeginE - _ZN73_INTERNAL_a3be5c4a_42_fused_layernorm_dynamic_per_token_quant_cu_4ee193d76thrust23THRUST_300001_SM_900_NS12placeholders2_5E)
_ZN73_INTERNAL_a3be5c4a_42_fused_layernorm_dynamic_per_token_quant_cu_4ee193d76thrust23THRUST_300001_SM_900_NS12placeholders2_5E:
	.zero		1
	.type		_ZN73_INTERNAL_a3be5c4a_42_fused_layernorm_dynamic_per_token_quant_cu_4ee193d74cuda3std3__45__cpo6cbeginE,@object
	.size		_ZN73_INTERNAL_a3be5c4a_42_fused_layernorm_dynamic_per_token_quant_cu_4ee193d74cuda3std3__45__cpo6cbeginE,(_ZN73_INTERNAL_a3be5c4a_42_fused_layernorm_dynamic_per_token_quant_cu_4ee193d74cuda3std6ranges3__45__cpo6cbeginE - _ZN73_INTERNAL_a3be5c4a_42_fused_layernorm_dynamic_per_token_quant_cu_4ee193d74cuda3std3__45__cpo6cbeginE)
_ZN73_INTERNAL_a3be5c4a_42_fused_layernorm_dynamic_per_token_quant_cu_4ee193d74cuda3std3__45__cpo6cbeginE:
	.zero		1
	.type		_ZN73_INTERNAL_a3be5c4a_42_fused_layernorm_dynamic_per_token_quant_cu_4ee193d74cuda3std6ranges3__45__cpo6cbeginE,@object
	.size		_ZN73_INTERNAL_a3be5c4a_42_fused_layernorm_dynamic_per_token_quant_cu_4ee193d74cuda3std6ranges3__45__cpo6cbeginE,(_ZN73_INTERNAL_a3be5c4a_42_fused_layernorm_dynamic_per_token_quant_cu_4ee193d74cuda3std3__48in_placeE - _ZN73_INTERNAL_a3be5c4a_42_fused_layernorm_dynamic_per_token_quant_cu_4ee193d74cuda3std6ranges3__45__cpo6cbeginE)
_ZN73_INTERNAL_a3be5c4a_42_fused_layernorm_dynamic_per_token_quant_cu_4ee193d74cuda3std6ranges3__45__cpo6cbeginE:
	.zero		1
	.type		_ZN73_INTERNAL_a3be5c4a_42_fused_layernorm_dynamic_per_token_quant_cu_4ee193d74cuda3std3__48in_placeE,@object
	.size		_ZN73_INTERNAL_a3be5c4a_42_fused_layernorm_dynamic_per_token_quant_cu_4ee193d74cuda3std3__48in_placeE,(_ZN73_INTERNAL_a3be5c4a_42_fused_layernorm_dynamic_per_token_quant_cu_4ee193d74cuda3std6ranges3__45__cpo4sizeE - _ZN73_INTERNAL_a3be5c4a_42_fused_layernorm_dynamic_per_token_quant_cu_4ee193d74cuda3std3__48in_placeE)
_ZN73_INTERNAL_a3be5c4a_42_fused_layernorm_dynamic_per_token_quant_cu_4ee193d74cuda3std3__48in_placeE:
	.zero		1
	.type		_ZN73_INTERNAL_a3be5c4a_42_fused_layernorm_dynamic_per_token_quant_cu_4ee193d74cuda3std6ranges3__45__cpo4sizeE,@object
	.size		_ZN73_INTERNAL_a3be5c4a_42_fused_layernorm_dynamic_per_token_quant_cu_4ee193d74cuda3std6ranges3__45__cpo4sizeE,(_ZN73_INTERNAL_a3be5c4a_42_fused_layernorm_dynamic_per_token_quant_cu_4ee193d76thrust23THRUST_300001_SM_900_NS12placeholders2_9E - _ZN73_INTERNAL_a3be5c4a_42_fused_layernorm_dynamic_per_token_quant_cu_4ee193d74cuda3std6ranges3__45__cpo4sizeE)
_ZN73_INTERNAL_a3be5c4a_42_fused_layernorm_dynamic_per_token_quant_cu_4ee193d74cuda3std6ranges3__45__cpo4sizeE:
	.zero		1
	.type		_ZN73_INTERNAL_a3be5c4a_42_fused_layernorm_dynamic_per_token_quant_cu_4ee193d76thrust23THRUST_300001_SM_900_NS12placeholders2_9E,@object
	.size		_ZN73_INTERNAL_a3be5c4a_42_fused_layernorm_dynamic_per_token_quant_cu_4ee193d76thrust23THRUST_300001_SM_900_NS12placeholders2_9E,(_ZN73_INTERNAL_a3be5c4a_42_fused_layernorm_dynamic_per_token_quant_cu_4ee193d74cuda3std3__45__cpo7crbeginE - _ZN73_INTERNAL_a3be5c4a_42_fused_layernorm_dynamic_per_token_quant_cu_4ee193d76thrust23THRUST_300001_SM_900_NS12placeholders2_9E)
_ZN73_INTERNAL_a3be5c4a_42_fused_layernorm_dynamic_per_token_quant_cu_4ee193d76thrust23THRUST_300001_SM_900_NS12placeholders2_9E:
	.zero		1
	.type		_ZN73_INTERNAL_a3be5c4a_42_fused_layernorm_dynamic_per_token_quant_cu_4ee193d74cuda3std3__45__cpo7crbeginE,@object
	.size		_ZN73_INTERNAL_a3be5c4a_42_fused_layernorm_dynamic_per_token_quant_cu_4ee193d74cuda3std3__45__cpo7crbeginE,(_ZN73_INTERNAL_a3be5c4a_42_fused_layernorm_dynamic_per_token_quant_cu_4ee193d74cuda3std6ranges3__45__cpo4nextE - _ZN73_INTERNAL_a3be5c4a_42_fused_layernorm_dynamic_per_token_quant_cu_4ee193d74cuda3std3__45__cpo7crbeginE)
_ZN73_INTERNAL_a3be5c4a_42_fused_layernorm_dynamic_per_token_quant_cu_4ee193d74cuda3std3__45__cpo7crbeginE:
	.zero		1
	.type		_ZN73_INTERNAL_a3be5c4a_42_fused_layernorm_dynamic_per_token_quant_cu_4ee193d74cuda3std6ranges3__45__cpo4nextE,@object
	.size		_ZN73_INTERNAL_a3be5c4a_42_fused_layernorm_dynamic_per_token_quant_cu_4ee193d74cuda3std6ranges3__45__cpo4nextE,(_ZN73_INTERNAL_a3be5c4a_42_fused_layernorm_dynamic_per_token_quant_cu_4ee193d74cuda3std6ranges3__45__cpo4swapE - _ZN73_INTERNAL_a3be5c4a_42_fused_layernorm_dynamic_per_token_quant_cu_4ee193d74cuda3std6ranges3__45__cpo4nextE)
_ZN73_INTERNAL_a3be5c4a_42_fused_layernorm_dynamic_per_token_quant_cu_4ee193d74cuda3std6ranges3__45__cpo4nextE:
	.zero		1
	.type		_ZN73_INTERNAL_a3be5c4a_42_fused_layernorm_dynamic_per_token_quant_cu_4ee193d74cuda3std6ranges3__45__cpo4swapE,@object
	.size		_ZN73_INTERNAL_a3be5c4a_42_fused_layernorm_dynamic_per_token_quant_cu_4ee193d74cuda3std6ranges3__45__cpo4swapE,(_ZN73_INTERNAL_a3be5c4a_42_fused_layernorm_dynamic_per_token_quant_cu_4ee193d76thrust23THRUST_300001_SM_900_NS12placeholders2_1E - _ZN73_INTERNAL_a3be5c4a_42_fused_layernorm_dynamic_per_token_quant_cu_4ee193d74cuda3std6ranges3__45__cpo4swapE)
_ZN73_INTERNAL_a3be5c4a_42_fused_layernorm_dynamic_per_token_quant_cu_4ee193d74cuda3std6ranges3__45__cpo4swapE:
	.zero		1
	.type		_ZN73_INTERNAL_a3be5c4a_42_fused_layernorm_dynamic_per_token_quant_cu_4ee193d76thrust23THRUST_300001_SM_900_NS12placeholders2_1E,@object
	.size		_ZN73_INTERNAL_a3be5c4a_42_fused_layernorm_dynamic_per_token_quant_cu_4ee193d76thrust23THRUST_300001_SM_900_NS12placeholders2_1E,(_ZN73_INTERNAL_a3be5c4a_42_fused_layernorm_dynamic_per_token_quant_cu_4ee193d76thrust23THRUST_300001_SM_900_NS12placeholders2_3E - _ZN73_INTERNAL_a3be5c4a_42_fused_layernorm_dynamic_per_token_quant_cu_4ee193d76thrust23THRUST_300001_SM_900_NS12placeholders2_1E)
_ZN73_INTERNAL_a3be5c4a_42_fused_layernorm_dynamic_per_token_quant_cu_4ee193d76thrust23THRUST_300001_SM_900_NS12placeholders2_1E:
	.zero		1
	.type		_ZN73_INTERNAL_a3be5c4a_42_fused_layernorm_dynamic_per_token_quant_cu_4ee193d76thrust23THRUST_300001_SM_900_NS12placeholders2_3E,@object
	.size		_ZN73_INTERNAL_a3be5c4a_42_fused_layernorm_dynamic_per_token_quant_cu_4ee193d76thrust23THRUST_300001_SM_900_NS12placeholders2_3E,(_ZN73_INTERNAL_a3be5c4a_42_fused_layernorm_dynamic_per_token_quant_cu_4ee193d74cuda3std3__45__cpo5beginE - _ZN73_INTERNAL_a3be5c4a_42_fused_layernorm_dynamic_per_token_quant_cu_4ee193d76thrust23THRUST_300001_SM_900_NS12placeholders2_3E)
_ZN73_INTERNAL_a3be5c4a_42_fused_layernorm_dynamic_per_token_quant_cu_4ee193d76thrust23THRUST_300001_SM_900_NS12placeholders2_3E:
	.zero		1
	.type		_ZN73_INTERNAL_a3be5c4a_42_fused_layernorm_dynamic_per_token_quant_cu_4ee193d74cuda3std3__45__cpo5beginE,@object
	.size		_ZN73_INTERNAL_a3be5c4a_42_fused_layernorm_dynamic_per_token_quant_cu_4ee193d74cuda3std3__45__cpo5beginE,(_ZN73_INTERNAL_a3be5c4a_42_fused_layernorm_dynamic_per_token_quant_cu_4ee193d74cuda3std6ranges3__45__cpo5beginE - _ZN73_INTERNAL_a3be5c4a_42_fused_layernorm_dynamic_per_token_quant_cu_4ee193d74cuda3std3__45__cpo5beginE)
_ZN73_INTERNAL_a3be5c4a_42_fused_layernorm_dynamic_per_token_quant_cu_4ee193d74cuda3std3__45__cpo5beginE:
	.zero		1
	.type		_ZN73_INTERNAL_a3be5c4a_42_fused_layernorm_dynamic_per_token_quant_cu_4ee193d74cuda3std6ranges3__45__cpo5beginE,@object
	.size		_ZN73_INTERNAL_a3be5c4a_42_fused_layernorm_dynamic_per_token_quant_cu_4ee193d74cuda3std6ranges3__45__cpo5beginE,(_ZN73_INTERNAL_a3be5c4a_42_fused_layernorm_dynamic_per_token_quant_cu_4ee193d74cuda3std3__475_GLOBAL__N__a3be5c4a_42_fused_layernorm_dynamic_per_token_quant_cu_4ee193d76ignoreE - _ZN73_INTERNAL_a3be5c4a_42_fused_layernorm_dynamic_per_token_quant_cu_4ee193d74cuda3std6ranges3__45__cpo5beginE)
_ZN73_INTERNAL_a3be5c4a_42_fused_layernorm_dynamic_per_token_quant_cu_4ee193d74cuda3std6ranges3__45__cpo5beginE:
	.zero		1
	.type		_ZN73_INTERNAL_a3be5c4a_42_fused_layernorm_dynamic_per_token_quant_cu_4ee193d74cuda3std3__475_GLOBAL__N__a3be5c4a_42_fused_layernorm_dynamic_per_token_quant_cu_4ee193d76ignoreE,@object
	.size		_ZN73_INTERNAL_a3be5c4a_42_fused_layernorm_dynamic_per_token_quant_cu_4ee193d74cuda3std3__475_GLOBAL__N__a3be5c4a_42_fused_layernorm_dynamic_per_token_quant_cu_4ee193d76ignoreE,(_ZN73_INTERNAL_a3be5c4a_42_fused_layernorm_dynamic_per_token_quant_cu_4ee193d74cuda3std6ranges3__45__cpo4dataE - _ZN73_INTERNAL_a3be5c4a_42_fused_layernorm_dynamic_per_token_quant_cu_4ee193d74cuda3std3__475_GLOBAL__N__a3be5c4a_42_fused_layernorm_dynamic_per_token_quant_cu_4ee193d76ignoreE)
_ZN73_INTERNAL_a3be5c4a_42_fused_layernorm_dynamic_per_token_quant_cu_4ee193d74cuda3std3__475_GLOBAL__N__a3be5c4a_42_fused_layernorm_dynamic_per_token_quant_cu_4ee193d76ignoreE:
	.zero		1
	.type		_ZN73_INTERNAL_a3be5c4a_42_fused_layernorm_dynamic_per_token_quant_cu_4ee193d74cuda3std6ranges3__45__cpo4dataE,@object
	.size		_ZN73_INTERNAL_a3be5c4a_42_fused_layernorm_dynamic_per_token_quant_cu_4ee193d74cuda3std6ranges3__45__cpo4dataE,(_ZN73_INTERNAL_a3be5c4a_42_fused_layernorm_dynamic_per_token_quant_cu_4ee193d76thrust23THRUST_300001_SM_900_NS12placeholders2_7E - _ZN73_INTERNAL_a3be5c4a_42_fused_layernorm_dynamic_per_token_quant_cu_4ee193d74cuda3std6ranges3__45__cpo4dataE)
_ZN73_INTERNAL_a3be5c4a_42_fused_layernorm_dynamic_per_token_quant_cu_4ee193d74cuda3std6ranges3__45__cpo4dataE:
	.zero		1
	.type		_ZN73_INTERNAL_a3be5c4a_42_fused_layernorm_dynamic_per_token_quant_cu_4ee193d76thrust23THRUST_300001_SM_900_NS12placeholders2_7E,@object
	.size		_ZN73_INTERNAL_a3be5c4a_42_fused_layernorm_dynamic_per_token_quant_cu_4ee193d76thrust23THRUST_300001_SM_900_NS12placeholders2_7E,(_ZN73_INTERNAL_a3be5c4a_42_fused_layernorm_dynamic_per_token_quant_cu_4ee193d74cuda3std3__45__cpo6rbeginE - _ZN73_INTERNAL_a3be5c4a_42_fused_layernorm_dynamic_per_token_quant_cu_4ee193d76thrust23THRUST_300001_SM_900_NS12placeholders2_7E)
_ZN73_INTERNAL_a3be5c4a_42_fused_layernorm_dynamic_per_token_quant_cu_4ee193d76thrust23THRUST_300001_SM_900_NS12placeholders2_7E:
	.zero		1
	.type		_ZN73_INTERNAL_a3be5c4a_42_fused_layernorm_dynamic_per_token_quant_cu_4ee193d74cuda3std3__45__cpo6rbeginE,@object
	.size		_ZN73_INTERNAL_a3be5c4a_42_fused_layernorm_dynamic_per_token_quant_cu_4ee193d74cuda3std3__45__cpo6rbeginE,(_ZN73_INTERNAL_a3be5c4a_42_fused_layernorm_dynamic_per_token_quant_cu_4ee193d74cuda3std6ranges3__45__cpo7advanceE - _ZN73_INTERNAL_a3be5c4a_42_fused_layernorm_dynamic_per_token_quant_cu_4ee193d74cuda3std3__45__cpo6rbeginE)
_ZN73_INTERNAL_a3be5c4a_42_fused_layernorm_dynamic_per_token_quant_cu_4ee193d74cuda3std3__45__cpo6rbeginE:
	.zero		1
	.type		_ZN73_INTERNAL_a3be5c4a_42_fused_layernorm_dynamic_per_token_quant_cu_4ee193d74cuda3std6ranges3__45__cpo7advanceE,@object
	.size		_ZN73_INTERNAL_a3be5c4a_42_fused_layernorm_dynamic_per_token_quant_cu_4ee193d74cuda3std6ranges3__45__cpo7advanceE,(_ZN73_INTERNAL_a3be5c4a_42_fused_layernorm_dynamic_per_token_quant_cu_4ee193d74cuda3std3__47nulloptE - _ZN73_INTERNAL_a3be5c4a_42_fused_layernorm_dynamic_per_token_quant_cu_4ee193d74cuda3std6ranges3__45__cpo7advanceE)
_ZN73_INTERNAL_a3be5c4a_42_fused_layernorm_dynamic_per_token_quant_cu_4ee193d74cuda3std6ranges3__45__cpo7advanceE:
	.zero		1
	.type		_ZN73_INTERNAL_a3be5c4a_42_fused_layernorm_dynamic_per_token_quant_cu_4ee193d74cuda3std3__47nulloptE,@object
	.size		_ZN73_INTERNAL_a3be5c4a_42_fused_layernorm_dynamic_per_token_quant_cu_4ee193d74cuda3std3__47nulloptE,(_ZN73_INTERNAL_a3be5c4a_42_fused_layernorm_dynamic_per_token_quant_cu_4ee193d74cuda3std6ranges3__45__cpo8distanceE - _ZN73_INTERNAL_a3be5c4a_42_fused_layernorm_dynamic_per_token_quant_cu_4ee193d74cuda3std3__47nulloptE)
_ZN73_INTERNAL_a3be5c4a_42_fused_layernorm_dynamic_per_token_quant_cu_4ee193d74cuda3std3__47nulloptE:
	.zero		1
	.type		_ZN73_INTERNAL_a3be5c4a_42_fused_layernorm_dynamic_per_token_quant_cu_4ee193d74cuda3std6ranges3__45__cpo8distanceE,@object
	.size		_ZN73_INTERNAL_a3be5c4a_42_fused_layernorm_dynamic_per_token_quant_cu_4ee193d74cuda3std6ranges3__45__cpo8distanceE,(_ZN73_INTERNAL_a3be5c4a_42_fused_layernorm_dynamic_per_token_quant_cu_4ee193d76thrust23THRUST_300001_SM_900_NS12placeholders2_6E - _ZN73_INTERNAL_a3be5c4a_42_fused_layernorm_dynamic_per_token_quant_cu_4ee193d74cuda3std6ranges3__45__cpo8distanceE)
_ZN73_INTERNAL_a3be5c4a_42_fused_layernorm_dynamic_per_token_quant_cu_4ee193d74cuda3std6ranges3__45__cpo8distanceE:
	.zero		1
	.type		_ZN73_INTERNAL_a3be5c4a_42_fused_layernorm_dynamic_per_token_quant_cu_4ee193d76thrust23THRUST_300001_SM_900_NS12placeholders2_6E,@object
	.size		_ZN73_INTERNAL_a3be5c4a_42_fused_layernorm_dynamic_per_token_quant_cu_4ee193d76thrust23THRUST_300001_SM_900_NS12placeholders2_6E,(_ZN73_INTERNAL_a3be5c4a_42_fused_layernorm_dynamic_per_token_quant_cu_4ee193d74cuda3std3__45__cpo4cendE - _ZN73_INTERNAL_a3be5c4a_42_fused_layernorm_dynamic_per_token_quant_cu_4ee193d76thrust23THRUST_300001_SM_900_NS12placeholders2_6E)
_ZN73_INTERNAL_a3be5c4a_42_fused_layernorm_dynamic_per_token_quant_cu_4ee193d76thrust23THRUST_300001_SM_900_NS12placeholders2_6E:
	.zero		1
	.type		_ZN73_INTERNAL_a3be5c4a_42_fused_layernorm_dynamic_per_token_quant_cu_4ee193d74cuda3std3__45__cpo4cendE,@object
	.size		_ZN73_INTERNAL_a3be5c4a_42_fused_layernorm_dynamic_per_token_quant_cu_4ee193d74cuda3std3__45__cpo4cendE,(_ZN73_INTERNAL_a3be5c4a_42_fused_layernorm_dynamic_per_token_quant_cu_4ee193d74cuda3std6ranges3__45__cpo4cendE - _ZN73_INTERNAL_a3be5c4a_42_fused_layernorm_dynamic_per_token_quant_cu_4ee193d74cuda3std3__45__cpo4cendE)
_ZN73_INTERNAL_a3be5c4a_42_fused_layernorm_dynamic_per_token_quant_cu_4ee193d74cuda3std3__45__cpo4cendE:
	.zero		1
	.type		_ZN73_INTERNAL_a3be5c4a_42_fused_layernorm_dynamic_per_token_quant_cu_4ee193d74cuda3std6ranges3__45__cpo4cendE,@object
	.size		_ZN73_INTERNAL_a3be5c4a_42_fused_layernorm_dynamic_per_token_quant_cu_4ee193d74cuda3std6ranges3__45__cpo4cendE,(_ZN73_INTERNAL_a3be5c4a_42_fused_layernorm_dynamic_per_token_quant_cu_4ee193d74cuda3std3__420unreachable_sentinelE - _ZN73_INTERNAL_a3be5c4a_42_fused_layernorm_dynamic_per_token_quant_cu_4ee193d74cuda3std6ranges3__45__cpo4cendE)
_ZN73_INTERNAL_a3be5c4a_42_fused_layernorm_dynamic_per_token_quant_cu_4ee193d74cuda3std6ranges3__45__cpo4cendE:
	.zero		1
	.type		_ZN73_INTERNAL_a3be5c4a_42_fused_layernorm_dynamic_per_token_quant_cu_4ee193d74cuda3std3__420unreachable_sentinelE,@object
	.size		_ZN73_INTERNAL_a3be5c4a_42_fused_layernorm_dynamic_per_token_quant_cu_4ee193d74cuda3std3__420unreachable_sentinelE,(_ZN73_INTERNAL_a3be5c4a_42_fused_layernorm_dynamic_per_token_quant_cu_4ee193d74cuda3std6ranges3__45__cpo5ssizeE - _ZN73_INTERNAL_a3be5c4a_42_fused_layernorm_dynamic_per_token_quant_cu_4ee193d74cuda3std3__420unreachable_sentinelE)
_ZN73_INTERNAL_a3be5c4a_42_fused_layernorm_dynamic_per_token_quant_cu_4ee193d74cuda3std3__420unreachable_sentinelE:
	.zero		1
	.type		_ZN73_INTERNAL_a3be5c4a_42_fused_layernorm_dynamic_per_token_quant_cu_4ee193d74cuda3std6ranges3__45__cpo5ssizeE,@object
	.size		_ZN73_INTERNAL_a3be5c4a_42_fused_layernorm_dynamic_per_token_quant_cu_4ee193d74cuda3std6ranges3__45__cpo5ssizeE,(_ZN73_INTERNAL_a3be5c4a_42_fused_layernorm_dynamic_per_token_quant_cu_4ee193d76thrust23THRUST_300001_SM_900_NS12placeholders3_10E - _ZN73_INTERNAL_a3be5c4a_42_fused_layernorm_dynamic_per_token_quant_cu_4ee193d74cuda3std6ranges3__45__cpo5ssizeE)
_ZN73_INTERNAL_a3be5c4a_42_fused_layernorm_dynamic_per_token_quant_cu_4ee193d74cuda3std6ranges3__45__cpo5ssizeE:
	.zero		1
	.type		_ZN73_INTERNAL_a3be5c4a_42_fused_layernorm_dynamic_per_token_quant_cu_4ee193d76thrust23THRUST_300001_SM_900_NS12placeholders3_10E,@object
	.size		_ZN73_INTERNAL_a3be5c4a_42_fused_layernorm_dynamic_per_token_quant_cu_4ee193d76thrust23THRUST_300001_SM_900_NS12placeholders3_10E,(_ZN73_INTERNAL_a3be5c4a_42_fused_layernorm_dynamic_per_token_quant_cu_4ee193d74cuda3std3__45__cpo5crendE - _ZN73_INTERNAL_a3be5c4a_42_fused_layernorm_dynamic_per_token_quant_cu_4ee193d76thrust23THRUST_300001_SM_900_NS12placeholders3_10E)
_ZN73_INTERNAL_a3be5c4a_42_fused_layernorm_dynamic_per_token_quant_cu_4ee193d76thrust23THRUST_300001_SM_900_NS12placeholders3_10E:
	.zero		1
	.type		_ZN73_INTERNAL_a3be5c4a_42_fused_layernorm_dynamic_per_token_quant_cu_4ee193d74cuda3std3__45__cpo5crendE,@object
	.size		_ZN73_INTERNAL_a3be5c4a_42_fused_layernorm_dynamic_per_token_quant_cu_4ee193d74cuda3std3__45__cpo5crendE,(_ZN73_INTERNAL_a3be5c4a_42_fused_layernorm_dynamic_per_token_quant_cu_4ee193d74cuda3std6ranges3__45__cpo4prevE - _ZN73_INTERNAL_a3be5c4a_42_fused_layernorm_dynamic_per_token_quant_cu_4ee193d74cuda3std3__45__cpo5crendE)
_ZN73_INTERNAL_a3be5c4a_42_fused_layernorm_dynamic_per_token_quant_cu_4ee193d74cuda3std3__45__cpo5crendE:
	.zero		1
	.type		_ZN73_INTERNAL_a3be5c4a_42_fused_layernorm_dynamic_per_token_quant_cu_4ee193d74cuda3std6ranges3__45__cpo4prevE,@object
	.size		_ZN73_INTERNAL_a3be5c4a_42_fused_layernorm_dynamic_per_token_quant_cu_4ee193d74cuda3std6ranges3__45__cpo4prevE,(_ZN73_INTERNAL_a3be5c4a_42_fused_layernorm_dynamic_per_token_quant_cu_4ee193d74cuda3std6ranges3__45__cpo9iter_moveE - _ZN73_INTERNAL_a3be5c4a_42_fused_layernorm_dynamic_per_token_quant_cu_4ee193d74cuda3std6ranges3__45__cpo4prevE)
_ZN73_INTERNAL_a3be5c4a_42_fused_layernorm_dynamic_per_token_quant_cu_4ee193d74cuda3std6ranges3__45__cpo4prevE:
	.zero		1
	.type		_ZN73_INTERNAL_a3be5c4a_42_fused_layernorm_dynamic_per_token_quant_cu_4ee193d74cuda3std6ranges3__45__cpo9iter_moveE,@object
	.size		_ZN73_INTERNAL_a3be5c4a_42_fused_layernorm_dynamic_per_token_quant_cu_4ee193d74cuda3std6ranges3__45__cpo9iter_moveE,(_ZN73_INTERNAL_a3be5c4a_42_fused_layernorm_dynamic_per_token_quant_cu_4ee193d76thrust23THRUST_300001_SM_900_NS12placeholders2_2E - _ZN73_INTERNAL_a3be5c4a_42_fused_layernorm_dynamic_per_token_quant_cu_4ee193d74cuda3std6ranges3__45__cpo9iter_moveE)
_ZN73_INTERNAL_a3be5c4a_42_fused_layernorm_dynamic_per_token_quant_cu_4ee193d74cuda3std6ranges3__45__cpo9iter_moveE:
	.zero		1
	.type		_ZN73_INTERNAL_a3be5c4a_42_fused_layernorm_dynamic_per_token_quant_cu_4ee193d76thrust23THRUST_300001_SM_900_NS12placeholders2_2E,@object
	.size		_ZN73_INTERNAL_a3be5c4a_42_fused_layernorm_dynamic_per_token_quant_cu_4ee193d76thrust23THRUST_300001_SM_900_NS12placeholders2_2E,(_ZN73_INTERNAL_a3be5c4a_42_fused_layernorm_dynamic_per_token_quant_cu_4ee193d76thrust23THRUST_300001_SM_900_NS12placeholders2_4E - _ZN73_INTERNAL_a3be5c4a_42_fused_layernorm_dynamic_per_token_quant_cu_4ee193d76thrust23THRUST_300001_SM_900_NS12placeholders2_2E)
_ZN73_INTERNAL_a3be5c4a_42_fused_layernorm_dynamic_per_token_quant_cu_4ee193d76thrust23THRUST_300001_SM_900_NS12placeholders2_2E:
	.zero		1
	.type		_ZN73_INTERNAL_a3be5c4a_42_fused_layernorm_dynamic_per_token_quant_cu_4ee193d76thrust23THRUST_300001_SM_900_NS12placeholders2_4E,@object
	.size		_ZN73_INTERNAL_a3be5c4a_42_fused_layernorm_dynamic_per_token_quant_cu_4ee193d76thrust23THRUST_300001_SM_900_NS12placeholders2_4E,(_ZN73_INTERNAL_a3be5c4a_42_fused_layernorm_dynamic_per_token_quant_cu_4ee193d74cuda3std3__45__cpo3endE - _ZN73_INTERNAL_a3be5c4a_42_fused_layernorm_dynamic_per_token_quant_cu_4ee193d76thrust23THRUST_300001_SM_900_NS12placeholders2_4E)
_ZN73_INTERNAL_a3be5c4a_42_fused_layernorm_dynamic_per_token_quant_cu_4ee193d76thrust23THRUST_300001_SM_900_NS12placeholders2_4E:
	.zero		1
	.type		_ZN73_INTERNAL_a3be5c4a_42_fused_layernorm_dynamic_per_token_quant_cu_4ee193d74cuda3std3__45__cpo3endE,@object
	.size		_ZN73_INTERNAL_a3be5c4a_42_fused_layernorm_dynamic_per_token_quant_cu_4ee193d74cuda3std3__45__cpo3endE,(_ZN73_INTERNAL_a3be5c4a_42_fused_layernorm_dynamic_per_token_quant_cu_4ee193d74cuda3std6ranges3__45__cpo3endE - _ZN73_INTERNAL_a3be5c4a_42_fused_layernorm_dynamic_per_token_quant_cu_4ee193d74cuda3std3__45__cpo3endE)
_ZN73_INTERNAL_a3be5c4a_42_fused_layernorm_dynamic_per_token_quant_cu_4ee193d74cuda3std3__45__cpo3endE:
	.zero		1
	.type		_ZN73_INTERNAL_a3be5c4a_42_fused_layernorm_dynamic_per_token_quant_cu_4ee193d74cuda3std6ranges3__45__cpo3endE,@object
	.size		_ZN73_INTERNAL_a3be5c4a_42_fused_layernorm_dynamic_per_token_quant_cu_4ee193d74cuda3std6ranges3__45__cpo3endE,(_ZN73_INTERNAL_a3be5c4a_42_fused_layernorm_dynamic_per_token_quant_cu_4ee193d74cuda3std3__419piecewise_constructE - _ZN73_INTERNAL_a3be5c4a_42_fused_layernorm_dynamic_per_token_quant_cu_4ee193d74cuda3std6ranges3__45__cpo3endE)
_ZN73_INTERNAL_a3be5c4a_42_fused_layernorm_dynamic_per_token_quant_cu_4ee193d74cuda3std6ranges3__45__cpo3endE:
	.zero		1
	.type		_ZN73_INTERNAL_a3be5c4a_42_fused_layernorm_dynamic_per_token_quant_cu_4ee193d74cuda3std3__419piecewise_constructE,@object
	.size		_ZN73_INTERNAL_a3be5c4a_42_fused_layernorm_dynamic_per_token_quant_cu_4ee193d74cuda3std3__419piecewise_constructE,(_ZN73_INTERNAL_a3be5c4a_42_fused_layernorm_dynamic_per_token_quant_cu_4ee193d74cuda3std6ranges3__45__cpo5cdataE - _ZN73_INTERNAL_a3be5c4a_42_fused_layernorm_dynamic_per_token_quant_cu_4ee193d74cuda3std3__419piecewise_constructE)
_ZN73_INTERNAL_a3be5c4a_42_fused_layernorm_dynamic_per_token_quant_cu_4ee193d74cuda3std3__419piecewise_constructE:
	.zero		1
	.type		_ZN73_INTERNAL_a3be5c4a_42_fused_layernorm_dynamic_per_token_quant_cu_4ee193d74cuda3std6ranges3__45__cpo5cdataE,@object
	.size		_ZN73_INTERNAL_a3be5c4a_42_fused_layernorm_dynamic_per_token_quant_cu_4ee193d74cuda3std6ranges3__45__cpo5cdataE,(_ZN73_INTERNAL_a3be5c4a_42_fused_layernorm_dynamic_per_token_quant_cu_4ee193d76thrust23THRUST_300001_SM_900_NS12placeholders2_8E - _ZN73_INTERNAL_a3be5c4a_42_fused_layernorm_dynamic_per_token_quant_cu_4ee193d74cuda3std6ranges3__45__cpo5cdataE)
_ZN73_INTERNAL_a3be5c4a_42_fused_layernorm_dynamic_per_token_quant_cu_4ee193d74cuda3std6ranges3__45__cpo5cdataE:
	.zero		1
	.type		_ZN73_INTERNAL_a3be5c4a_42_fused_layernorm_dynamic_per_token_quant_cu_4ee193d76thrust23THRUST_300001_SM_900_NS12placeholders2_8E,@object
	.size		_ZN73_INTERNAL_a3be5c4a_42_fused_layernorm_dynamic_per_token_quant_cu_4ee193d76thrust23THRUST_300001_SM_900_NS12placeholders2_8E,(_ZN73_INTERNAL_a3be5c4a_42_fused_layernorm_dynamic_per_token_quant_cu_4ee193d74cuda3std3__45__cpo4rendE - _ZN73_INTERNAL_a3be5c4a_42_fused_layernorm_dynamic_per_token_quant_cu_4ee193d76thrust23THRUST_300001_SM_900_NS12placeholders2_8E)
_ZN73_INTERNAL_a3be5c4a_42_fused_layernorm_dynamic_per_token_quant_cu_4ee193d76thrust23THRUST_300001_SM_900_NS12placeholders2_8E:
	.zero		1
	.type		_ZN73_INTERNAL_a3be5c4a_42_fused_layernorm_dynamic_per_token_quant_cu_4ee193d74cuda3std3__45__cpo4rendE,@object
	.size		_ZN73_INTERNAL_a3be5c4a_42_fused_layernorm_dynamic_per_token_quant_cu_4ee193d74cuda3std3__45__cpo4rendE,(_ZN73_INTERNAL_a3be5c4a_42_fused_layernorm_dynamic_per_token_quant_cu_4ee193d74cuda3std6ranges3__45__cpo9iter_swapE - _ZN73_INTERNAL_a3be5c4a_42_fused_layernorm_dynamic_per_token_quant_cu_4ee193d74cuda3std3__45__cpo4rendE)
_ZN73_INTERNAL_a3be5c4a_42_fused_layernorm_dynamic_per_token_quant_cu_4ee193d74cuda3std3__45__cpo4rendE:
	.zero		1
	.type		_ZN73_INTERNAL_a3be5c4a_42_fused_layernorm_dynamic_per_token_quant_cu_4ee193d74cuda3std6ranges3__45__cpo9iter_swapE,@object
	.size		_ZN73_INTERNAL_a3be5c4a_42_fused_layernorm_dynamic_per_token_quant_cu_4ee193d74cuda3std6ranges3__45__cpo9iter_swapE,(_ZN73_INTERNAL_a3be5c4a_42_fused_layernorm_dynamic_per_token_quant_cu_4ee193d74cuda3std3__48unexpectE - _ZN73_INTERNAL_a3be5c4a_42_fused_layernorm_dynamic_per_token_quant_cu_4ee193d74cuda3std6ranges3__45__cpo9iter_swapE)
_ZN73_INTERNAL_a3be5c4a_42_fused_layernorm_dynamic_per_token_quant_cu_4ee193d74cuda3std6ranges3__45__cpo9iter_swapE:
	.zero		1
	.type		_ZN73_INTERNAL_a3be5c4a_42_fused_layernorm_dynamic_per_token_quant_cu_4ee193d74cuda3std3__48unexpectE,@object
	.size		_ZN73_INTERNAL_a3be5c4a_42_fused_layernorm_dynamic_per_token_quant_cu_4ee193d74cuda3std3__48unexpectE,(_ZN73_INTERNAL_a3be5c4a_42_fused_layernorm_dynamic_per_token_quant_cu_4ee193d76thrust23THRUST_300001_SM_900_NS6system6detail10sequential3seqE - _ZN73_INTERNAL_a3be5c4a_42_fused_layernorm_dynamic_per_token_quant_cu_4ee193d74cuda3std3__48unexpectE)
_ZN73_INTERNAL_a3be5c4a_42_fused_layernorm_dynamic_per_token_quant_cu_4ee193d74cuda3std3__48unexpectE:
	.zero		1
	.type		_ZN73_INTERNAL_a3be5c4a_42_fused_layernorm_dynamic_per_token_quant_cu_4ee193d76thrust23THRUST_300001_SM_900_NS6system6detail10sequential3seqE,@object
	.size		_ZN73_INTERNAL_a3be5c4a_42_fused_layernorm_dynamic_per_token_quant_cu_4ee193d76thrust23THRUST_300001_SM_900_NS6system6detail10sequential3seqE,(.L_31 - _ZN73_INTERNAL_a3be5c4a_42_fused_layernorm_dynamic_per_token_quant_cu_4ee193d76thrust23THRUST_300001_SM_900_NS6system6detail10sequential3seqE)
_ZN73_INTERNAL_a3be5c4a_42_fused_layernorm_dynamic_per_token_quant_cu_4ee193d76thrust23THRUST_300001_SM_900_NS6system6detail10sequential3seqE:
	.zero		1
.L_31:


//--------------------- .nv.shared._ZN4vllm39rms_norm_dynamic_per_token_quant_kernelIN3c108BFloat16ENS1_13Float8_e4m3fnELb0EEEvPT0_PfPKT_S9_PKffiiPS7_ --------------------------
	.section	.nv.shared._ZN4vllm39rms_norm_dynamic_per_token_quant_kernelIN3c108BFloat16ENS1_13Float8_e4m3fnELb0EEEvPT0_PfPKT_S9_PKffiiPS7_,"aw",@nobits
	.sectionflags	@""
	.align	4
.nv.shared._ZN4vllm39rms_norm_dynamic_per_token_quant_kernelIN3c108BFloat16ENS1_13Float8_e4m3fnELb0EEEvPT0_PfPKT_S9_PKffiiPS7_:
	.zero		1696


//--------------------- .nv.shared._ZN4vllm39rms_norm_dynamic_per_token_quant_kernelIN3c108BFloat16EaLb1EEEvPT0_PfPKT_S8_PKffiiPS6_ --------------------------
	.section	.nv.shared._ZN4vllm39rms_norm_dynamic_per_token_quant_kernelIN3c108BFloat16EaLb1EEEvPT0_PfPKT_S8_PKffiiPS6_,"aw",@nobits
	.sectionflags	@""
	.align	4
.nv.shared._ZN4vllm39rms_norm_dynamic_per_token_quant_kernelIN3c108BFloat16EaLb1EEEvPT0_PfPKT_S8_PKffiiPS6_:
	.zero		1696


//--------------------- .nv.shared._ZN4vllm39rms_norm_dynamic_per_token_quant_kernelIN3c108BFloat16ENS1_13Float8_e4m3fnELb1EEEvPT0_PfPKT_S9_PKffiiPS7_ --------------------------
	.section	.nv.shared._ZN4vllm39rms_norm_dynamic_per_token_quant_kernelIN3c108BFloat16ENS1_13Float8_e4m3fnELb1EEEvPT0_PfPKT_S9_PKffiiPS7_,"aw",@nobits
	.sectionflags	@""
	.align	4
.nv.shared._ZN4vllm39rms_norm_dynamic_per_token_quant_kernelIN3c108BFloat16ENS1_13Float8_e4m3fnELb1EEEvPT0_PfPKT_S9_PKffiiPS7_:
	.zero		1696


//--------------------- .nv.shared._ZN4vllm39rms_norm_dynamic_per_token_quant_kernelIN3c104HalfEaLb0EEEvPT0_PfPKT_S8_PKffiiPS6_ --------------------------
	.section	.nv.shared._ZN4vllm39rms_norm_dynamic_per_token_quant_kernelIN3c104HalfEaLb0EEEvPT0_PfPKT_S8_PKffiiPS6_,"aw",@nobits
	.sectionflags	@""
	.align	4
.nv.shared._ZN4vllm39rms_norm_dynamic_per_token_quant_kernelIN3c104HalfEaLb0EEEvPT0_PfPKT_S8_PKffiiPS6_:
	.zero		1696


//--------------------- .nv.shared._ZN4vllm39rms_norm_dynamic_per_token_quant_kernelIN3c104HalfENS1_13Float8_e4m3fnELb0EEEvPT0_PfPKT_S9_PKffiiPS7_ --------------------------
	.section	.nv.shared._ZN4vllm39rms_norm_dynamic_per_token_quant_kernelIN3c104HalfENS1_13Float8_e4m3fnELb0EEEvPT0_PfPKT_S9_PKffiiPS7_,"aw",@nobits
	.sectionflags	@""
	.align	4
.nv.shared._ZN4vllm39rms_norm_dynamic_per_token_quant_kernelIN3c104HalfENS1_13Float8_e4m3fnELb0EEEvPT0_PfPKT_S9_PKffiiPS7_:
	.zero		1696


//--------------------- .nv.shared._ZN4vllm39rms_norm_dynamic_per_token_quant_kernelIN3c104HalfEaLb1EEEvPT0_PfPKT_S8_PKffiiPS6_ --------------------------
	.section	.nv.shared._ZN4vllm39rms_norm_dynamic_per_token_quant_kernelIN3c104HalfEaLb1EEEvPT0_PfPKT_S8_PKffiiPS6_,"aw",@nobits
	.sectionflags	@""
	.align	4
.nv.shared._ZN4vllm39rms_norm_dynamic_per_token_quant_kernelIN3c104HalfEaLb1EEEvPT0_PfPKT_S8_PKffiiPS6_:
	.zero		1696


//--------------------- .nv.shared._ZN4vllm39rms_norm_dynamic_per_token_quant_kernelIN3c104HalfENS1_13Float8_e4m3fnELb1EEEvPT0_PfPKT_S9_PKffiiPS7_ --------------------------
	.section	.nv.shared._ZN4vllm39rms_norm_dynamic_per_token_quant_kernelIN3c104HalfENS1_13Float8_e4m3fnELb1EEEvPT0_PfPKT_S9_PKffiiPS7_,"aw",@nobits
	.sectionflags	@""
	.align	4
.nv.shared._ZN4vllm39rms_norm_dynamic_per_token_quant_kernelIN3c104HalfENS1_13Float8_e4m3fnELb1EEEvPT0_PfPKT_S9_PKffiiPS7_:
	.zero		1696


//--------------------- .nv.shared._ZN4vllm39rms_norm_dynamic_per_token_quant_kernelIfaLb0EEEvPT0_PfPKT_S6_PKffiiPS4_ --------------------------
	.section	.nv.shared._ZN4vllm39rms_norm_dynamic_per_token_quant_kernelIfaLb0EEEvPT0_PfPKT_S6_PKffiiPS4_,"aw",@nobits
	.sectionflags	@""
	.align	4
.nv.shared._ZN4vllm39rms_norm_dynamic_per_token_quant_kernelIfaLb0EEEvPT0_PfPKT_S6_PKffiiPS4_:
	.zero		1696


//--------------------- .nv.shared._ZN4vllm39rms_norm_dynamic_per_token_quant_kernelIfN3c1013Float8_e4m3fnELb0EEEvPT0_PfPKT_S8_PKffiiPS6_ --------------------------
	.section	.nv.shared._ZN4vllm39rms_norm_dynamic_per_token_quant_kernelIfN3c1013Float8_e4m3fnELb0EEEvPT0_PfPKT_S8_PKffiiPS6_,"aw",@nobits
	.sectionflags	@""
	.align	4
.nv.shared._ZN4vllm39rms_norm_dynamic_per_token_quant_kernelIfN3c1013Float8_e4m3fnELb0EEEvPT0_PfPKT_S8_PKffiiPS6_:
	.zero		1696


//--------------------- .nv.shared._ZN4vllm39rms_norm_dynamic_per_token_quant_kernelIfaLb1EEEvPT0_PfPKT_S6_PKffiiPS4_ --------------------------
	.section	.nv.shared._ZN4vllm39rms_norm_dynamic_per_token_quant_kernelIfaLb1EEEvPT0_PfPKT_S6_PKffiiPS4_,"aw",@nobits
	.sectionflags	@""
	.align	4
.nv.shared._ZN4vllm39rms_norm_dynamic_per_token_quant_kernelIfaLb1EEEvPT0_PfPKT_S6_PKffiiPS4_:
	.zero		1696


//--------------------- .nv.shared._ZN4vllm39rms_norm_dynamic_per_token_quant_kernelIfN3c1013Float8_e4m3fnELb1EEEvPT0_PfPKT_S8_PKffiiPS6_ --------------------------
	.section	.nv.shared._ZN4vllm39rms_norm_dynamic_per_token_quant_kernelIfN3c1013Float8_e4m3fnELb1EEEvPT0_PfPKT_S8_PKffiiPS6_,"aw",@nobits
	.sectionflags	@""
	.align	4
.nv.shared._ZN4vllm39rms_norm_dynamic_per_token_quant_kernelIfN3c1013Float8_e4m3fnELb1EEEvPT0_PfPKT_S8_PKffiiPS6_:
	.zero		1696


//--------------------- .nv.shared._ZN4vllm31rms_norm_per_block_quant_kernelIN3c108BFloat16EaLb0ELb0ELi64EEEvPT0_PfPKT_S8_PKffiiPS6_l --------------------------
	.section	.nv.shared._ZN4vllm31rms_norm_per_block_quant_kernelIN3c108BFloat16EaLb0ELb0ELi64EEEvPT0_PfPKT_S8_PKffiiPS6_l,"aw",@nobits
	.sectionflags	@""
	.align	4
.nv.shared._ZN4vllm31rms_norm_per_block_quant_kernelIN3c108BFloat16EaLb0ELb0ELi64EEEvPT0_PfPKT_S8_PKffiiPS6_l:
	.zero		5288


//--------------------- .nv.shared._ZN4vllm31rms_norm_per_block_quant_kernelIN3c108BFloat16ENS1_13Float8_e4m3fnELb0ELb0ELi64EEEvPT0_PfPKT_S9_PKffiiPS7_l --------------------------
	.section	.nv.shared._ZN4vllm31rms_norm_per_block_quant_kernelIN3c108BFloat16ENS1_13Float8_e4m3fnELb0ELb0ELi64EEEvPT0_PfPKT_S9_PKffiiPS7_l,"aw",@nobits
	.sectionflags	@""
	.align	4
.nv.shared._ZN4vllm31rms_norm_per_block_quant_kernelIN3c108BFloat16ENS1_13Float8_e4m3fnELb0ELb0ELi64EEEvPT0_PfPKT_S9_PKffiiPS7_l:
	.zero		5288


//--------------------- .nv.shared._ZN4vllm31rms_norm_per_block_quant_kernelIN3c108BFloat16EaLb0ELb1ELi64EEEvPT0_PfPKT_S8_PKffiiPS6_l --------------------------
	.section	.nv.shared._ZN4vllm31rms_norm_per_block_quant_kernelIN3c108BFloat16EaLb0ELb1ELi64EEEvPT0_PfPKT_S8_PKffiiPS6_l,"aw",@nobits
	.sectionflags	@""
	.align	4
.nv.shared._ZN4vllm31rms_norm_per_block_quant_kernelIN3c108BFloat16EaLb0ELb1ELi64EEEvPT0_PfPKT_S8_PKffiiPS6_l:
	.zero		5288


//--------------------- .nv.shared._ZN4vllm31rms_norm_per_block_quant_kernelIN3c108BFloat16ENS1_13Float8_e4m3fnELb0ELb1ELi64EEEvPT0_PfPKT_S9_PKffiiPS7_l --------------------------
	.section	.nv.shared._ZN4vllm31rms_norm_per_block_quant_kernelIN3c108BFloat16ENS1_13Float8_e4m3fnELb0ELb1ELi64EEEvPT0_PfPKT_S9_PKffiiPS7_l,"aw",@nobits
	.sectionflags	@""
	.align	4
.nv.shared._ZN4vllm31rms_norm_per_block_quant_kernelIN3c108BFloat16ENS1_13Float8_e4m3fnELb0ELb1ELi64EEEvPT0_PfPKT_S9_PKffiiPS7_l:
	.zero		5288


//--------------------- .nv.shared._ZN4vllm31rms_norm_per_block_quant_kernelIN3c108BFloat16EaLb1ELb0ELi64EEEvPT0_PfPKT_S8_PKffiiPS6_l --------------------------
	.section	.nv.shared._ZN4vllm31rms_norm_per_block_quant_kernelIN3c108BFloat16EaLb1ELb0ELi64EEEvPT0_PfPKT_S8_PKffiiPS6_l,"aw",@nobits
	.sectionflags	@""
	.align	4
.nv.shared._ZN4vllm31rms_norm_per_block_quant_kernelIN3c108BFloat16EaLb1ELb0ELi64EEEvPT0_PfPKT_S8_PKffiiPS6_l:
	.zero		5288


//--------------------- .nv.shared._ZN4vllm31rms_norm_per_block_quant_kernelIN3c108BFloat16ENS1_13Float8_e4m3fnELb1ELb0ELi64EEEvPT0_PfPKT_S9_PKffiiPS7_l --------------------------
	.section	.nv.shared._ZN4vllm31rms_norm_per_block_quant_kernelIN3c108BFloat16ENS1_13Float8_e4m3fnELb1ELb0ELi64EEEvPT0_PfPKT_S9_PKffiiPS7_l,"aw",@nobits
	.sectionflags	@""
	.align	4
.nv.shared._ZN4vllm31rms_norm_per_block_quant_kernelIN3c108BFloat16ENS1_13Float8_e4m3fnELb1ELb0ELi64EEEvPT0_PfPKT_S9_PKffiiPS7_l:
	.zero		5288


//--------------------- .nv.shared._ZN4vllm31rms_norm_per_block_quant_kernelIN3c108BFloat16EaLb1ELb1ELi64EEEvPT0_PfPKT_S8_PKffiiPS6_l --------------------------
	.section	.nv.shared._ZN4vllm31rms_norm_per_block_quant_kernelIN3c108BFloat16EaLb1ELb1ELi64EEEvPT0_PfPKT_S8_PKffiiPS6_l,"aw",@nobits
	.sectionflags	@""
	.align	4
.nv.shared._ZN4vllm31rms_norm_per_block_quant_kernelIN3c108BFloat16EaLb1ELb1ELi64EEEvPT0_PfPKT_S8_PKffiiPS6_l:
	.zero		5288


//--------------------- .nv.shared._ZN4vllm31rms_norm_per_block_quant_kernelIN3c108BFloat16ENS1_13Float8_e4m3fnELb1ELb1ELi64EEEvPT0_PfPKT_S9_PKffiiPS7_l --------------------------
	.section	.nv.shared._ZN4vllm31rms_norm_per_block_quant_kernelIN3c108BFloat16ENS1_13Float8_e4m3fnELb1ELb1ELi64EEEvPT0_PfPKT_S9_PKffiiPS7_l,"aw",@nobits
	.sectionflags	@""
	.align	4
.nv.shared._ZN4vllm31rms_norm_per_block_quant_kernelIN3c108BFloat16ENS1_13Float8_e4m3fnELb1ELb1ELi64EEEvPT0_PfPKT_S9_PKffiiPS7_l:
	.zero		5288


//--------------------- .nv.shared._ZN4vllm31rms_norm_per_block_quant_kernelIN3c108BFloat16EaLb0ELb0ELi128EEEvPT0_PfPKT_S8_PKffiiPS6_l --------------------------
	.section	.nv.shared._ZN4vllm31rms_norm_per_block_quant_kernelIN3c108BFloat16EaLb0ELb0ELi128EEEvPT0_PfPKT_S8_PKffiiPS6_l,"aw",@nobits
	.sectionflags	@""
	.align	4
.nv.shared._ZN4vllm31rms_norm_per_block_quant_kernelIN3c108BFloat16EaLb0ELb0ELi128EEEvPT0_PfPKT_S8_PKffiiPS6_l:
	.zero		5288


//--------------------- .nv.shared._ZN4vllm31rms_norm_per_block_quant_kernelIN3c108BFloat16ENS1_13Float8_e4m3fnELb0ELb0ELi128EEEvPT0_PfPKT_S9_PKffiiPS7_l --------------------------
	.section	.nv.shared._ZN4vllm31rms_norm_per_block_quant_kernelIN3c108BFloat16ENS1_13Float8_e4m3fnELb0ELb0ELi128EEEvPT0_PfPKT_S9_PKffiiPS7_l,"aw",@nobits
	.sectionflags	@""
	.align	4
.nv.shared._ZN4vllm31rms_norm_per_block_quant_kernelIN3c108BFloat16ENS1_13Float8_e4m3fnELb0ELb0ELi128EEEvPT0_PfPKT_S9_PKffiiPS7_l:
	.zero		5288


//--------------------- .nv.shared._ZN4vllm31rms_norm_per_block_quant_kernelIN3c108BFloat16EaLb0ELb1ELi128EEEvPT0_PfPKT_S8_PKffiiPS6_l --------------------------
	.section	.nv.shared._ZN4vllm31rms_norm_per_block_quant_kernelIN3c108BFloat16EaLb0ELb1ELi128EEEvPT0_PfPKT_S8_PKffiiPS6_l,"aw",@nobits
	.sectionflags	@""
	.align	4
.nv.shared._ZN4vllm31rms_norm_per_block_quant_kernelIN3c108BFloat16EaLb0ELb1ELi128EEEvPT0_PfPKT_S8_PKffiiPS6_l:
	.zero		5288


//--------------------- .nv.shared._ZN4vllm31rms_norm_per_block_quant_kernelIN3c108BFloat16ENS1_13Float8_e4m3fnELb0ELb1ELi128EEEvPT0_PfPKT_S9_PKffiiPS7_l --------------------------
	.section	.nv.shared._ZN4vllm31rms_norm_per_block_quant_kernelIN3c108BFloat16ENS1_13Float8_e4m3fnELb0ELb1ELi128EEEvPT0_PfPKT_S9_PKffiiPS7_l,"aw",@nobits
	.sectionflags	@""
	.align	4
.nv.shared._ZN4vllm31rms_norm_per_block_quant_kernelIN3c108BFloat16ENS1_13Float8_e4m3fnELb0ELb1ELi128EEEvPT0_PfPKT_S9_PKffiiPS7_l:
	.zero		5288


//--------------------- .nv.shared._ZN4vllm31rms_norm_per_block_quant_kernelIN3c108BFloat16EaLb1ELb0ELi128EEEvPT0_PfPKT_S8_PKffiiPS6_l --------------------------
	.section	.nv.shared._ZN4vllm31rms_norm_per_block_quant_kernelIN3c108BFloat16EaLb1ELb0ELi128EEEvPT0_PfPKT_S8_PKffiiPS6_l,"aw",@nobits
	.sectionflags	@""
	.align	4
.nv.shared._ZN4vllm31rms_norm_per_block_quant_kernelIN3c108BFloat16EaLb1ELb0ELi128EEEvPT0_PfPKT_S8_PKffiiPS6_l:
	.zero		5288


//--------------------- .nv.shared._ZN4vllm31rms_norm_per_block_quant_kernelIN3c108BFloat16ENS1_13Float8_e4m3fnELb1ELb0ELi128EEEvPT0_PfPKT_S9_PKffiiPS7_l --------------------------
	.section	.nv.shared._ZN4vllm31rms_norm_per_block_quant_kernelIN3c108BFloat16ENS1_13Float8_e4m3fnELb1ELb0ELi128EEEvPT0_PfPKT_S9_PKffiiPS7_l,"aw",@nobits
	.sectionflags	@""
	.align	4
.nv.shared._ZN4vllm31rms_norm_per_block_quant_kernelIN3c108BFloat16ENS1_13Float8_e4m3fnELb1ELb0ELi128EEEvPT0_PfPKT_S9_PKffiiPS7_l:
	.zero		5288


//--------------------- .nv.shared._ZN4vllm31rms_norm_per_block_quant_kernelIN3c108BFloat16EaLb1ELb1ELi128EEEvPT0_PfPKT_S8_PKffiiPS6_l --------------------------
	.section	.nv.shared._ZN4vllm31rms_norm_per_block_quant_kernelIN3c108BFloat16EaLb1ELb1ELi128EEEvPT0_PfPKT_S8_PKffiiPS6_l,"aw",@nobits
	.sectionflags	@""
	.align	4
.nv.shared._ZN4vllm31rms_norm_per_block_quant_kernelIN3c108BFloat16EaLb1ELb1ELi128EEEvPT0_PfPKT_S8_PKffiiPS6_l:
	.zero		5288


//--------------------- .nv.shared._ZN4vllm31rms_norm_per_block_quant_kernelIN3c108BFloat16ENS1_13Float8_e4m3fnELb1ELb1ELi128EEEvPT0_PfPKT_S9_PKffiiPS7_l --------------------------
	.section	.nv.shared._ZN4vllm31rms_norm_per_block_quant_kernelIN3c108BFloat16ENS1_13Float8_e4m3fnELb1ELb1ELi128EEEvPT0_PfPKT_S9_PKffiiPS7_l,"aw",@nobits
	.sectionflags	@""
	.align	4
.nv.shared._ZN4vllm31rms_norm_per_block_quant_kernelIN3c108BFloat16ENS1_13Float8_e4m3fnELb1ELb1ELi128EEEvPT0_PfPKT_S9_PKffiiPS7_l:
	.zero		5288


//--------------------- .nv.shared._ZN4vllm31rms_norm_per_block_quant_kernelIN3c104HalfEaLb0ELb0ELi64EEEvPT0_PfPKT_S8_PKffiiPS6_l --------------------------
	.section	.nv.shared._ZN4vllm31rms_norm_per_block_quant_kernelIN3c104HalfEaLb0ELb0ELi64EEEvPT0_PfPKT_S8_PKffiiPS6_l,"aw",@nobits
	.sectionflags	@""
	.align	4
.nv.shared._ZN4vllm31rms_norm_per_block_quant_kernelIN3c104HalfEaLb0ELb0ELi64EEEvPT0_PfPKT_S8_PKffiiPS6_l:
	.zero		5288


//--------------------- .nv.shared._ZN4vllm31rms_norm_per_block_quant_kernelIN3c104HalfENS1_13Float8_e4m3fnELb0ELb0ELi64EEEvPT0_PfPKT_S9_PKffiiPS7_l --------------------------
	.section	.nv.shared._ZN4vllm31rms_norm_per_block_quant_kernelIN3c104HalfENS1_13Float8_e4m3fnELb0ELb0ELi64EEEvPT0_PfPKT_S9_PKffiiPS7_l,"aw",@nobits
	.sectionflags	@""
	.align	4
.nv.shared._ZN4vllm31rms_norm_per_block_quant_kernelIN3c104HalfENS1_13Float8_e4m3fnELb0ELb0ELi64EEEvPT0_PfPKT_S9_PKffiiPS7_l:
	.zero		5288


//--------------------- .nv.shared._ZN4vllm31rms_norm_per_block_quant_kernelIN3c104HalfEaLb0ELb1ELi64EEEvPT0_PfPKT_S8_PKffiiPS6_l --------------------------
	.section	.nv.shared._ZN4vllm31rms_norm_per_block_quant_kernelIN3c104HalfEaLb0ELb1ELi64EEEvPT0_PfPKT_S8_PKffiiPS6_l,"aw",@nobits
	.sectionflags	@""
	.align	4
.nv.shared._ZN4vllm31rms_norm_per_block_quant_kernelIN3c104HalfEaLb0ELb1ELi64EEEvPT0_PfPKT_S8_PKffiiPS6_l:
	.zero		5288


//--------------------- .nv.shared._ZN4vllm31rms_norm_per_block_quant_kernelIN3c104HalfENS1_13Float8_e4m3fnELb0ELb1ELi64EEEvPT0_PfPKT_S9_PKffiiPS7_l --------------------------
	.section	.nv.shared._ZN4vllm31rms_norm_per_block_quant_kernelIN3c104HalfENS1_13Float8_e4m3fnELb0ELb1ELi64EEEvPT0_PfPKT_S9_PKffiiPS7_l,"aw",@nobits
	.sectionflags	@""
	.align	4
.nv.shared._ZN4vllm31rms_norm_per_block_quant_kernelIN3c104HalfENS1_13Float8_e4m3fnELb0ELb1ELi64EEEvPT0_PfPKT_S9_PKffiiPS7_l:
	.zero		5288


//--------------------- .nv.shared._ZN4vllm31rms_norm_per_block_quant_kernelIN3c104HalfEaLb1ELb0ELi64EEEvPT0_PfPKT_S8_PKffiiPS6_l --------------------------
	.section	.nv.shared._ZN4vllm31rms_norm_per_block_quant_kernelIN3c104HalfEaLb1ELb0ELi64EEEvPT0_PfPKT_S8_PKffiiPS6_l,"aw",@nobits
	.sectionflags	@""
	.align	4
.nv.shared._ZN4vllm31rms_norm_per_block_quant_kernelIN3c104HalfEaLb1ELb0ELi64EEEvPT0_PfPKT_S8_PKffiiPS6_l:
	.zero		5288


//--------------------- .nv.shared._ZN4vllm31rms_norm_per_block_quant_kernelIN3c104HalfENS1_13Float8_e4m3fnELb1ELb0ELi64EEEvPT0_PfPKT_S9_PKffiiPS7_l --------------------------
	.section	.nv.shared._ZN4vllm31rms_norm_per_block_quant_kernelIN3c104HalfENS1_13Float8_e4m3fnELb1ELb0ELi64EEEvPT0_PfPKT_S9_PKffiiPS7_l,"aw",@nobits
	.sectionflags	@""
	.align	4
.nv.shared._ZN4vllm31rms_norm_per_block_quant_kernelIN3c104HalfENS1_13Float8_e4m3fnELb1ELb0ELi64EEEvPT0_PfPKT_S9_PKffiiPS7_l:
	.zero		5288


//--------------------- .nv.shared._ZN4vllm31rms_norm_per_block_quant_kernelIN3c104HalfEaLb1ELb1ELi64EEEvPT0_PfPKT_S8_PKffiiPS6_l --------------------------
	.section	.nv.shared._ZN4vllm31rms_norm_per_block_quant_kernelIN3c104HalfEaLb1ELb1ELi64EEEvPT0_PfPKT_S8_PKffiiPS6_l,"aw",@nobits
	.sectionflags	@""
	.align	4
.nv.shared._ZN4vllm31rms_norm_per_block_quant_kernelIN3c104HalfEaLb1ELb1ELi64EEEvPT0_PfPKT_S8_PKffiiPS6_l:
	.zero		5288


//--------------------- .nv.shared._ZN4vllm31rms_norm_per_block_quant_kernelIN3c104HalfENS1_13Float8_e4m3fnELb1ELb1ELi64EEEvPT0_PfPKT_S9_PKffiiPS7_l --------------------------
	.section	.nv.shared._ZN4vllm31rms_norm_per_block_quant_kernelIN3c104HalfENS1_13Float8_e4m3fnELb1ELb1ELi64EEEvPT0_PfPKT_S9_PKffiiPS7_l,"aw",@nobits
	.sectionflags	@""
	.align	4
.nv.shared._ZN4vllm31rms_norm_per_block_quant_kernelIN3c104HalfENS1_13Float8_e4m3fnELb1ELb1ELi64EEEvPT0_PfPKT_S9_PKffiiPS7_l:
	.zero		5288


//--------------------- .nv.shared._ZN4vllm31rms_norm_per_block_quant_kernelIN3c104HalfEaLb0ELb0ELi128EEEvPT0_PfPKT_S8_PKffiiPS6_l --------------------------
	.section	.nv.shared._ZN4vllm31rms_norm_per_block_quant_kernelIN3c104HalfEaLb0ELb0ELi128EEEvPT0_PfPKT_S8_PKffiiPS6_l,"aw",@nobits
	.sectionflags	@""
	.align	4
.nv.shared._ZN4vllm31rms_norm_per_block_quant_kernelIN3c104HalfEaLb0ELb0ELi128EEEvPT0_PfPKT_S8_PKffiiPS6_l:
	.zero		5288


//--------------------- .nv.shared._ZN4vllm31rms_norm_per_block_quant_kernelIN3c104HalfENS1_13Float8_e4m3fnELb0ELb0ELi128EEEvPT0_PfPKT_S9_PKffiiPS7_l --------------------------
	.section	.nv.shared._ZN4vllm31rms_norm_per_block_quant_kernelIN3c104HalfENS1_13Float8_e4m3fnELb0ELb0ELi128EEEvPT0_PfPKT_S9_PKffiiPS7_l,"aw",@nobits
	.sectionflags	@""
	.align	4
.nv.shared._ZN4vllm31rms_norm_per_block_quant_kernelIN3c104HalfENS1_13Float8_e4m3fnELb0ELb0ELi128EEEvPT0_PfPKT_S9_PKffiiPS7_l:
	.zero		5288


//--------------------- .nv.shared._ZN4vllm31rms_norm_per_block_quant_kernelIN3c104HalfEaLb0ELb1ELi128EEEvPT0_PfPKT_S8_PKffiiPS6_l --------------------------
	.section	.nv.shared._ZN4vllm31rms_norm_per_block_quant_kernelIN3c104HalfEaLb0ELb1ELi128EEEvPT0_PfPKT_S8_PKffiiPS6_l,"aw",@nobits
	.sectionflags	@""
	.align	4
.nv.shared._ZN4vllm31rms_norm_per_block_quant_kernelIN3c104HalfEaLb0ELb1ELi128EEEvPT0_PfPKT_S8_PKffiiPS6_l:
	.zero		5288


//--------------------- .nv.shared._ZN4vllm31rms_norm_per_block_quant_kernelIN3c104HalfENS1_13Float8_e4m3fnELb0ELb1ELi128EEEvPT0_PfPKT_S9_PKffiiPS7_l --------------------------
	.section	.nv.shared._ZN4vllm31rms_norm_per_block_quant_kernelIN3c104HalfENS1_13Float8_e4m3fnELb0ELb1ELi128EEEvPT0_PfPKT_S9_PKffiiPS7_l,"aw",@nobits
	.sectionflags	@""
	.align	4
.nv.shared._ZN4vllm31rms_norm_per_block_quant_kernelIN3c104HalfENS1_13Float8_e4m3fnELb0ELb1ELi128EEEvPT0_PfPKT_S9_PKffiiPS7_l:
	.zero		5288


//--------------------- .nv.shared._ZN4vllm31rms_norm_per_block_quant_kernelIN3c104HalfEaLb1ELb0ELi128EEEvPT0_PfPKT_S8_PKffiiPS6_l --------------------------
	.section	.nv.shared._ZN4vllm31rms_norm_per_block_quant_kernelIN3c104HalfEaLb1ELb0ELi128EEEvPT0_PfPKT_S8_PKffiiPS6_l,"aw",@nobits
	.sectionflags	@""
	.align	4
.nv.shared._ZN4vllm31rms_norm_per_block_quant_kernelIN3c104HalfEaLb1ELb0ELi128EEEvPT0_PfPKT_S8_PKffiiPS6_l:
	.zero		5288


//--------------------- .nv.shared._ZN4vllm31rms_norm_per_block_quant_kernelIN3c104HalfENS1_13Float8_e4m3fnELb1ELb0ELi128EEEvPT0_PfPKT_S9_PKffiiPS7_l --------------------------
	.section	.nv.shared._ZN4vllm31rms_norm_per_block_quant_kernelIN3c104HalfENS1_13Float8_e4m3fnELb1ELb0ELi128EEEvPT0_PfPKT_S9_PKffiiPS7_l,"aw",@nobits
	.sectionflags	@""
	.align	4
.nv.shared._ZN4vllm31rms_norm_per_block_quant_kernelIN3c104HalfENS1_13Float8_e4m3fnELb1ELb0ELi128EEEvPT0_PfPKT_S9_PKffiiPS7_l:
	.zero		5288


//--------------------- .nv.shared._ZN4vllm31rms_norm_per_block_quant_kernelIN3c104HalfEaLb1ELb1ELi128EEEvPT0_PfPKT_S8_PKffiiPS6_l --------------------------
	.section	.nv.shared._ZN4vllm31rms_norm_per_block_quant_kernelIN3c104HalfEaLb1ELb1ELi128EEEvPT0_PfPKT_S8_PKffiiPS6_l,"aw",@nobits
	.sectionflags	@""
	.align	4
.nv.shared._ZN4vllm31rms_norm_per_block_quant_kernelIN3c104HalfEaLb1ELb1ELi128EEEvPT0_PfPKT_S8_PKffiiPS6_l:
	.zero		5288


//--------------------- .nv.shared._ZN4vllm31rms_norm_per_block_quant_kernelIN3c104HalfENS1_13Float8_e4m3fnELb1ELb1ELi128EEEvPT0_PfPKT_S9_PKffiiPS7_l --------------------------
	.section	.nv.shared._ZN4vllm31rms_norm_per_block_quant_kernelIN3c104HalfENS1_13Float8_e4m3fnELb1ELb1ELi128EEEvPT0_PfPKT_S9_PKffiiPS7_l,"aw",@nobits
	.sectionflags	@""
	.align	4
.nv.shared._ZN4vllm31rms_norm_per_block_quant_kernelIN3c104HalfENS1_13Float8_e4m3fnELb1ELb1ELi128EEEvPT0_PfPKT_S9_PKffiiPS7_l:
	.zero		5288


//--------------------- .nv.shared._ZN4vllm31rms_norm_per_block_quant_kernelIfaLb0ELb0ELi64EEEvPT0_PfPKT_S6_PKffiiPS4_l --------------------------
	.section	.nv.shared._ZN4vllm31rms_norm_per_block_quant_kernelIfaLb0ELb0ELi64EEEvPT0_PfPKT_S6_PKffiiPS4_l,"aw",@nobits
	.sectionflags	@""
	.align	4
.nv.shared._ZN4vllm31rms_norm_per_block_quant_kernelIfaLb0ELb0ELi64EEEvPT0_PfPKT_S6_PKffiiPS4_l:
	.zero		5288


//--------------------- .nv.shared._ZN4vllm31rms_norm_per_block_quant_kernelIfN3c1013Float8_e4m3fnELb0ELb0ELi64EEEvPT0_PfPKT_S8_PKffiiPS6_l --------------------------
	.section	.nv.shared._ZN4vllm31rms_norm_per_block_quant_kernelIfN3c1013Float8_e4m3fnELb0ELb0ELi64EEEvPT0_PfPKT_S8_PKffiiPS6_l,"aw",@nobits
	.sectionflags	@""
	.align	4
.nv.shared._ZN4vllm31rms_norm_per_block_quant_kernelIfN3c1013Float8_e4m3fnELb0ELb0ELi64EEEvPT0_PfPKT_S8_PKffiiPS6_l:
	.zero		5288


//--------------------- .nv.shared._ZN4vllm31rms_norm_per_block_quant_kernelIfaLb0ELb1ELi64EEEvPT0_PfPKT_S6_PKffiiPS4_l --------------------------
	.section	.nv.shared._ZN4vllm31rms_norm_per_block_quant_kernelIfaLb0ELb1ELi64EEEvPT0_PfPKT_S6_PKffiiPS4_l,"aw",@nobits
	.sectionflags	@""
	.align	4
.nv.shared._ZN4vllm31rms_norm_per_block_quant_kernelIfaLb0ELb1ELi64EEEvPT0_PfPKT_S6_PKffiiPS4_l:
	.zero		5288


//--------------------- .nv.shared._ZN4vllm31rms_norm_per_block_quant_kernelIfN3c1013Float8_e4m3fnELb0ELb1ELi64EEEvPT0_PfPKT_S8_PKffiiPS6_l --------------------------
	.section	.nv.shared._ZN4vllm31rms_norm_per_block_quant_kernelIfN3c1013Float8_e4m3fnELb0ELb1ELi64EEEvPT0_PfPKT_S8_PKffiiPS6_l,"aw",@nobits
	.sectionflags	@""
	.align	4
.nv.shared._ZN4vllm31rms_norm_per_block_quant_kernelIfN3c1013Float8_e4m3fnELb0ELb1ELi64EEEvPT0_PfPKT_S8_PKffiiPS6_l:
	.zero		5288


//--------------------- .nv.shared._ZN4vllm31rms_norm_per_block_quant_kernelIfaLb1ELb0ELi64EEEvPT0_PfPKT_S6_PKffiiPS4_l --------------------------
	.section	.nv.shared._ZN4vllm31rms_norm_per_block_quant_kernelIfaLb1ELb0ELi64EEEvPT0_PfPKT_S6_PKffiiPS4_l,"aw",@nobits
	.sectionflags	@""
	.align	4
.nv.shared._ZN4vllm31rms_norm_per_block_quant_kernelIfaLb1ELb0ELi64EEEvPT0_PfPKT_S6_PKffiiPS4_l:
	.zero		5288


//--------------------- .nv.shared._ZN4vllm31rms_norm_per_block_quant_kernelIfN3c1013Float8_e4m3fnELb1ELb0ELi64EEEvPT0_PfPKT_S8_PKffiiPS6_l --------------------------
	.section	.nv.shared._ZN4vllm31rms_norm_per_block_quant_kernelIfN3c1013Float8_e4m3fnELb1ELb0ELi64EEEvPT0_PfPKT_S8_PKffiiPS6_l,"aw",@nobits
	.sectionflags	@""
	.align	4
.nv.shared._ZN4vllm31rms_norm_per_block_quant_kernelIfN3c1013Float8_e4m3fnELb1ELb0ELi64EEEvPT0_PfPKT_S8_PKffiiPS6_l:
	.zero		5288


//--------------------- .nv.shared._ZN4vllm31rms_norm_per_block_quant_kernelIfaLb1ELb1ELi64EEEvPT0_PfPKT_S6_PKffiiPS4_l --------------------------
	.section	.nv.shared._ZN4vllm31rms_norm_per_block_quant_kernelIfaLb1ELb1ELi64EEEvPT0_PfPKT_S6_PKffiiPS4_l,"aw",@nobits
	.sectionflags	@""
	.align	4
.nv.shared._ZN4vllm31rms_norm_per_block_quant_kernelIfaLb1ELb1ELi64EEEvPT0_PfPKT_S6_PKffiiPS4_l:
	.zero		5288


//--------------------- .nv.shared._ZN4vllm31rms_norm_per_block_quant_kernelIfN3c1013Float8_e4m3fnELb1ELb1ELi64EEEvPT0_PfPKT_S8_PKffiiPS6_l --------------------------
	.section	.nv.shared._ZN4vllm31rms_norm_per_block_quant_kernelIfN3c1013Float8_e4m3fnELb1ELb1ELi64EEEvPT0_PfPKT_S8_PKffiiPS6_l,"aw",@nobits
	.sectionflags	@""
	.align	4
.nv.shared._ZN4vllm31rms_norm_per_block_quant_kernelIfN3c1013Float8_e4m3fnELb1ELb1ELi64EEEvPT0_PfPKT_S8_PKffiiPS6_l:
	.zero		5288


//--------------------- .nv.shared._ZN4vllm31rms_norm_per_block_quant_kernelIfaLb0ELb0ELi128EEEvPT0_PfPKT_S6_PKffiiPS4_l --------------------------
	.section	.nv.shared._ZN4vllm31rms_norm_per_block_quant_kernelIfaLb0ELb0ELi128EEEvPT0_PfPKT_S6_PKffiiPS4_l,"aw",@nobits
	.sectionflags	@""
	.align	4
.nv.shared._ZN4vllm31rms_norm_per_block_quant_kernelIfaLb0ELb0ELi128EEEvPT0_PfPKT_S6_PKffiiPS4_l:
	.zero		5288


//--------------------- .nv.shared._ZN4vllm31rms_norm_per_block_quant_kernelIfN3c1013Float8_e4m3fnELb0ELb0ELi128EEEvPT0_PfPKT_S8_PKffiiPS6_l --------------------------
	.section	.nv.shared._ZN4vllm31rms_norm_per_block_quant_kernelIfN3c1013Float8_e4m3fnELb0ELb0ELi128EEEvPT0_PfPKT_S8_PKffiiPS6_l,"aw",@nobits
	.sectionflags	@""
	.align	4
.nv.shared._ZN4vllm31rms_norm_per_block_quant_kernelIfN3c1013Float8_e4m3fnELb0ELb0ELi128EEEvPT0_PfPKT_S8_PKffiiPS6_l:
	.zero		5288


//--------------------- .nv.shared._ZN4vllm31rms_norm_per_block_quant_kernelIfaLb0ELb1ELi128EEEvPT0_PfPKT_S6_PKffiiPS4_l --------------------------
	.section	.nv.shared._ZN4vllm31rms_norm_per_block_quant_kernelIfaLb0ELb1ELi128EEEvPT0_PfPKT_S6_PKffiiPS4_l,"aw",@nobits
	.sectionflags	@""
	.align	4
.nv.shared._ZN4vllm31rms_norm_per_block_quant_kernelIfaLb0ELb1ELi128EEEvPT0_PfPKT_S6_PKffiiPS4_l:
	.zero		5288


//--------------------- .nv.shared._ZN4vllm31rms_norm_per_block_quant_kernelIfN3c1013Float8_e4m3fnELb0ELb1ELi128EEEvPT0_PfPKT_S8_PKffiiPS6_l --------------------------
	.section	.nv.shared._ZN4vllm31rms_norm_per_block_quant_kernelIfN3c1013Float8_e4m3fnELb0ELb1ELi128EEEvPT0_PfPKT_S8_PKffiiPS6_l,"aw",@nobits
	.sectionflags	@""
	.align	4
.nv.shared._ZN4vllm31rms_norm_per_block_quant_kernelIfN3c1013Float8_e4m3fnELb0ELb1ELi128EEEvPT0_PfPKT_S8_PKffiiPS6_l:
	.zero		5288


//--------------------- .nv.shared._ZN4vllm31rms_norm_per_block_quant_kernelIfaLb1ELb0ELi128EEEvPT0_PfPKT_S6_PKffiiPS4_l --------------------------
	.section	.nv.shared._ZN4vllm31rms_norm_per_block_quant_kernelIfaLb1ELb0ELi128EEEvPT0_PfPKT_S6_PKffiiPS4_l,"aw",@nobits
	.sectionflags	@""
	.align	4
.nv.shared._ZN4vllm31rms_norm_per_block_quant_kernelIfaLb1ELb0ELi128EEEvPT0_PfPKT_S6_PKffiiPS4_l:
	.zero		5288


//--------------------- .nv.shared._ZN4vllm31rms_norm_per_block_quant_kernelIfN3c1013Float8_e4m3fnELb1ELb0ELi128EEEvPT0_PfPKT_S8_PKffiiPS6_l --------------------------
	.section	.nv.shared._ZN4vllm31rms_norm_per_block_quant_kernelIfN3c1013Float8_e4m3fnELb1ELb0ELi128EEEvPT0_PfPKT_S8_PKffiiPS6_l,"aw",@nobits
	.sectionflags	@""
	.align	4
.nv.shared._ZN4vllm31rms_norm_per_block_quant_kernelIfN3c1013Float8_e4m3fnELb1ELb0ELi128EEEvPT0_PfPKT_S8_PKffiiPS6_l:
	.zero		5288


//--------------------- .nv.shared._ZN4vllm31rms_norm_per_block_quant_kernelIfaLb1ELb1ELi128EEEvPT0_PfPKT_S6_PKffiiPS4_l --------------------------
	.section	.nv.shared._ZN4vllm31rms_norm_per_block_quant_kernelIfaLb1ELb1ELi128EEEvPT0_PfPKT_S6_PKffiiPS4_l,"aw",@nobits
	.sectionflags	@""
	.align	4
.nv.shared._ZN4vllm31rms_norm_per_block_quant_kernelIfaLb1ELb1ELi128EEEvPT0_PfPKT_S6_PKffiiPS4_l:
	.zero		5288


//--------------------- .nv.shared._ZN4vllm31rms_norm_per_block_quant_kernelIfN3c1013Float8_e4m3fnELb1ELb1ELi128EEEvPT0_PfPKT_S8_PKffiiPS6_l --------------------------
	.section	.nv.shared._ZN4vllm31rms_norm_per_block_quant_kernelIfN3c1013Float8_e4m3fnELb1ELb1ELi128EEEvPT0_PfPKT_S8_PKffiiPS6_l,"aw",@nobits
	.sectionflags	@""
	.align	4
.nv.shared._ZN4vllm31rms_norm_per_block_quant_kernelIfN3c1013Float8_e4m3fnELb1ELb1ELi128EEEvPT0_PfPKT_S8_PKffiiPS6_l:
	.zero		5288


//--------------------- .nv.constant0._ZN4vllm39rms_norm_dynamic_per_token_quant_kernelIN3c108BFloat16EaLb0EEEvPT0_PfPKT_S8_PKffiiPS6_ --------------------------
	.section	.nv.constant0._ZN4vllm39rms_norm_dynamic_per_token_quant_kernelIN3c108BFloat16EaLb0EEEvPT0_PfPKT_S8_PKffiiPS6_,"a",@progbits
	.sectionflags	@""
	.align	4
.nv.constant0._ZN4vllm39rms_norm_dynamic_per_token_quant_kernelIN3c108BFloat16EaLb0EEEvPT0_PfPKT_S8_PKffiiPS6_:
	.zero		592


//--------------------- .nv.constant0._ZN4vllm39rms_norm_dynamic_per_token_quant_kernelIN3c108BFloat16ENS1_13Float8_e4m3fnELb0EEEvPT0_PfPKT_S9_PKffiiPS7_ --------------------------
	.section	.nv.constant0._ZN4vllm39rms_norm_dynamic_per_token_quant_kernelIN3c108BFloat16ENS1_13Float8_e4m3fnELb0EEEvPT0_PfPKT_S9_PKffiiPS7_,"a",@progbits
	.sectionflags	@""
	.align	4
.nv.constant0._ZN4vllm39rms_norm_dynamic_per_token_quant_kernelIN3c108BFloat16ENS1_13Float8_e4m3fnELb0EEEvPT0_PfPKT_S9_PKffiiPS7_:
	.zero		592


//--------------------- .nv.constant0._ZN4vllm39rms_norm_dynamic_per_token_quant_kernelIN3c108BFloat16EaLb1EEEvPT0_PfPKT_S8_PKffiiPS6_ --------------------------
	.section	.nv.constant0._ZN4vllm39rms_norm_dynamic_per_token_quant_kernelIN3c108BFloat16EaLb1EEEvPT0_PfPKT_S8_PKffiiPS6_,"a",@progbits
	.sectionflags	@""
	.align	4
.nv.constant0._ZN4vllm39rms_norm_dynamic_per_token_quant_kernelIN3c108BFloat16EaLb1EEEvPT0_PfPKT_S8_PKffiiPS6_:
	.zero		592


//--------------------- .nv.constant0._ZN4vllm39rms_norm_dynamic_per_token_quant_kernelIN3c108BFloat16ENS1_13Float8_e4m3fnELb1EEEvPT0_PfPKT_S9_PKffiiPS7_ --------------------------
	.section	.nv.constant0._ZN4vllm39rms_norm_dynamic_per_token_quant_kernelIN3c108BFloat16ENS1_13Float8_e4m3fnELb1EEEvPT0_PfPKT_S9_PKffiiPS7_,"a",@progbits
	.sectionflags	@""
	.align	4
.nv.constant0._ZN4vllm39rms_norm_dynamic_per_token_quant_kernelIN3c108BFloat16ENS1_13Float8_e4m3fnELb1EEEvPT0_PfPKT_S9_PKffiiPS7_:
	.zero		592


//--------------------- .nv.constant0._ZN4vllm39rms_norm_dynamic_per_token_quant_kernelIN3c104HalfEaLb0EEEvPT0_PfPKT_S8_PKffiiPS6_ --------------------------
	.section	.nv.constant0._ZN4vllm39rms_norm_dynamic_per_token_quant_kernelIN3c104HalfEaLb0EEEvPT0_PfPKT_S8_PKffiiPS6_,"a",@progbits
	.sectionflags	@""
	.align	4
.nv.constant0._ZN4vllm39rms_norm_dynamic_per_token_quant_kernelIN3c104HalfEaLb0EEEvPT0_PfPKT_S8_PKffiiPS6_:
	.zero		592


//--------------------- .nv.constant0._ZN4vllm39rms_norm_dynamic_per_token_quant_kernelIN3c104HalfENS1_13Float8_e4m3fnELb0EEEvPT0_PfPKT_S9_PKffiiPS7_ --------------------------
	.section	.nv.constant0._ZN4vllm39rms_norm_dynamic_per_token_quant_kernelIN3c104HalfENS1_13Float8_e4m3fnELb0EEEvPT0_PfPKT_S9_PKffiiPS7_,"a",@progbits
	.sectionflags	@""
	.align	4
.nv.constant0._ZN4vllm39rms_norm_dynamic_per_token_quant_kernelIN3c104HalfENS1_13Float8_e4m3fnELb0EEEvPT0_PfPKT_S9_PKffiiPS7_:
	.zero		592


//--------------------- .nv.constant0._ZN4vllm39rms_norm_dynamic_per_token_quant_kernelIN3c104HalfEaLb1EEEvPT0_PfPKT_S8_PKffiiPS6_ --------------------------
	.section	.nv.constant0._ZN4vllm39rms_norm_dynamic_per_token_quant_kernelIN3c104HalfEaLb1EEEvPT0_PfPKT_S8_PKffiiPS6_,"a",@progbits
	.sectionflags	@""
	.align	4
.nv.constant0._ZN4vllm39rms_norm_dynamic_per_token_quant_kernelIN3c104HalfEaLb1EEEvPT0_PfPKT_S8_PKffiiPS6_:
	.zero		592


//--------------------- .nv.constant0._ZN4vllm39rms_norm_dynamic_per_token_quant_kernelIN3c104HalfENS1_13Float8_e4m3fnELb1EEEvPT0_PfPKT_S9_PKffiiPS7_ --------------------------
	.section	.nv.constant0._ZN4vllm39rms_norm_dynamic_per_token_quant_kernelIN3c104HalfENS1_13Float8_e4m3fnELb1EEEvPT0_PfPKT_S9_PKffiiPS7_,"a",@progbits
	.sectionflags	@""
	.align	4
.nv.constant0._ZN4vllm39rms_norm_dynamic_per_token_quant_kernelIN3c104HalfENS1_13Float8_e4m3fnELb1EEEvPT0_PfPKT_S9_PKffiiPS7_:
	.zero		592


//--------------------- .nv.constant0._ZN4vllm39rms_norm_dynamic_per_token_quant_kernelIfaLb0EEEvPT0_PfPKT_S6_PKffiiPS4_ --------------------------
	.section	.nv.constant0._ZN4vllm39rms_norm_dynamic_per_token_quant_kernelIfaLb0EEEvPT0_PfPKT_S6_PKffiiPS4_,"a",@progbits
	.sectionflags	@""
	.align	4
.nv.constant0._ZN4vllm39rms_norm_dynamic_per_token_quant_kernelIfaLb0EEEvPT0_PfPKT_S6_PKffiiPS4_:
	.zero		592


//--------------------- .nv.constant0._ZN4vllm39rms_norm_dynamic_per_token_quant_kernelIfN3c1013Float8_e4m3fnELb0EEEvPT0_PfPKT_S8_PKffiiPS6_ --------------------------
	.section	.nv.constant0._ZN4vllm39rms_norm_dynamic_per_token_quant_kernelIfN3c1013Float8_e4m3fnELb0EEEvPT0_PfPKT_S8_PKffiiPS6_,"a",@progbits
	.sectionflags	@""
	.align	4
.nv.constant0._ZN4vllm39rms_norm_dynamic_per_token_quant_kernelIfN3c1013Float8_e4m3fnELb0EEEvPT0_PfPKT_S8_PKffiiPS6_:
	.zero		592


//--------------------- .nv.constant0._ZN4vllm39rms_norm_dynamic_per_token_quant_kernelIfaLb1EEEvPT0_PfPKT_S6_PKffiiPS4_ --------------------------
	.section	.nv.constant0._ZN4vllm39rms_norm_dynamic_per_token_quant_kernelIfaLb1EEEvPT0_PfPKT_S6_PKffiiPS4_,"a",@progbits
	.sectionflags	@""
	.align	4
.nv.constant0._ZN4vllm39rms_norm_dynamic_per_token_quant_kernelIfaLb1EEEvPT0_PfPKT_S6_PKffiiPS4_:
	.zero		592


//--------------------- .nv.constant0._ZN4vllm39rms_norm_dynamic_per_token_quant_kernelIfN3c1013Float8_e4m3fnELb1EEEvPT0_PfPKT_S8_PKffiiPS6_ --------------------------
	.section	.nv.constant0._ZN4vllm39rms_norm_dynamic_per_token_quant_kernelIfN3c1013Float8_e4m3fnELb1EEEvPT0_PfPKT_S8_PKffiiPS6_,"a",@progbits
	.sectionflags	@""
	.align	4
.nv.constant0._ZN4vllm39rms_norm_dynamic_per_token_quant_kernelIfN3c1013Float8_e4m3fnELb1EEEvPT0_PfPKT_S8_PKffiiPS6_:
	.zero		592


//--------------------- .nv.constant0._ZN4vllm31rms_norm_per_block_quant_kernelIN3c108BFloat16EaLb0ELb0ELi64EEEvPT0_PfPKT_S8_PKffiiPS6_l --------------------------
	.section	.nv.constant0._ZN4vllm31rms_norm_per_block_quant_kernelIN3c108BFloat16EaLb0ELb0ELi64EEEvPT0_PfPKT_S8_PKffiiPS6_l,"a",@progbits
	.sectionflags	@""
	.align	4
.nv.constant0._ZN4vllm31rms_norm_per_block_quant_kernelIN3c108BFloat16EaLb0ELb0ELi64EEEvPT0_PfPKT_S8_PKffiiPS6_l:
	.zero		600


//--------------------- .nv.constant0._ZN4vllm31rms_norm_per_block_quant_kernelIN3c108BFloat16ENS1_13Float8_e4m3fnELb0ELb0ELi64EEEvPT0_PfPKT_S9_PKffiiPS7_l --------------------------
	.section	.nv.constant0._ZN4vllm31rms_norm_per_block_quant_kernelIN3c108BFloat16ENS1_13Float8_e4m3fnELb0ELb0ELi64EEEvPT0_PfPKT_S9_PKffiiPS7_l,"a",@progbits
	.sectionflags	@""
	.align	4
.nv.constant0._ZN4vllm31rms_norm_per_block_quant_kernelIN3c108BFloat16ENS1_13Float8_e4m3fnELb0ELb0ELi64EEEvPT0_PfPKT_S9_PKffiiPS7_l:
	.zero		600


//--------------------- .nv.constant0._ZN4vllm31rms_norm_per_block_quant_kernelIN3c108BFloat16EaLb0ELb1ELi64EEEvPT0_PfPKT_S8_PKffiiPS6_l --------------------------
	.section	.nv.constant0._ZN4vllm31rms_norm_per_block_quant_kernelIN3c108BFloat16EaLb0ELb1ELi64EEEvPT0_PfPKT_S8_PKffiiPS6_l,"a",@progbits
	.sectionflags	@""
	.align	4
.nv.constant0._ZN4vllm31rms_norm_per_block_quant_kernelIN3c108BFloat16EaLb0ELb1ELi64EEEvPT0_PfPKT_S8_PKffiiPS6_l:
	.zero		600


//--------------------- .nv.constant0._ZN4vllm31rms_norm_per_block_quant_kernelIN3c108BFloat16ENS1_13Float8_e4m3fnELb0ELb1ELi64EEEvPT0_PfPKT_S9_PKffiiPS7_l --------------------------
	.section	.nv.constant0._ZN4vllm31rms_norm_per_block_quant_kernelIN3c108BFloat16ENS1_13Float8_e4m3fnELb0ELb1ELi64EEEvPT0_PfPKT_S9_PKffiiPS7_l,"a",@progbits
	.sectionflags	@""
	.align	4
.nv.constant0._ZN4vllm31rms_norm_per_block_quant_kernelIN3c108BFloat16ENS1_13Float8_e4m3fnELb0ELb1ELi64EEEvPT0_PfPKT_S9_PKffiiPS7_l:
	.zero		600


//--------------------- .nv.constant0._ZN4vllm31rms_norm_per_block_quant_kernelIN3c108BFloat16EaLb1ELb0ELi64EEEvPT0_PfPKT_S8_PKffiiPS6_l --------------------------
	.section	.nv.constant0._ZN4vllm31rms_norm_per_block_quant_kernelIN3c108BFloat16EaLb1ELb0ELi64EEEvPT0_PfPKT_S8_PKffiiPS6_l,"a",@progbits
	.sectionflags	@""
	.align	4
.nv.constant0._ZN4vllm31rms_norm_per_block_quant_kernelIN3c108BFloat16EaLb1ELb0ELi64EEEvPT0_PfPKT_S8_PKffiiPS6_l:
	.zero		600


//--------------------- .nv.constant0._ZN4vllm31rms_norm_per_block_quant_kernelIN3c108BFloat16ENS1_13Float8_e4m3fnELb1ELb0ELi64EEEvPT0_PfPKT_S9_PKffiiPS7_l --------------------------
	.section	.nv.constant0._ZN4vllm31rms_norm_per_block_quant_kernelIN3c108BFloat16ENS1_13Float8_e4m3fnELb1ELb0ELi64EEEvPT0_PfPKT_S9_PKffiiPS7_l,"a",@progbits
	.sectionflags	@""
	.align	4
.nv.constant0._ZN4vllm31rms_norm_per_block_quant_kernelIN3c108BFloat16ENS1_13Float8_e4m3fnELb1ELb0ELi64EEEvPT0_PfPKT_S9_PKffiiPS7_l:
	.zero		600


//--------------------- .nv.constant0._ZN4vllm31rms_norm_per_block_quant_kernelIN3c108BFloat16EaLb1ELb1ELi64EEEvPT0_PfPKT_S8_PKffiiPS6_l --------------------------
	.section	.nv.constant0._ZN4vllm31rms_norm_per_block_quant_kernelIN3c108BFloat16EaLb1ELb1ELi64EEEvPT0_PfPKT_S8_PKffiiPS6_l,"a",@progbits
	.sectionflags	@""
	.align	4
.nv.constant0._ZN4vllm31rms_norm_per_block_quant_kernelIN3c108BFloat16EaLb1ELb1ELi64EEEvPT0_PfPKT_S8_PKffiiPS6_l:
	.zero		600


//--------------------- .nv.constant0._ZN4vllm31rms_norm_per_block_quant_kernelIN3c108BFloat16ENS1_13Float8_e4m3fnELb1ELb1ELi64EEEvPT0_PfPKT_S9_PKffiiPS7_l --------------------------
	.section	.nv.constant0._ZN4vllm31rms_norm_per_block_quant_kernelIN3c108BFloat16ENS1_13Float8_e4m3fnELb1ELb1ELi64EEEvPT0_PfPKT_S9_PKffiiPS7_l,"a",@progbits
	.sectionflags	@""
	.align	4
.nv.constant0._ZN4vllm31rms_norm_per_block_quant_kernelIN3c108BFloat16ENS1_13Float8_e4m3fnELb1ELb1ELi64EEEvPT0_PfPKT_S9_PKffiiPS7_l:
	.zero		600


//--------------------- .nv.constant0._ZN4vllm31rms_norm_per_block_quant_kernelIN3c108BFloat16EaLb0ELb0ELi128EEEvPT0_PfPKT_S8_PKffiiPS6_l --------------------------
	.section	.nv.constant0._ZN4vllm31rms_norm_per_block_quant_kernelIN3c108BFloat16EaLb0ELb0ELi128EEEvPT0_PfPKT_S8_PKffiiPS6_l,"a",@progbits
	.sectionflags	@""
	.align	4
.nv.constant0._ZN4vllm31rms_norm_per_block_quant_kernelIN3c108BFloat16EaLb0ELb0ELi128EEEvPT0_PfPKT_S8_PKffiiPS6_l:
	.zero		600


//--------------------- .nv.constant0._ZN4vllm31rms_norm_per_block_quant_kernelIN3c108BFloat16ENS1_13Float8_e4m3fnELb0ELb0ELi128EEEvPT0_PfPKT_S9_PKffiiPS7_l --------------------------
	.section	.nv.constant0._ZN4vllm31rms_norm_per_block_quant_kernelIN3c108BFloat16ENS1_13Float8_e4m3fnELb0ELb0ELi128EEEvPT0_PfPKT_S9_PKffiiPS7_l,"a",@progbits
	.sectionflags	@""
	.align	4
.nv.constant0._ZN4vllm31rms_norm_per_block_quant_kernelIN3c108BFloat16ENS1_13Float8_e4m3fnELb0ELb0ELi128EEEvPT0_PfPKT_S9_PKffiiPS7_l:
	.zero		600


//--------------------- .nv.constant0._ZN4vllm31rms_norm_per_block_quant_kernelIN3c108BFloat16EaLb0ELb1ELi128EEEvPT0_PfPKT_S8_PKffiiPS6_l --------------------------
	.section	.nv.constant0._ZN4vllm31rms_norm_per_block_quant_kernelIN3c108BFloat16EaLb0ELb1ELi128EEEvPT0_PfPKT_S8_PKffiiPS6_l,"a",@progbits
	.sectionflags	@""
	.align	4
.nv.constant0._ZN4vllm31rms_norm_per_block_quant_kernelIN3c108BFloat16EaLb0ELb1ELi128EEEvPT0_PfPKT_S8_PKffiiPS6_l:
	.zero		600


//--------------------- .nv.constant0._ZN4vllm31rms_norm_per_block_quant_kernelIN3c108BFloat16ENS1_13Float8_e4m3fnELb0ELb1ELi128EEEvPT0_PfPKT_S9_PKffiiPS7_l --------------------------
	.section	.nv.constant0._ZN4vllm31rms_norm_per_block_quant_kernelIN3c108BFloat16ENS1_13Float8_e4m3fnELb0ELb1ELi128EEEvPT0_PfPKT_S9_PKffiiPS7_l,"a",@progbits
	.sectionflags	@""
	.align	4
.nv.constant0._ZN4vllm31rms_norm_per_block_quant_kernelIN3c108BFloat16ENS1_13Float8_e4m3fnELb0ELb1ELi128EEEvPT0_PfPKT_S9_PKffiiPS7_l:
	.zero		600


//--------------------- .nv.constant0._ZN4vllm31rms_norm_per_block_quant_kernelIN3c108BFloat16EaLb1ELb0ELi128EEEvPT0_PfPKT_S8_PKffiiPS6_l --------------------------
	.section	.nv.constant0._ZN4vllm31rms_norm_per_block_quant_kernelIN3c108BFloat16EaLb1ELb0ELi128EEEvPT0_PfPKT_S8_PKffiiPS6_l,"a",@progbits
	.sectionflags	@""
	.align	4
.nv.constant0._ZN4vllm31rms_norm_per_block_quant_kernelIN3c108BFloat16EaLb1ELb0ELi128EEEvPT0_PfPKT_S8_PKffiiPS6_l:
	.zero		600


//--------------------- .nv.constant0._ZN4vllm31rms_norm_per_block_quant_kernelIN3c108BFloat16ENS1_13Float8_e4m3fnELb1ELb0ELi128EEEvPT0_PfPKT_S9_PKffiiPS7_l --------------------------
	.section	.nv.constant0._ZN4vllm31rms_norm_per_block_quant_kernelIN3c108BFloat16ENS1_13Float8_e4m3fnELb1ELb0ELi128EEEvPT0_PfPKT_S9_PKffiiPS7_l,"a",@progbits
	.sectionflags	@""
	.align	4
.nv.constant0._ZN4vllm31rms_norm_per_block_quant_kernelIN3c108BFloat16ENS1_13Float8_e4m3fnELb1ELb0ELi128EEEvPT0_PfPKT_S9_PKffiiPS7_l:
	.zero		600


//--------------------- .nv.constant0._ZN4vllm31rms_norm_per_block_quant_kernelIN3c108BFloat16EaLb1ELb1ELi128EEEvPT0_PfPKT_S8_PKffiiPS6_l --------------------------
	.section	.nv.constant0._ZN4vllm31rms_norm_per_block_quant_kernelIN3c108BFloat16EaLb1ELb1ELi128EEEvPT0_PfPKT_S8_PKffiiPS6_l,"a",@progbits
	.sectionflags	@""
	.align	4
.nv.constant0._ZN4vllm31rms_norm_per_block_quant_kernelIN3c108BFloat16EaLb1ELb1ELi128EEEvPT0_PfPKT_S8_PKffiiPS6_l:
	.zero		600


//--------------------- .nv.constant0._ZN4vllm31rms_norm_per_block_quant_kernelIN3c108BFloat16ENS1_13Float8_e4m3fnELb1ELb1ELi128EEEvPT0_PfPKT_S9_PKffiiPS7_l --------------------------
	.section	.nv.constant0._ZN4vllm31rms_norm_per_block_quant_kernelIN3c108BFloat16ENS1_13Float8_e4m3fnELb1ELb1ELi128EEEvPT0_PfPKT_S9_PKffiiPS7_l,"a",@progbits
	.sectionflags	@""
	.align	4
.nv.constant0._ZN4vllm31rms_norm_per_block_quant_kernelIN3c108BFloat16ENS1_13Float8_e4m3fnELb1ELb1ELi128EEEvPT0_PfPKT_S9_PKffiiPS7_l:
	.zero		600


//--------------------- .nv.constant0._ZN4vllm31rms_norm_per_block_quant_kernelIN3c104HalfEaLb0ELb0ELi64EEEvPT0_PfPKT_S8_PKffiiPS6_l --------------------------
	.section	.nv.constant0._ZN4vllm31rms_norm_per_block_quant_kernelIN3c104HalfEaLb0ELb0ELi64EEEvPT0_PfPKT_S8_PKffiiPS6_l,"a",@progbits
	.sectionflags	@""
	.align	4
.nv.constant0._ZN4vllm31rms_norm_per_block_quant_kernelIN3c104HalfEaLb0ELb0ELi64EEEvPT0_PfPKT_S8_PKffiiPS6_l:
	.zero		600


//--------------------- .nv.constant0._ZN4vllm31rms_norm_per_block_quant_kernelIN3c104HalfENS1_13Float8_e4m3fnELb0ELb0ELi64EEEvPT0_PfPKT_S9_PKffiiPS7_l --------------------------
	.section	.nv.constant0._ZN4vllm31rms_norm_per_block_quant_kernelIN3c104HalfENS1_13Float8_e4m3fnELb0ELb0ELi64EEEvPT0_PfPKT_S9_PKffiiPS7_l,"a",@progbits
	.sectionflags	@""
	.align	4
.nv.constant0._ZN4vllm31rms_norm_per_block_quant_kernelIN3c104HalfENS1_13Float8_e4m3fnELb0ELb0ELi64EEEvPT0_PfPKT_S9_PKffiiPS7_l:
	.zero		600


//--------------------- .nv.constant0._ZN4vllm31rms_norm_per_block_quant_kernelIN3c104HalfEaLb0ELb1ELi64EEEvPT0_PfPKT_S8_PKffiiPS6_l --------------------------
	.section	.nv.constant0._ZN4vllm31rms_norm_per_block_quant_kernelIN3c104HalfEaLb0ELb1ELi64EEEvPT0_PfPKT_S8_PKffiiPS6_l,"a",@progbits
	.sectionflags	@""
	.align	4
.nv.constant0._ZN4vllm31rms_norm_per_block_quant_kernelIN3c104HalfEaLb0ELb1ELi64EEEvPT0_PfPKT_S8_PKffiiPS6_l:
	.zero		600


//--------------------- .nv.constant0._ZN4vllm31rms_norm_per_block_quant_kernelIN3c104HalfENS1_13Float8_e4m3fnELb0ELb1ELi64EEEvPT0_PfPKT_S9_PKffiiPS7_l --------------------------
	.section	.nv.constant0._ZN4vllm31rms_norm_per_block_quant_kernelIN3c104HalfENS1_13Float8_e4m3fnELb0ELb1ELi64EEEvPT0_PfPKT_S9_PKffiiPS7_l,"a",@progbits
	.sectionflags	@""
	.align	4
.nv.constant0._ZN4vllm31rms_norm_per_block_quant_kernelIN3c104HalfENS1_13Float8_e4m3fnELb0ELb1ELi64EEEvPT0_PfPKT_S9_PKffiiPS7_l:
	.zero		600


//--------------------- .nv.constant0._ZN4vllm31rms_norm_per_block_quant_kernelIN3c104HalfEaLb1ELb0ELi64EEEvPT0_PfPKT_S8_PKffiiPS6_l --------------------------
	.section	.nv.constant0._ZN4vllm31rms_norm_per_block_quant_kernelIN3c104HalfEaLb1ELb0ELi64EEEvPT0_PfPKT_S8_PKffiiPS6_l,"a",@progbits
	.sectionflags	@""
	.align	4
.nv.constant0._ZN4vllm31rms_norm_per_block_quant_kernelIN3c104HalfEaLb1ELb0ELi64EEEvPT0_PfPKT_S8_PKffiiPS6_l:
	.zero		600


//--------------------- .nv.constant0._ZN4vllm31rms_norm_per_block_quant_kernelIN3c104HalfENS1_13Float8_e4m3fnELb1ELb0ELi64EEEvPT0_PfPKT_S9_PKffiiPS7_l --------------------------
	.section	.nv.constant0._ZN4vllm31rms_norm_per_block_quant_kernelIN3c104HalfENS1_13Float8_e4m3fnELb1ELb0ELi64EEEvPT0_PfPKT_S9_PKffiiPS7_l,"a",@progbits
	.sectionflags	@""
	.align	4
.nv.constant0._ZN4vllm31rms_norm_per_block_quant_kernelIN3c104HalfENS1_13Float8_e4m3fnELb1ELb0ELi64EEEvPT0_PfPKT_S9_PKffiiPS7_l:
	.zero		600


//--------------------- .nv.constant0._ZN4vllm31rms_norm_per_block_quant_kernelIN3c104HalfEaLb1ELb1ELi64EEEvPT0_PfPKT_S8_PKffiiPS6_l --------------------------
	.section	.nv.constant0._ZN4vllm31rms_norm_per_block_quant_kernelIN3c104HalfEaLb1ELb1ELi64EEEvPT0_PfPKT_S8_PKffiiPS6_l,"a",@progbits
	.sectionflags	@""
	.align	4
.nv.constant0._ZN4vllm31rms_norm_per_block_quant_kernelIN3c104HalfEaLb1ELb1ELi64EEEvPT0_PfPKT_S8_PKffiiPS6_l:
	.zero		600


//--------------------- .nv.constant0._ZN4vllm31rms_norm_per_block_quant_kernelIN3c104HalfENS1_13Float8_e4m3fnELb1ELb1ELi64EEEvPT0_PfPKT_S9_PKffiiPS7_l --------------------------
	.section	.nv.constant0._ZN4vllm31rms_norm_per_block_quant_kernelIN3c104HalfENS1_13Float8_e4m3fnELb1ELb1ELi64EEEvPT0_PfPKT_S9_PKffiiPS7_l,"a",@progbits
	.sectionflags	@""
	.align	4
.nv.constant0._ZN4vllm31rms_norm_per_block_quant_kernelIN3c104HalfENS1_13Float8_e4m3fnELb1ELb1ELi64EEEvPT0_PfPKT_S9_PKffiiPS7_l:
	.zero		600


//--------------------- .nv.constant0._ZN4vllm31rms_norm_per_block_quant_kernelIN3c104HalfEaLb0ELb0ELi128EEEvPT0_PfPKT_S8_PKffiiPS6_l --------------------------
	.section	.nv.constant0._ZN4vllm31rms_norm_per_block_quant_kernelIN3c104HalfEaLb0ELb0ELi128EEEvPT0_PfPKT_S8_PKffiiPS6_l,"a",@progbits
	.sectionflags	@""
	.align	4
.nv.constant0._ZN4vllm31rms_norm_per_block_quant_kernelIN3c104HalfEaLb0ELb0ELi128EEEvPT0_PfPKT_S8_PKffiiPS6_l:
	.zero		600


//--------------------- .nv.constant0._ZN4vllm31rms_norm_per_block_quant_kernelIN3c104HalfENS1_13Float8_e4m3fnELb0ELb0ELi128EEEvPT0_PfPKT_S9_PKffiiPS7_l --------------------------
	.section	.nv.constant0._ZN4vllm31rms_norm_per_block_quant_kernelIN3c104HalfENS1_13Float8_e4m3fnELb0ELb0ELi128EEEvPT0_PfPKT_S9_PKffiiPS7_l,"a",@progbits
	.sectionflags	@""
	.align	4
.nv.constant0._ZN4vllm31rms_norm_per_block_quant_kernelIN3c104HalfENS1_13Float8_e4m3fnELb0ELb0ELi128EEEvPT0_PfPKT_S9_PKffiiPS7_l:
	.zero		600


//--------------------- .nv.constant0._ZN4vllm31rms_norm_per_block_quant_kernelIN3c104HalfEaLb0ELb1ELi128EEEvPT0_PfPKT_S8_PKffiiPS6_l --------------------------
	.section	.nv.constant0._ZN4vllm31rms_norm_per_block_quant_kernelIN3c104HalfEaLb0ELb1ELi128EEEvPT0_PfPKT_S8_PKffiiPS6_l,"a",@progbits
	.sectionflags	@""
	.align	4
.nv.constant0._ZN4vllm31rms_norm_per_block_quant_kernelIN3c104HalfEaLb0ELb1ELi128EEEvPT0_PfPKT_S8_PKffiiPS6_l:
	.zero		600


//--------------------- .nv.constant0._ZN4vllm31rms_norm_per_block_quant_kernelIN3c104HalfENS1_13Float8_e4m3fnELb0ELb1ELi128EEEvPT0_PfPKT_S9_PKffiiPS7_l --------------------------
	.section	.nv.constant0._ZN4vllm31rms_norm_per_block_quant_kernelIN3c104HalfENS1_13Float8_e4m3fnELb0ELb1ELi128EEEvPT0_PfPKT_S9_PKffiiPS7_l,"a",@progbits
	.sectionflags	@""
	.align	4
.nv.constant0._ZN4vllm31rms_norm_per_block_quant_kernelIN3c104HalfENS1_13Float8_e4m3fnELb0ELb1ELi128EEEvPT0_PfPKT_S9_PKffiiPS7_l:
	.zero		600


//--------------------- .nv.constant0._ZN4vllm31rms_norm_per_block_quant_kernelIN3c104HalfEaLb1ELb0ELi128EEEvPT0_PfPKT_S8_PKffiiPS6_l --------------------------
	.section	.nv.constant0._ZN4vllm31rms_norm_per_block_quant_kernelIN3c104HalfEaLb1ELb0ELi128EEEvPT0_PfPKT_S8_PKffiiPS6_l,"a",@progbits
	.sectionflags	@""
	.align	4
.nv.constant0._ZN4vllm31rms_norm_per_block_quant_kernelIN3c104HalfEaLb1ELb0ELi128EEEvPT0_PfPKT_S8_PKffiiPS6_l:
	.zero		600


//--------------------- .nv.constant0._ZN4vllm31rms_norm_per_block_quant_kernelIN3c104HalfENS1_13Float8_e4m3fnELb1ELb0ELi128EEEvPT0_PfPKT_S9_PKffiiPS7_l --------------------------
	.section	.nv.constant0._ZN4vllm31rms_norm_per_block_quant_kernelIN3c104HalfENS1_13Float8_e4m3fnELb1ELb0ELi128EEEvPT0_PfPKT_S9_PKffiiPS7_l,"a",@progbits
	.sectionflags	@""
	.align	4
.nv.constant0._ZN4vllm31rms_norm_per_block_quant_kernelIN3c104HalfENS1_13Float8_e4m3fnELb1ELb0ELi128EEEvPT0_PfPKT_S9_PKffiiPS7_l:
	.zero		600


//--------------------- .nv.constant0._ZN4vllm31rms_norm_per_block_quant_kernelIN3c104HalfEaLb1ELb1ELi128EEEvPT0_PfPKT_S8_PKffiiPS6_l --------------------------
	.section	.nv.constant0._ZN4vllm31rms_norm_per_block_quant_kernelIN3c104HalfEaLb1ELb1ELi128EEEvPT0_PfPKT_S8_PKffiiPS6_l,"a",@progbits
	.sectionflags	@""
	.align	4
.nv.constant0._ZN4vllm31rms_norm_per_block_quant_kernelIN3c104HalfEaLb1ELb1ELi128EEEvPT0_PfPKT_S8_PKffiiPS6_l:
	.zero		600


//--------------------- .nv.constant0._ZN4vllm31rms_norm_per_block_quant_kernelIN3c104HalfENS1_13Float8_e4m3fnELb1ELb1ELi128EEEvPT0_PfPKT_S9_PKffiiPS7_l --------------------------
	.section	.nv.constant0._ZN4vllm31rms_norm_per_block_quant_kernelIN3c104HalfENS1_13Float8_e4m3fnELb1ELb1ELi128EEEvPT0_PfPKT_S9_PKffiiPS7_l,"a",@progbits
	.sectionflags	@""
	.align	4
.nv.constant0._ZN4vllm31rms_norm_per_block_quant_kernelIN3c104HalfENS1_13Float8_e4m3fnELb1ELb1ELi128EEEvPT0_PfPKT_S9_PKffiiPS7_l:
	.zero		600


//--------------------- .nv.constant0._ZN4vllm31rms_norm_per_block_quant_kernelIfaLb0ELb0ELi64EEEvPT0_PfPKT_S6_PKffiiPS4_l --------------------------
	.section	.nv.constant0._ZN4vllm31rms_norm_per_block_quant_kernelIfaLb0ELb0ELi64EEEvPT0_PfPKT_S6_PKffiiPS4_l,"a",@progbits
	.sectionflags	@""
	.align	4
.nv.constant0._ZN4vllm31rms_norm_per_block_quant_kernelIfaLb0ELb0ELi64EEEvPT0_PfPKT_S6_PKffiiPS4_l:
	.zero		600


//--------------------- .nv.constant0._ZN4vllm31rms_norm_per_block_quant_kernelIfN3c1013Float8_e4m3fnELb0ELb0ELi64EEEvPT0_PfPKT_S8_PKffiiPS6_l --------------------------
	.section	.nv.constant0._ZN4vllm31rms_norm_per_block_quant_kernelIfN3c1013Float8_e4m3fnELb0ELb0ELi64EEEvPT0_PfPKT_S8_PKffiiPS6_l,"a",@progbits
	.sectionflags	@""
	.align	4
.nv.constant0._ZN4vllm31rms_norm_per_block_quant_kernelIfN3c1013Float8_e4m3fnELb0ELb0ELi64EEEvPT0_PfPKT_S8_PKffiiPS6_l:
	.zero		600


//--------------------- .nv.constant0._ZN4vllm31rms_norm_per_block_quant_kernelIfaLb0ELb1ELi64EEEvPT0_PfPKT_S6_PKffiiPS4_l --------------------------
	.section	.nv.constant0._ZN4vllm31rms_norm_per_block_quant_kernelIfaLb0ELb1ELi64EEEvPT0_PfPKT_S6_PKffiiPS4_l,"a",@progbits
	.sectionflags	@""
	.align	4
.nv.constant0._ZN4vllm31rms_norm_per_block_quant_kernelIfaLb0ELb1ELi64EEEvPT0_PfPKT_S6_PKffiiPS4_l:
	.zero		600


//--------------------- .nv.constant0._ZN4vllm31rms_norm_per_block_quant_kernelIfN3c1013Float8_e4m3fnELb0ELb1ELi64EEEvPT0_PfPKT_S8_PKffiiPS6_l --------------------------
	.section	.nv.constant0._ZN4vllm31rms_norm_per_block_quant_kernelIfN3c1013Float8_e4m3fnELb0ELb1ELi64EEEvPT0_PfPKT_S8_PKffiiPS6_l,"a",@progbits
	.sectionflags	@""
	.align	4
.nv.constant0._ZN4vllm31rms_norm_per_block_quant_kernelIfN3c1013Float8_e4m3fnELb0ELb1ELi64EEEvPT0_PfPKT_S8_PKffiiPS6_l:
	.zero		600


//--------------------- .nv.constant0._ZN4vllm31rms_norm_per_block_quant_kernelIfaLb1ELb0ELi64EEEvPT0_PfPKT_S6_PKffiiPS4_l --------------------------
	.section	.nv.constant0._ZN4vllm31rms_norm_per_block_quant_kernelIfaLb1ELb0ELi64EEEvPT0_PfPKT_S6_PKffiiPS4_l,"a",@progbits
	.sectionflags	@""
	.align	4
.nv.constant0._ZN4vllm31rms_norm_per_block_quant_kernelIfaLb1ELb0ELi64EEEvPT0_PfPKT_S6_PKffiiPS4_l:
	.zero		600


//--------------------- .nv.constant0._ZN4vllm31rms_norm_per_block_quant_kernelIfN3c1013Float8_e4m3fnELb1ELb0ELi64EEEvPT0_PfPKT_S8_PKffiiPS6_l --------------------------
	.section	.nv.constant0._ZN4vllm31rms_norm_per_block_quant_kernelIfN3c1013Float8_e4m3fnELb1ELb0ELi64EEEvPT0_PfPKT_S8_PKffiiPS6_l,"a",@progbits
	.sectionflags	@""
	.align	4
.nv.constant0._ZN4vllm31rms_norm_per_block_quant_kernelIfN3c1013Float8_e4m3fnELb1ELb0ELi64EEEvPT0_PfPKT_S8_PKffiiPS6_l:
	.zero		600


//--------------------- .nv.constant0._ZN4vllm31rms_norm_per_block_quant_kernelIfaLb1ELb1ELi64EEEvPT0_PfPKT_S6_PKffiiPS4_l --------------------------
	.section	.nv.constant0._ZN4vllm31rms_norm_per_block_quant_kernelIfaLb1ELb1ELi64EEEvPT0_PfPKT_S6_PKffiiPS4_l,"a",@progbits
	.sectionflags	@""
	.align	4
.nv.constant0._ZN4vllm31rms_norm_per_block_quant_kernelIfaLb1ELb1ELi64EEEvPT0_PfPKT_S6_PKffiiPS4_l:
	.zero		600


//--------------------- .nv.constant0._ZN4vllm31rms_norm_per_block_quant_kernelIfN3c1013Float8_e4m3fnELb1ELb1ELi64EEEvPT0_PfPKT_S8_PKffiiPS6_l --------------------------
	.section	.nv.constant0._ZN4vllm31rms_norm_per_block_quant_kernelIfN3c1013Float8_e4m3fnELb1ELb1ELi64EEEvPT0_PfPKT_S8_PKffiiPS6_l,"a",@progbits
	.sectionflags	@""
	.align	4
.nv.constant0._ZN4vllm31rms_norm_per_block_quant_kernelIfN3c1013Float8_e4m3fnELb1ELb1ELi64EEEvPT0_PfPKT_S8_PKffiiPS6_l:
	.zero		600


//--------------------- .nv.constant0._ZN4vllm31rms_norm_per_block_quant_kernelIfaLb0ELb0ELi128EEEvPT0_PfPKT_S6_PKffiiPS4_l --------------------------
	.section	.nv.constant0._ZN4vllm31rms_norm_per_block_quant_kernelIfaLb0ELb0ELi128EEEvPT0_PfPKT_S6_PKffiiPS4_l,"a",@progbits
	.sectionflags	@""
	.align	4
.nv.constant0._ZN4vllm31rms_norm_per_block_quant_kernelIfaLb0ELb0ELi128EEEvPT0_PfPKT_S6_PKffiiPS4_l:
	.zero		600


//--------------------- .nv.constant0._ZN4vllm31rms_norm_per_block_quant_kernelIfN3c1013Float8_e4m3fnELb0ELb0ELi128EEEvPT0_PfPKT_S8_PKffiiPS6_l --------------------------
	.section	.nv.constant0._ZN4vllm31rms_norm_per_block_quant_kernelIfN3c1013Float8_e4m3fnELb0ELb0ELi128EEEvPT0_PfPKT_S8_PKffiiPS6_l,"a",@progbits
	.sectionflags	@""
	.align	4
.nv.constant0._ZN4vllm31rms_norm_per_block_quant_kernelIfN3c1013Float8_e4m3fnELb0ELb0ELi128EEEvPT0_PfPKT_S8_PKffiiPS6_l:
	.zero		600


//--------------------- .nv.constant0._ZN4vllm31rms_norm_per_block_quant_kernelIfaLb0ELb1ELi128EEEvPT0_PfPKT_S6_PKffiiPS4_l --------------------------
	.section	.nv.constant0._ZN4vllm31rms_norm_per_block_quant_kernelIfaLb0ELb1ELi128EEEvPT0_PfPKT_S6_PKffiiPS4_l,"a",@progbits
	.sectionflags	@""
	.align	4
.nv.constant0._ZN4vllm31rms_norm_per_block_quant_kernelIfaLb0ELb1ELi128EEEvPT0_PfPKT_S6_PKffiiPS4_l:
	.zero		600


//--------------------- .nv.constant0._ZN4vllm31rms_norm_per_block_quant_kernelIfN3c1013Float8_e4m3fnELb0ELb1ELi128EEEvPT0_PfPKT_S8_PKffiiPS6_l --------------------------
	.section	.nv.constant0._ZN4vllm31rms_norm_per_block_quant_kernelIfN3c1013Float8_e4m3fnELb0ELb1ELi128EEEvPT0_PfPKT_S8_PKffiiPS6_l,"a",@progbits
	.sectionflags	@""
	.align	4
.nv.constant0._ZN4vllm31rms_norm_per_block_quant_kernelIfN3c1013Float8_e4m3fnELb0ELb1ELi128EEEvPT0_PfPKT_S8_PKffiiPS6_l:
	.zero		600


//--------------------- .nv.constant0._ZN4vllm31rms_norm_per_block_quant_kernelIfaLb1ELb0ELi128EEEvPT0_PfPKT_S6_PKffiiPS4_l --------------------------
	.section	.nv.constant0._ZN4vllm31rms_norm_per_block_quant_kernelIfaLb1ELb0ELi128EEEvPT0_PfPKT_S6_PKffiiPS4_l,"a",@progbits
	.sectionflags	@""
	.align	4
.nv.constant0._ZN4vllm31rms_norm_per_block_quant_kernelIfaLb1ELb0ELi128EEEvPT0_PfPKT_S6_PKffiiPS4_l:
	.zero		600


//--------------------- .nv.constant0._ZN4vllm31rms_norm_per_block_quant_kernelIfN3c1013Float8_e4m3fnELb1ELb0ELi128EEEvPT0_PfPKT_S8_PKffiiPS6_l --------------------------
	.section	.nv.constant0._ZN4vllm31rms_norm_per_block_quant_kernelIfN3c1013Float8_e4m3fnELb1ELb0ELi128EEEvPT0_PfPKT_S8_PKffiiPS6_l,"a",@progbits
	.sectionflags	@""
	.align	4
.nv.constant0._ZN4vllm31rms_norm_per_block_quant_kernelIfN3c1013Float8_e4m3fnELb1ELb0ELi128EEEvPT0_PfPKT_S8_PKffiiPS6_l:
	.zero		600


//--------------------- .nv.constant0._ZN4vllm31rms_norm_per_block_quant_kernelIfaLb1ELb1ELi128EEEvPT0_PfPKT_S6_PKffiiPS4_l --------------------------
	.section	.nv.constant0._ZN4vllm31rms_norm_per_block_quant_kernelIfaLb1ELb1ELi128EEEvPT0_PfPKT_S6_PKffiiPS4_l,"a",@progbits
	.sectionflags	@""
	.align	4
.nv.constant0._ZN4vllm31rms_norm_per_block_quant_kernelIfaLb1ELb1ELi128EEEvPT0_PfPKT_S6_PKffiiPS4_l:
	.zero		600


//--------------------- .nv.constant0._ZN4vllm31rms_norm_per_block_quant_kernelIfN3c1013Float8_e4m3fnELb1ELb1ELi128EEEvPT0_PfPKT_S8_PKffiiPS6_l --------------------------
	.section	.nv.constant0._ZN4vllm31rms_norm_per_block_quant_kernelIfN3c1013Float8_e4m3fnELb1ELb1ELi128EEEvPT0_PfPKT_S8_PKffiiPS6_l,"a",@progbits
	.sectionflags	@""
	.align	4
.nv.constant0._ZN4vllm31rms_norm_per_block_quant_kernelIfN3c1013Float8_e4m3fnELb1ELb1ELi128EEEvPT0_PfPKT_S8_PKffiiPS6_l:
	.zero		600


//--------------------- .nv.constant0._ZN3cub17CUB_300001_SM_9006detail11EmptyKernelIvEEvv --------------------------
	.section	.nv.constant0._ZN3cub17CUB_300001_SM_9006detail11EmptyKernelIvEEvv,"a",@progbits
	.sectionflags	@""
	.align	4
.nv.constant0._ZN3cub17CUB_300001_SM_9006detail11EmptyKernelIvEEvv:
	.zero		528


//--------------------- SYMBOLS --------------------------

	.type		.nv.reservedSmem.offset0,@object
	.size		.nv.reservedSmem.offset0,0x4
